	.target	sm_80

	.elftype	@"ET_EXEC"


//--------------------- .note.nv.tkinfo           --------------------------
	.section	.note.nv.tkinfo,"",@"SHT_NOTE"
	.sectionflags	@"SHF_NOTE_NV_TKINFO"
	.tkinfo
        /*0018*/ 	.word	0x00000002
        /*0030*/ 	.string	""
        /*0030*/ 	.string	"ptxas"
        /*0030*/ 	.string	"Cuda compilation tools, release 13.0, V13.0.88"
        /*0030*/ 	.string	"Build cuda_13.0.r13.0/compiler.36424714_0"
        /*0030*/ 	.string	"-v  -suppress-debug-info  -lineinfo  -arch sm_80 "



//--------------------- .note.nv.cuinfo           --------------------------
	.section	.note.nv.cuinfo,"",@"SHT_NOTE"
	.sectionflags	@"SHF_NOTE_NV_CUINFO"
        /*0018*/ 	.short	0x0002
        /*001a*/ 	.short	0x0050
        /*001c*/ 	.short	0x0082
	.zero		2


//--------------------- .nv.info                  --------------------------
	.section	.nv.info,"",@"SHT_CUDA_INFO"
	.align	4


	//----- nvinfo : EIATTR_REGCOUNT
	.align		4
        /*0000*/ 	.byte	0x04, 0x2f
        /*0002*/ 	.short	(.L_1 - .L_0)
	.align		4
.L_0:
        /*0004*/ 	.word	index@(matmul_kernel)
        /*0008*/ 	.word	0x00000020


	//----- nvinfo : EIATTR_FRAME_SIZE
	.align		4
.L_1:
        /*000c*/ 	.byte	0x04, 0x11
        /*000e*/ 	.short	(.L_3 - .L_2)
	.align		4
.L_2:
        /*0010*/ 	.word	index@(matmul_kernel)
        /*0014*/ 	.word	0x00003d18


	//----- nvinfo : EIATTR_MIN_STACK_SIZE
	.align		4
.L_3:
        /*0018*/ 	.byte	0x04, 0x12
        /*001a*/ 	.short	(.L_5 - .L_4)
	.align		4
.L_4:
        /*001c*/ 	.word	index@(matmul_kernel)
        /*0020*/ 	.word	0x00003d18
.L_5:


//--------------------- .nv.info.matmul_kernel    --------------------------
	.section	.nv.info.matmul_kernel,"",@"SHT_CUDA_INFO"
	.sectionflags	@""
	.align	4


	//----- nvinfo : EIATTR_CUDA_API_VERSION
	.align		4
        /*0000*/ 	.byte	0x04, 0x37
        /*0002*/ 	.short	(.L_7 - .L_6)
.L_6:
        /*0004*/ 	.word	0x00000082


	//----- nvinfo : EIATTR_SW2861232_WAR
	.align		4
.L_7:
        /*0008*/ 	.byte	0x01, 0x35
	.zero		2


	//----- nvinfo : EIATTR_PARAM_CBANK
	.align		4
        /*000c*/ 	.byte	0x04, 0x0a
        /*000e*/ 	.short	(.L_9 - .L_8)
	.align		4
.L_8:
        /*0010*/ 	.word	index@(.nv.constant0.matmul_kernel)
        /*0014*/ 	.short	0x0160
        /*0016*/ 	.short	0x0050


	//----- nvinfo : EIATTR_CBANK_PARAM_SIZE
	.align		4
.L_9:
        /*0018*/ 	.byte	0x03, 0x19
        /*001a*/ 	.short	0x0050


	//----- nvinfo : EIATTR_KPARAM_INFO
	.align		4
        /*001c*/ 	.byte	0x04, 0x17
        /*001e*/ 	.short	(.L_11 - .L_10)
.L_10:
        /*0020*/ 	.word	0x00000000
        /*0024*/ 	.short	0x000d
        /*0026*/ 	.short	0x0048
        /*0028*/ 	.byte	0x00, 0xf4, 0x21, 0x00


	//----- nvinfo : EIATTR_KPARAM_INFO
	.align		4
.L_11:
        /*002c*/ 	.byte	0x04, 0x17
        /*002e*/ 	.short	(.L_13 - .L_12)
.L_12:
        /*0030*/ 	.word	0x00000000
        /*0034*/ 	.short	0x000c
        /*0036*/ 	.short	0x0040
        /*0038*/ 	.byte	0x00, 0xf4, 0x21, 0x00


	//----- nvinfo : EIATTR_KPARAM_INFO
	.align		4
.L_13:
        /*003c*/ 	.byte	0x04, 0x17
        /*003e*/ 	.short	(.L_15 - .L_14)
.L_14:
        /*0040*/ 	.word	0x00000000
        /*0044*/ 	.short	0x000b
        /*0046*/ 	.short	0x0038
        /*0048*/ 	.byte	0x00, 0xf0, 0x11, 0x00


	//----- nvinfo : EIATTR_KPARAM_INFO
	.align		4
.L_15:
        /*004c*/ 	.byte	0x04, 0x17
        /*004e*/ 	.short	(.L_17 - .L_16)
.L_16:
        /*0050*/ 	.word	0x00000000
        /*0054*/ 	.short	0x000a
        /*0056*/ 	.short	0x0034
        /*0058*/ 	.byte	0x00, 0xf0, 0x11, 0x00


	//----- nvinfo : EIATTR_KPARAM_INFO
	.align		4
.L_17:
        /*005c*/ 	.byte	0x04, 0x17
        /*005e*/ 	.short	(.L_19 - .L_18)
.L_18:
        /*0060*/ 	.word	0x00000000
        /*0064*/ 	.short	0x0009
        /*0066*/ 	.short	0x0030
        /*0068*/ 	.byte	0x00, 0xf0, 0x11, 0x00


	//----- nvinfo : EIATTR_KPARAM_INFO
	.align		4
.L_19:
        /*006c*/ 	.byte	0x04, 0x17
        /*006e*/ 	.short	(.L_21 - .L_20)
.L_20:
        /*0070*/ 	.word	0x00000000
        /*0074*/ 	.short	0x0008
        /*0076*/ 	.short	0x002c
        /*0078*/ 	.byte	0x00, 0xf0, 0x11, 0x00


	//----- nvinfo : EIATTR_KPARAM_INFO
	.align		4
.L_21:
        /*007c*/ 	.byte	0x04, 0x17
        /*007e*/ 	.short	(.L_23 - .L_22)
.L_22:
        /*0080*/ 	.word	0x00000000
        /*0084*/ 	.short	0x0007
        /*0086*/ 	.short	0x0028
        /*0088*/ 	.byte	0x00, 0xf0, 0x11, 0x00


	//----- nvinfo : EIATTR_KPARAM_INFO
	.align		4
.L_23:
        /*008c*/ 	.byte	0x04, 0x17
        /*008e*/ 	.short	(.L_25 - .L_24)
.L_24:
        /*0090*/ 	.word	0x00000000
        /*0094*/ 	.short	0x0006
        /*0096*/ 	.short	0x0024
        /*0098*/ 	.byte	0x00, 0xf0, 0x11, 0x00


	//----- nvinfo : EIATTR_KPARAM_INFO
	.align		4
.L_25:
        /*009c*/ 	.byte	0x04, 0x17
        /*009e*/ 	.short	(.L_27 - .L_26)
.L_26:
        /*00a0*/ 	.word	0x00000000
        /*00a4*/ 	.short	0x0005
        /*00a6*/ 	.short	0x0020
        /*00a8*/ 	.byte	0x00, 0xf0, 0x11, 0x00


	//----- nvinfo : EIATTR_KPARAM_INFO
	.align		4
.L_27:
        /*00ac*/ 	.byte	0x04, 0x17
        /*00ae*/ 	.short	(.L_29 - .L_28)
.L_28:
        /*00b0*/ 	.word	0x00000000
        /*00b4*/ 	.short	0x0004
        /*00b6*/ 	.short	0x001c
        /*00b8*/ 	.byte	0x00, 0xf0, 0x11, 0x00


	//----- nvinfo : EIATTR_KPARAM_INFO
	.align		4
.L_29:
        /*00bc*/ 	.byte	0x04, 0x17
        /*00be*/ 	.short	(.L_31 - .L_30)
.L_30:
        /*00c0*/ 	.word	0x00000000
        /*00c4*/ 	.short	0x0003
        /*00c6*/ 	.short	0x0018
        /*00c8*/ 	.byte	0x00, 0xf0, 0x11, 0x00


	//----- nvinfo : EIATTR_KPARAM_INFO
	.align		4
.L_31:
        /*00cc*/ 	.byte	0x04, 0x17
        /*00ce*/ 	.short	(.L_33 - .L_32)
.L_32:
        /*00d0*/ 	.word	0x00000000
        /*00d4*/ 	.short	0x0002
        /*00d6*/ 	.short	0x0010
        /*00d8*/ 	.byte	0x00, 0xf4, 0x21, 0x00


	//----- nvinfo : EIATTR_KPARAM_INFO
	.align		4
.L_33:
        /*00dc*/ 	.byte	0x04, 0x17
        /*00de*/ 	.short	(.L_35 - .L_34)
.L_34:
        /*00e0*/ 	.word	0x00000000
        /*00e4*/ 	.short	0x0001
        /*00e6*/ 	.short	0x0008
        /*00e8*/ 	.byte	0x00, 0xf4, 0x21, 0x00


	//----- nvinfo : EIATTR_KPARAM_INFO
	.align		4
.L_35:
        /*00ec*/ 	.byte	0x04, 0x17
        /*00ee*/ 	.short	(.L_37 - .L_36)
.L_36:
        /*00f0*/ 	.word	0x00000000
        /*00f4*/ 	.short	0x0000
        /*00f6*/ 	.short	0x0000
        /*00f8*/ 	.byte	0x00, 0xf4, 0x21, 0x00


	//----- nvinfo : EIATTR_MAXREG_COUNT
	.align		4
.L_37:
        /*00fc*/ 	.byte	0x03, 0x1b
        /*00fe*/ 	.short	0x00ff


	//----- nvinfo : EIATTR_NUM_BARRIERS
	.align		4
        /*0100*/ 	.byte	0x02, 0x4c
        /*0102*/ 	.byte	0x01
	.zero		1


	//----- nvinfo : EIATTR_ANNOTATIONS
	.align		4
        /*0104*/ 	.byte	0x04, 0x55
        /*0106*/ 	.short	(.L_39 - .L_38)


	//   ....[0]....
.L_38:
        /*0108*/ 	.word	0x00000001
        /*010c*/ 	.byte	0x30, 0x05, 0x00, 0x00, 0x01, 0x00, 0x00, 0x00, 0x40, 0x05, 0x00, 0x00, 0x01, 0x00, 0x00, 0x00
        /* <DEDUP_REMOVED lines=2664> */
        /*a79c*/ 	.byte	0x30, 0x28, 0x02, 0x00


	//----- nvinfo : EIATTR_MERCURY_ISA_VERSION
	.align		4
.L_39:
        /*a7a0*/ 	.byte	0x03, 0x5f
        /*a7a2*/ 	.short	0x0000


	//----- nvinfo : EIATTR_EXIT_INSTR_OFFSETS
	.align		4
        /*a7a4*/ 	.byte	0x04, 0x1c
        /*a7a6*/ 	.short	(.L_41 - .L_40)


	//   ....[0]....
.L_40:
        /*a7a8*/ 	.word	0x0005c8e0


	//   ....[1]....
        /*a7ac*/ 	.word	0x0005c910


	//----- nvinfo : EIATTR_REQNTID
	.align		4
.L_41:
        /*a7b0*/ 	.byte	0x04, 0x10
        /*a7b2*/ 	.short	(.L_43 - .L_42)
.L_42:
        /*a7b4*/ 	.word	0x00000080
        /*a7b8*/ 	.word	0x00000001
        /*a7bc*/ 	.word	0x00000001
.L_43:


//--------------------- .nv.callgraph             --------------------------
	.section	.nv.callgraph,"",@"SHT_CUDA_CALLGRAPH"
	.align	4
	.sectionentsize	8
	.align		4
        /*0000*/ 	.word	0x00000000
	.align		4
        /*0004*/ 	.word	0xffffffff
	.align		4
        /*0008*/ 	.word	0x00000000
	.align		4
        /*000c*/ 	.word	0xfffffffe
	.align		4
        /*0010*/ 	.word	0x00000000
	.align		4
        /*0014*/ 	.word	0xfffffffd
	.align		4
        /*0018*/ 	.word	0x00000000
	.align		4
        /*001c*/ 	.word	0xfffffffc


//--------------------- .nv.rel.action            --------------------------
	.section	.nv.rel.action,"",@"SHT_CUDA_RELOCINFO"
	.align	8
	.sectionentsize	8
        /*0000*/ 	.byte	0x73, 0x00, 0x00, 0x00, 0x00, 0x00, 0x00, 0x00, 0x00, 0x00, 0x00, 0x11, 0x25, 0x00, 0x05, 0x36


//--------------------- .nv.constant0.matmul_kernel --------------------------
	.section	.nv.constant0.matmul_kernel,"a",@progbits
	.sectionflags	@""
	.align	4
.nv.constant0.matmul_kernel:
	.zero		432


//--------------------- .text.matmul_kernel       --------------------------
	.section	.text.matmul_kernel,"ax",@progbits
	.sectioninfo	@"SHI_REGISTERS=32"
	.align	128
        .global         matmul_kernel
        .type           matmul_kernel,@function
        .size           matmul_kernel,(.L_x_5 - matmul_kernel)
        .other          matmul_kernel,@"STO_CUDA_ENTRY STV_DEFAULT"
matmul_kernel:
.text.matmul_kernel:
[----:B------:R-:W-:-:S03]  /*0000*/  IMAD.MOV.U32 R1, RZ, RZ, c[0x0][0x28] ;  /* 0x00000a00ff017624 */ /* 0x000fc600078e00ff */
[----:B------:R-:W-:Y:S01]  /*0010*/  IMAD.MOV.U32 R0, RZ, RZ, c[0x0][0x17c] ;  /* 0x00005f00ff007624 */ /* 0x000fe200078e00ff */
[----:B------:R-:W0:Y:S01]  /*0020*/  S2R R29, SR_TID.X ;  /* 0x00000000001d7919 */ /* 0x000e220000002100 */
[----:B------:R-:W-:Y:S01]  /*0030*/  IADD3 R1, R1, -0x3d18, RZ ;  /* 0xffffc2e801017810 */ /* 0x000fe20007ffe0ff */
[----:B------:R-:W-:Y:S02]  /*0040*/  UMOV UR7, 0x1f ;  /* 0x0000001f00077882 */ /* 0x000fe40000000000 */
[----:B------:R-:W-:Y:S01]  /*0050*/  IADD3 R0, R0, 0xff, RZ ;  /* 0x000000ff00007810 */ /* 0x000fe20007ffe0ff */
[----:B------:R-:W-:Y:S02]  /*0060*/  ULDC UR6, c[0x0][0x180] ;  /* 0x0000600000067ab9 */ /* 0x000fe40000000800 */
[----:B------:R-:W-:Y:S01]  /*0070*/  UIADD3 UR6, UR7, UR6, URZ ;  /* 0x0000000607067290 */ /* 0x000fe2000fffe03f */
[----:B------:R-:W-:Y:S01]  /*0080*/  SHF.R.S32.HI R3, RZ, 0x1f, R0 ;  /* 0x0000001fff037819 */ /* 0x000fe20000011400 */
[----:B------:R-:W-:-:S02]  /*0090*/  ULDC.64 UR10, c[0x0][0x118] ;  /* 0x00004600000a7ab9 */ /* 0x000fc40000000a00 */
[----:B------:R-:W-:Y:S01]  /*00a0*/  UISETP.GT.AND UP0, UPT, UR6, 0x1f, UPT ;  /* 0x0000001f0600788c */ /* 0x000fe2000bf04270 */
[----:B------:R-:W-:Y:S02]  /*00b0*/  LEA.HI R0, R3, R0, RZ, 0x8 ;  /* 0x0000000003007211 */ /* 0x000fe400078f40ff */
[----:B------:R-:W1:Y:S02]  /*00c0*/  S2R R3, SR_CTAID.X ;  /* 0x0000000000037919 */ /* 0x000e640000002500 */
[----:B------:R-:W-:-:S04]  /*00d0*/  SHF.R.S32.HI R0, RZ, 0x8, R0 ;  /* 0x00000008ff007819 */ /* 0x000fc80000011400 */
[-C--:B------:R-:W-:Y:S02]  /*00e0*/  IABS R7, R0.reuse ;  /* 0x0000000000077213 */ /* 0x080fe40000000000 */
[----:B------:R-:W-:Y:S02]  /*00f0*/  IABS R10, R0 ;  /* 0x00000000000a7213 */ /* 0x000fe40000000000 */
[----:B------:R-:W2:Y:S01]  /*0100*/  I2F.RP R2, R7 ;  /* 0x0000000700027306 */ /* 0x000ea20000209400 */
[----:B0-----:R-:W-:Y:S02]  /*0110*/  LOP3.LUT R12, R29, 0x7f, RZ, 0xc0, !PT ;  /* 0x0000007f1d0c7812 */ /* 0x001fe400078ec0ff */
[----:B-1----:R-:W-:-:S05]  /*0120*/  IABS R8, R3 ;  /* 0x0000000300087213 */ /* 0x002fca0000000000 */
[----:B--2---:R-:W0:Y:S02]  /*0130*/  MUFU.RCP R2, R2 ;  /* 0x0000000200027308 */ /* 0x004e240000001000 */
[----:B0-----:R-:W-:-:S06]  /*0140*/  IADD3 R4, R2, 0xffffffe, RZ ;  /* 0x0ffffffe02047810 */ /* 0x001fcc0007ffe0ff */
[----:B------:R0:W1:Y:S02]  /*0150*/  F2I.FTZ.U32.TRUNC.NTZ R5, R4 ;  /* 0x0000000400057305 */ /* 0x000064000021f000 */
[----:B0-----:R-:W-:Y:S02]  /*0160*/  IMAD.MOV.U32 R4, RZ, RZ, RZ ;  /* 0x000000ffff047224 */ /* 0x001fe400078e00ff */
[----:B-1----:R-:W-:-:S04]  /*0170*/  IMAD.MOV R6, RZ, RZ, -R5 ;  /* 0x000000ffff067224 */ /* 0x002fc800078e0a05 */
[----:B------:R-:W-:Y:S02]  /*0180*/  IMAD R9, R6, R7, RZ ;  /* 0x0000000706097224 */ /* 0x000fe400078e02ff */
[----:B------:R-:W-:Y:S02]  /*0190*/  IMAD.MOV.U32 R6, RZ, RZ, R8 ;  /* 0x000000ffff067224 */ /* 0x000fe400078e0008 */
[----:B------:R-:W-:-:S04]  /*01a0*/  IMAD.HI.U32 R5, R5, R9, R4 ;  /* 0x0000000905057227 */ /* 0x000fc800078e0004 */
[----:B------:R-:W-:Y:S02]  /*01b0*/  IMAD.MOV R9, RZ, RZ, -R10 ;  /* 0x000000ffff097224 */ /* 0x000fe400078e0a0a */
[----:B------:R-:W-:-:S04]  /*01c0*/  IMAD.HI.U32 R2, R5, R6, RZ ;  /* 0x0000000605027227 */ /* 0x000fc800078e00ff */
[----:B------:R-:W-:-:S05]  /*01d0*/  IMAD R4, R2, R9, R6 ;  /* 0x0000000902047224 */ /* 0x000fca00078e0206 */
[----:B------:R-:W-:-:S13]  /*01e0*/  ISETP.GT.U32.AND P1, PT, R7, R4, PT ;  /* 0x000000040700720c */ /* 0x000fda0003f24070 */
[----:B------:R-:W-:Y:S01]  /*01f0*/  @!P1 IMAD.IADD R4, R4, 0x1, -R7 ;  /* 0x0000000104049824 */ /* 0x000fe200078e0a07 */
[----:B------:R-:W-:Y:S02]  /*0200*/  @!P1 IADD3 R2, R2, 0x1, RZ ;  /* 0x0000000102029810 */ /* 0x000fe40007ffe0ff */
[----:B------:R-:W-:Y:S02]  /*0210*/  ISETP.NE.AND P1, PT, R0, RZ, PT ;  /* 0x000000ff0000720c */ /* 0x000fe40003f25270 */
[----:B------:R-:W-:Y:S02]  /*0220*/  ISETP.GE.U32.AND P0, PT, R4, R7, PT ;  /* 0x000000070400720c */ /* 0x000fe40003f06070 */
[----:B------:R-:W-:-:S04]  /*0230*/  LOP3.LUT R4, R3, R0, RZ, 0x3c, !PT ;  /* 0x0000000003047212 */ /* 0x000fc800078e3cff */
[----:B------:R-:W-:Y:S01]  /*0240*/  ISETP.GE.AND P2, PT, R4, RZ, PT ;  /* 0x000000ff0400720c */ /* 0x000fe20003f46270 */
[----:B------:R-:W-:-:S05]  /*0250*/  IMAD.MOV.U32 R4, RZ, RZ, c[0x0][0x178] ;  /* 0x00005e00ff047624 */ /* 0x000fca00078e00ff */
[----:B------:R-:W-:Y:S02]  /*0260*/  IADD3 R4, R4, 0x1ff, RZ ;  /* 0x000001ff04047810 */ /* 0x000fe40007ffe0ff */
[----:B------:R-:W-:Y:S02]  /*0270*/  @P0 IADD3 R2, R2, 0x1, RZ ;  /* 0x0000000102020810 */ /* 0x000fe40007ffe0ff */
[----:B------:R-:W-:-:S03]  /*0280*/  SHF.R.S32.HI R5, RZ, 0x1f, R4 ;  /* 0x0000001fff057819 */ /* 0x000fc60000011404 */
[----:B------:R-:W-:Y:S01]  /*0290*/  @!P2 IMAD.MOV R2, RZ, RZ, -R2 ;  /* 0x000000ffff02a224 */ /* 0x000fe200078e0a02 */
[----:B------:R-:W-:Y:S02]  /*02a0*/  LEA.HI R5, R5, R4, RZ, 0x9 ;  /* 0x0000000405057211 */ /* 0x000fe400078f48ff */
[----:B------:R-:W-:-:S04]  /*02b0*/  @!P1 LOP3.LUT R2, RZ, R0, RZ, 0x33, !PT ;  /* 0x00000000ff029212 */ /* 0x000fc800078e33ff */
[----:B------:R-:W-:Y:S01]  /*02c0*/  LEA.HI.SX32 R5, R5, -R2, 0x17 ;  /* 0x8000000205057211 */ /* 0x000fe200078fbaff */
[----:B------:R-:W-:-:S03]  /*02d0*/  IMAD.MOV R7, RZ, RZ, -R2 ;  /* 0x000000ffff077224 */ /* 0x000fc600078e0a02 */
[----:B------:R-:W-:Y:S01]  /*02e0*/  IMNMX R8, R5, 0x1, PT ;  /* 0x0000000105087817 */ /* 0x000fe20003800200 */
[----:B------:R-:W-:-:S03]  /*02f0*/  IMAD R7, R0, R7, R3 ;  /* 0x0000000700077224 */ /* 0x000fc600078e0203 */
[-C--:B------:R-:W-:Y:S02]  /*0300*/  IABS R9, R8.reuse ;  /* 0x0000000800097213 */ /* 0x080fe40000000000 */
[----:B------:R-:W-:Y:S02]  /*0310*/  IABS R11, R8 ;  /* 0x00000008000b7213 */ /* 0x000fe40000000000 */
[----:B------:R-:W0:Y:S08]  /*0320*/  I2F.RP R6, R9 ;  /* 0x0000000900067306 */ /* 0x000e300000209400 */
[----:B0-----:R-:W0:Y:S02]  /*0330*/  MUFU.RCP R6, R6 ;  /* 0x0000000600067308 */ /* 0x001e240000001000 */
[----:B0-----:R-:W-:-:S06]  /*0340*/  IADD3 R4, R6, 0xffffffe, RZ ;  /* 0x0ffffffe06047810 */ /* 0x001fcc0007ffe0ff */
[----:B------:R0:W1:Y:S02]  /*0350*/  F2I.FTZ.U32.TRUNC.NTZ R5, R4 ;  /* 0x0000000400057305 */ /* 0x000064000021f000 */
[----:B0-----:R-:W-:Y:S02]  /*0360*/  IMAD.MOV.U32 R4, RZ, RZ, RZ ;  /* 0x000000ffff047224 */ /* 0x001fe400078e00ff */
[----:B-1----:R-:W-:-:S04]  /*0370*/  IMAD.MOV R10, RZ, RZ, -R5 ;  /* 0x000000ffff0a7224 */ /* 0x002fc800078e0a05 */
[----:B------:R-:W-:Y:S01]  /*0380*/  IMAD.MOV.U32 R0, RZ, RZ, R10 ;  /* 0x000000ffff007224 */ /* 0x000fe200078e000a */
[----:B------:R-:W-:-:S03]  /*0390*/  IABS R10, R7 ;  /* 0x00000007000a7213 */ /* 0x000fc60000000000 */
        /* <DEDUP_REMOVED lines=12> */
[----:B------:R-:W-:-:S07]  /*0460*/  ISETP.GE.AND P2, PT, R0, RZ, PT ;  /* 0x000000ff0000720c */ /* 0x000fce0003f46270 */
[----:B------:R-:W-:Y:S02]  /*0470*/  @P0 IADD3 R5, R5, 0x1, RZ ;  /* 0x0000000105050810 */ /* 0x000fe40007ffe0ff */
[----:B------:R-:W-:-:S04]  /*0480*/  PLOP3.LUT P0, PT, PT, PT, UP0, 0x80, 0x0 ;  /* 0x000000000000781c */ /* 0x000fc80003f0f008 */
[----:B------:R-:W-:Y:S01]  /*0490*/  @!P2 IMAD.MOV R5, RZ, RZ, -R5 ;  /* 0x000000ffff05a224 */ /* 0x000fe200078e0a05 */
[----:B------:R-:W-:-:S05]  /*04a0*/  @!P1 LOP3.LUT R5, RZ, R8, RZ, 0x33, !PT ;  /* 0x00000008ff059212 */ /* 0x000fca00078e33ff */
[----:B------:R-:W-:-:S04]  /*04b0*/  IMAD.MOV R3, RZ, RZ, -R5 ;  /* 0x000000ffff037224 */ /* 0x000fc800078e0a05 */
[----:B------:R-:W-:-:S04]  /*04c0*/  IMAD R3, R8, R3, R7 ;  /* 0x0000000308037224 */ /* 0x000fc800078e0207 */
[----:B------:R-:W-:-:S04]  /*04d0*/  IMAD.IADD R3, R2, 0x1, R3 ;  /* 0x0000000102037824 */ /* 0x000fc800078e0203 */
[----:B------:R-:W-:Y:S02]  /*04e0*/  IMAD R28, R3, 0x200, R12 ;  /* 0x00000200031c7824 */ /* 0x000fe400078e020c */
[----:B------:R-:W-:-:S03]  /*04f0*/  IMAD.SHL.U32 R3, R5, 0x100, RZ ;  /* 0x0000010005037824 */ /* 0x000fc600078e00ff */
[C---:B------:R-:W-:Y:S02]  /*0500*/  IADD3 R0, R28.reuse, 0x80, RZ ;  /* 0x000000801c007810 */ /* 0x040fe40007ffe0ff */
[C---:B------:R-:W-:Y:S02]  /*0510*/  IADD3 R4, R28.reuse, 0x180, RZ ;  /* 0x000001801c047810 */ /* 0x040fe40007ffe0ff */
[----:B------:R-:W-:Y:S01]  /*0520*/  IADD3 R2, R28, 0x100, RZ ;  /* 0x000001001c027810 */ /* 0x000fe20007ffe0ff */
[----:B------:R0:W-:Y:S04]  /*0530*/  STL [R1+0x10d8], R0 ;  /* 0x0010d80001007387 */ /* 0x0001e80000100800 */
[----:B------:R0:W-:Y:S04]  /*0540*/  STL [R1+0x10e0], R4 ;  /* 0x0010e00401007387 */ /* 0x0001e80000100800 */
[----:B------:R0:W-:Y:S01]  /*0550*/  STL [R1+0x10dc], R2 ;  /* 0x0010dc0201007387 */ /* 0x0001e20000100800 */
[----:B------:R-:W-:Y:S05]  /*0560*/  @P0 BRA `(.L_x_0) ;  /* 0x00001f7000000947 */ /* 0x000fea0003800000 */
[----:B0-----:R-:W-:Y:S01]  /*0570*/  IMAD.SHL.U32 R0, R29, 0x200, RZ ;  /* 0x000002001d007824 */ /* 0x001fe200078e00ff */
[----:B------:R-:W-:Y:S01]  /*0580*/  CS2R R24, SRZ ;  /* 0x0000000000187805 */ /* 0x000fe2000001ff00 */
[----:B------:R-:W-:Y:S01]  /*0590*/  CS2R R26, SRZ ;  /* 0x00000000001a7805 */ /* 0x000fe2000001ff00 */
[----:B------:R-:W-:Y:S01]  /*05a0*/  CS2R R20, SRZ ;  /* 0x0000000000147805 */ /* 0x000fe2000001ff00 */
[----:B------:R-:W-:Y:S01]  /*05b0*/  CS2R R22, SRZ ;  /* 0x0000000000167805 */ /* 0x000fe2000001ff00 */
[----:B------:R0:W-:Y:S01]  /*05c0*/  STL [R1+0x1860], R0 ;  /* 0x0018600001007387 */ /* 0x0001e20000100800 */
[----:B------:R-:W-:Y:S01]  /*05d0*/  CS2R R16, SRZ ;  /* 0x0000000000107805 */ /* 0x000fe2000001ff00 */
[----:B------:R-:W-:Y:S01]  /*05e0*/  CS2R R18, SRZ ;  /* 0x0000000000127805 */ /* 0x000fe2000001ff00 */
[----:B------:R-:W-:Y:S01]  /*05f0*/  CS2R R12, SRZ ;  /* 0x00000000000c7805 */ /* 0x000fe2000001ff00 */
[----:B------:R0:W-:Y:S01]  /*0600*/  STL [R1], RZ ;  /* 0x000000ff01007387 */ /* 0x0001e20000100800 */
[----:B------:R-:W-:Y:S01]  /*0610*/  CS2R R14, SRZ ;  /* 0x00000000000e7805 */ /* 0x000fe2000001ff00 */
[----:B------:R-:W-:Y:S01]  /*0620*/  CS2R R8, SRZ ;  /* 0x0000000000087805 */ /* 0x000fe2000001ff00 */
[----:B------:R-:W-:Y:S01]  /*0630*/  CS2R R10, SRZ ;  /* 0x00000000000a7805 */ /* 0x000fe2000001ff00 */
[----:B------:R0:W-:Y:S01]  /*0640*/  STL [R1+0x4], RZ ;  /* 0x000004ff01007387 */ /* 0x0001e20000100800 */
[----:B------:R-:W-:Y:S01]  /*0650*/  CS2R R4, SRZ ;  /* 0x0000000000047805 */ /* 0x000fe2000001ff00 */
[----:B------:R-:W-:-:S02]  /*0660*/  CS2R R6, SRZ ;  /* 0x0000000000067805 */ /* 0x000fc4000001ff00 */
[----:B------:R0:W-:Y:S04]  /*0670*/  STL [R1+0x8], RZ ;  /* 0x000008ff01007387 */ /* 0x0001e80000100800 */
        /* <DEDUP_REMOVED lines=484> */
[----:B------:R0:W-:Y:S01]  /*24c0*/  STL [R1+0x123c], RZ ;  /* 0x00123cff01007387 */ /* 0x0001e20000100800 */
[----:B------:R-:W-:Y:S05]  /*24d0*/  BRA `(.L_x_1) ;  /* 0x0004116000007947 */ /* 0x000fea0003800000 */
.L_x_0:
[----:B------:R-:W2:Y:S01]  /*24e0*/  LDL R21, [R1+0x10e0] ;  /* 0x0010e00001157983 */ /* 0x000ea20000100800 */
[----:B0-----:R-:W-:Y:S01]  /*24f0*/  IABS R4, c[0x0][0x178] ;  /* 0x00005e0000047a13 */ /* 0x001fe20000000000 */
[----:B------:R-:W-:Y:S01]  /*2500*/  IMAD.MOV.U32 R22, RZ, RZ, R2 ;  /* 0x000000ffff167224 */ /* 0x000fe200078e0002 */
[----:B------:R-:W-:Y:S01]  /*2510*/  IABS R23, c[0x0][0x17c] ;  /* 0x00005f0000177a13 */ /* 0x000fe20000000000 */
[----:B------:R-:W-:Y:S01]  /*2520*/  IMAD.MOV.U32 R18, RZ, RZ, R0 ;  /* 0x000000ffff127224 */ /* 0x000fe200078e0000 */
[----:B------:R-:W0:Y:S01]  /*2530*/  I2F.RP R2, R4 ;  /* 0x0000000400027306 */ /* 0x000e220000209400 */
[----:B------:R-:W-:Y:S01]  /*2540*/  IABS R13, R28 ;  /* 0x0000001c000d7213 */ /* 0x000fe20000000000 */
[----:B------:R1:W-:Y:S01]  /*2550*/  STL [R1+0x1864], R28 ;  /* 0x0018641c01007387 */ /* 0x0003e20000100800 */
[----:B------:R-:W-:Y:S01]  /*2560*/  IABS R17, R22 ;  /* 0x0000001600117213 */ /* 0x000fe20000000000 */
[----:B------:R-:W-:Y:S01]  /*2570*/  ULDC.64 UR4, c[0x0][0x188] ;  /* 0x0000620000047ab9 */ /* 0x000fe20000000a00 */
[----:B------:R-:W-:-:S03]  /*2580*/  IABS R15, R18 ;  /* 0x00000012000f7213 */ /* 0x000fc60000000000 */
[----:B------:R-:W3:Y:S08]  /*2590*/  I2F.RP R0, R23 ;  /* 0x0000001700007306 */ /* 0x000ef00000209400 */
[----:B0-----:R-:W0:Y:S08]  /*25a0*/  MUFU.RCP R2, R2 ;  /* 0x0000000200027308 */ /* 0x001e300000001000 */
[----:B---3--:R-:W3:Y:S01]  /*25b0*/  MUFU.RCP R0, R0 ;  /* 0x0000000000007308 */ /* 0x008ee20000001000 */
[----:B0-----:R-:W-:-:S07]  /*25c0*/  IADD3 R8, R2, 0xffffffe, RZ ;  /* 0x0ffffffe02087810 */ /* 0x001fce0007ffe0ff */
[----:B------:R0:W4:Y:S01]  /*25d0*/  F2I.FTZ.U32.TRUNC.NTZ R9, R8 ;  /* 0x0000000800097305 */ /* 0x000122000021f000 */
[----:B---3--:R-:W-:-:S07]  /*25e0*/  IADD3 R6, R0, 0xffffffe, RZ ;  /* 0x0ffffffe00067810 */ /* 0x008fce0007ffe0ff */
[----:B------:R3:W1:Y:S01]  /*25f0*/  F2I.FTZ.U32.TRUNC.NTZ R7, R6 ;  /* 0x0000000600077305 */ /* 0x000662000021f000 */
[----:B0-----:R-:W-:Y:S02]  /*2600*/  IMAD.MOV.U32 R8, RZ, RZ, RZ ;  /* 0x000000ffff087224 */ /* 0x001fe400078e00ff */
[----:B----4-:R-:W-:Y:S02]  /*2610*/  IMAD.MOV R5, RZ, RZ, -R9 ;  /* 0x000000ffff057224 */ /* 0x010fe400078e0a09 */
[----:B---3--:R-:W-:Y:S02]  /*2620*/  IMAD.MOV.U32 R6, RZ, RZ, RZ ;  /* 0x000000ffff067224 */ /* 0x008fe400078e00ff */
[----:B------:R-:W-:Y:S02]  /*2630*/  IMAD R5, R5, R4, RZ ;  /* 0x0000000405057224 */ /* 0x000fe400078e02ff */
[----:B-1----:R-:W-:Y:S02]  /*2640*/  IMAD.MOV R2, RZ, RZ, -R7 ;  /* 0x000000ffff027224 */ /* 0x002fe400078e0a07 */
[----:B------:R-:W-:Y:S01]  /*2650*/  IMAD.HI.U32 R0, R9, R5, R8 ;  /* 0x0000000509007227 */ /* 0x000fe200078e0008 */
[----:B------:R-:W-:-:S03]  /*2660*/  SHF.R.U32.HI R9, RZ, 0x5, R29 ;  /* 0x00000005ff097819 */ /* 0x000fc6000001161d */
[----:B------:R-:W-:Y:S02]  /*2670*/  IMAD R5, R2, R23, RZ ;  /* 0x0000001702057224 */ /* 0x000fe400078e02ff */
[----:B------:R-:W-:-:S04]  /*2680*/  IMAD.HI.U32 R8, R0, R13, RZ ;  /* 0x0000000d00087227 */ /* 0x000fc800078e00ff */
[----:B------:R-:W-:-:S04]  /*2690*/  IMAD.HI.U32 R5, R7, R5, R6 ;  /* 0x0000000507057227 */ /* 0x000fc800078e0006 */
[----:B------:R-:W-:-:S04]  /*26a0*/  IMAD.HI.U32 R6, R0, R17, RZ ;  /* 0x0000001100067227 */ /* 0x000fc800078e00ff */
[----:B------:R-:W-:Y:S02]  /*26b0*/  IMAD.MOV R6, RZ, RZ, -R6 ;  /* 0x000000ffff067224 */ /* 0x000fe400078e0a06 */
[----:B------:R-:W-:Y:S02]  /*26c0*/  IMAD.MOV R8, RZ, RZ, -R8 ;  /* 0x000000ffff087224 */ /* 0x000fe400078e0a08 */
[----:B------:R-:W-:Y:S02]  /*26d0*/  IMAD R17, R4, R6, R17 ;  /* 0x0000000604117224 */ /* 0x000fe400078e0211 */
[----:B------:R-:W-:-:S03]  /*26e0*/  IMAD.HI.U32 R7, R0, R15, RZ ;  /* 0x0000000f00077227 */ /* 0x000fc600078e00ff */
[C---:B------:R-:W-:Y:S01]  /*26f0*/  ISETP.GT.U32.AND P1, PT, R4.reuse, R17, PT ;  /* 0x000000110400720c */ /* 0x040fe20003f24070 */
[----:B------:R-:W-:Y:S02]  /*2700*/  IMAD R13, R4, R8, R13 ;  /* 0x00000008040d7224 */ /* 0x000fe400078e020d */
[----:B------:R-:W-:-:S03]  /*2710*/  IMAD.MOV R7, RZ, RZ, -R7 ;  /* 0x000000ffff077224 */ /* 0x000fc600078e0a07 */
[C---:B------:R-:W-:Y:S01]  /*2720*/  ISETP.GT.U32.AND P3, PT, R4.reuse, R13, PT ;  /* 0x0000000d0400720c */ /* 0x040fe20003f64070 */
[----:B------:R-:W-:-:S05]  /*2730*/  IMAD R15, R4, R7, R15 ;  /* 0x00000007040f7224 */ /* 0x000fca00078e020f */
[----:B------:R-:W-:Y:S01]  /*2740*/  ISETP.GT.U32.AND P2, PT, R4, R15, PT ;  /* 0x0000000f0400720c */ /* 0x000fe20003f44070 */
[----:B------:R-:W-:-:S06]  /*2750*/  @!P1 IMAD.IADD R17, R17, 0x1, -R4 ;  /* 0x0000000111119824 */ /* 0x000fcc00078e0a04 */
[----:B------:R-:W-:Y:S01]  /*2760*/  @!P3 IMAD.IADD R13, R13, 0x1, -R4 ;  /* 0x000000010d0db824 */ /* 0x000fe200078e0a04 */
[----:B------:R-:W-:-:S04]  /*2770*/  ISETP.GT.U32.AND P3, PT, R4, R17, PT ;  /* 0x000000110400720c */ /* 0x000fc80003f64070 */
[----:B------:R-:W-:Y:S01]  /*2780*/  ISETP.GT.U32.AND P5, PT, R4, R13, PT ;  /* 0x0000000d0400720c */ /* 0x000fe20003fa4070 */
[----:B------:R-:W-:-:S05]  /*2790*/  @!P2 IMAD.IADD R15, R15, 0x1, -R4 ;  /* 0x000000010f0fa824 */ /* 0x000fca00078e0a04 */
[----:B------:R-:W-:-:S03]  /*27a0*/  ISETP.GT.U32.AND P4, PT, R4, R15, PT ;  /* 0x0000000f0400720c */ /* 0x000fc60003f84070 */
[----:B------:R-:W-:Y:S01]  /*27b0*/  @!P3 IMAD.IADD R17, R17, 0x1, -R4 ;  /* 0x000000011111b824 */ /* 0x000fe200078e0a04 */
[----:B------:R-:W-:-:S03]  /*27c0*/  ISETP.GE.AND P3, PT, R22, RZ, PT ;  /* 0x000000ff1600720c */ /* 0x000fc60003f66270 */
[----:B------:R-:W-:-:S06]  /*27d0*/  @!P5 IMAD.IADD R13, R13, 0x1, -R4 ;  /* 0x000000010d0dd824 */ /* 0x000fcc00078e0a04 */
[----:B------:R-:W-:Y:S01]  /*27e0*/  @!P4 IMAD.IADD R15, R15, 0x1, -R4 ;  /* 0x000000010f0fc824 */ /* 0x000fe200078e0a04 */
[----:B------:R-:W-:-:S03]  /*27f0*/  ISETP.GE.AND P4, PT, R28, RZ, PT ;  /* 0x000000ff1c00720c */ /* 0x000fc60003f86270 */
[----:B------:R-:W-:-:S10]  /*2800*/  @!P3 IMAD.MOV R17, RZ, RZ, -R17 ;  /* 0x000000ffff11b224 */ /* 0x000fd400078e0a11 */
[----:B------:R-:W-:Y:S01]  /*2810*/  @!P4 IMAD.MOV R13, RZ, RZ, -R13 ;  /* 0x000000ffff0dc224 */ /* 0x000fe200078e0a0d */
[----:B--2---:R-:W-:Y:S02]  /*2820*/  IABS R19, R21 ;  /* 0x0000001500137213 */ /* 0x004fe40000000000 */
[----:B------:R-:W-:-:S03]  /*2830*/  ISETP.GE.AND P1, PT, R21, RZ, PT ;  /* 0x000000ff1500720c */ /* 0x000fc60003f26270 */
[----:B------:R-:W-:Y:S01]  /*2840*/  IMAD.HI.U32 R2, R0, R19, RZ ;  /* 0x0000001300027227 */ /* 0x000fe200078e00ff */
[----:B------:R-:W-:-:S03]  /*2850*/  SGXT.U32 R0, R9, 0x2 ;  /* 0x000000020900781a */ /* 0x000fc60000000000 */
[----:B------:R-:W-:Y:S01]  /*2860*/  IMAD.MOV R2, RZ, RZ, -R2 ;  /* 0x000000ffff027224 */ /* 0x000fe200078e0a02 */
[----:B------:R-:W-:-:S03]  /*2870*/  LOP3.LUT R0, R3, R0, RZ, 0xfc, !PT ;  /* 0x0000000003007212 */ /* 0x000fc600078efcff */
[----:B------:R-:W-:Y:S01]  /*2880*/  IMAD R19, R4, R2, R19 ;  /* 0x0000000204137224 */ /* 0x000fe200078e0213 */
[C---:B------:R-:W-:Y:S02]  /*2890*/  LOP3.LUT R10, R0.reuse, 0xf8, RZ, 0xfc, !PT ;  /* 0x000000f8000a7812 */ /* 0x040fe400078efcff */
[----:B------:R-:W-:Y:S02]  /*28a0*/  LOP3.LUT R16, R0, 0xf4, RZ, 0xfc, !PT ;  /* 0x000000f400107812 */ /* 0x000fe400078efcff */
[----:B------:R-:W-:Y:S02]  /*28b0*/  ISETP.GT.U32.AND P0, PT, R4, R19, PT ;  /* 0x000000130400720c */ /* 0x000fe40003f04070 */
[----:B------:R-:W-:Y:S02]  /*28c0*/  IABS R2, R10 ;  /* 0x0000000a00027213 */ /* 0x000fe40000000000 */
[----:B------:R-:W-:Y:S02]  /*28d0*/  IABS R8, R16 ;  /* 0x0000001000087213 */ /* 0x000fe40000000000 */
[C---:B------:R-:W-:Y:S01]  /*28e0*/  LOP3.LUT R11, R0.reuse, 0xec, RZ, 0xfc, !PT ;  /* 0x000000ec000b7812 */ /* 0x040fe200078efcff */
[----:B------:R-:W-:Y:S01]  /*28f0*/  IMAD.HI.U32 R7, R5, R2, RZ ;  /* 0x0000000205077227 */ /* 0x000fe200078e00ff */
[----:B------:R-:W-:-:S02]  /*2900*/  LOP3.LUT R12, R0, 0xf0, RZ, 0xfc, !PT ;  /* 0x000000f0000c7812 */ /* 0x000fc400078efcff */
[----:B------:R-:W-:Y:S01]  /*2910*/  IABS R26, R11 ;  /* 0x0000000b001a7213 */ /* 0x000fe20000000000 */
[----:B------:R-:W-:Y:S01]  /*2920*/  IMAD.MOV R7, RZ, RZ, -R7 ;  /* 0x000000ffff077224 */ /* 0x000fe200078e0a07 */
[----:B------:R-:W-:Y:S01]  /*2930*/  IABS R6, R12 ;  /* 0x0000000c00067213 */ /* 0x000fe20000000000 */
[----:B------:R-:W-:Y:S01]  /*2940*/  @!P0 IMAD.IADD R19, R19, 0x1, -R4 ;  /* 0x0000000113138824 */ /* 0x000fe200078e0a04 */
[----:B------:R-:W-:Y:S01]  /*2950*/  ISETP.GE.AND P6, PT, R10, RZ, PT ;  /* 0x000000ff0a00720c */ /* 0x000fe20003fc6270 */
[----:B------:R-:W-:Y:S01]  /*2960*/  IMAD.HI.U32 R9, R5, R8, RZ ;  /* 0x0000000805097227 */ /* 0x000fe200078e00ff */
[----:B------:R-:W-:Y:S02]  /*2970*/  ISETP.GE.AND P2, PT, R16, RZ, PT ;  /* 0x000000ff1000720c */ /* 0x000fe40003f46270 */
[----:B------:R-:W-:Y:S01]  /*2980*/  ISETP.GT.U32.AND P0, PT, R4, R19, PT ;  /* 0x000000130400720c */ /* 0x000fe20003f04070 */
[----:B------:R-:W-:Y:S01]  /*2990*/  IMAD R2, R23, R7, R2 ;  /* 0x0000000717027224 */ /* 0x000fe200078e0202 */
[----:B------:R-:W-:Y:S01]  /*29a0*/  LOP3.LUT R24, R0, 0xc, RZ, 0xfc, !PT ;  /* 0x0000000c00187812 */ /* 0x000fe200078efcff */
[----:B------:R-:W-:-:S02]  /*29b0*/  IMAD.MOV R9, RZ, RZ, -R9 ;  /* 0x000000ffff097224 */ /* 0x000fc400078e0a09 */
[----:B------:R-:W-:Y:S01]  /*29c0*/  IMAD.HI.U32 R14, R5, R26, RZ ;  /* 0x0000001a050e7227 */ /* 0x000fe200078e00ff */
[----:B------:R-:W-:-:S03]  /*29d0*/  ISETP.GT.U32.AND P5, PT, R23, R2, PT ;  /* 0x000000021700720c */ /* 0x000fc60003fa4070 */
[----:B------:R-:W-:Y:S01]  /*29e0*/  IMAD R29, R23, R9, R8 ;  /* 0x00000009171d7224 */ /* 0x000fe200078e0208 */
[----:B------:R-:W-:Y:S01]  /*29f0*/  LOP3.LUT R9, R0, 0xe8, RZ, 0xfc, !PT ;  /* 0x000000e800097812 */ /* 0x000fe200078efcff */
[----:B------:R-:W-:Y:S01]  /*2a00*/  IMAD.HI.U32 R10, R5, R6, RZ ;  /* 0x00000006050a7227 */ /* 0x000fe200078e00ff */
[----:B------:R-:W-:Y:S02]  /*2a10*/  LOP3.LUT R8, RZ, c[0x0][0x178], RZ, 0x33, !PT ;  /* 0x00005e00ff087a12 */ /* 0x000fe400078e33ff */
[----:B------:R-:W-:Y:S01]  /*2a20*/  ISETP.GT.U32.AND P3, PT, R23, R29, PT ;  /* 0x0000001d1700720c */ /* 0x000fe20003f64070 */
[----:B------:R-:W-:Y:S01]  /*2a30*/  @!P0 IMAD.IADD R19, R19, 0x1, -R4 ;  /* 0x0000000113138824 */ /* 0x000fe200078e0a04 */
[----:B------:R-:W-:Y:S01]  /*2a40*/  ISETP.GE.AND P0, PT, R18, RZ, PT ;  /* 0x000000ff1200720c */ /* 0x000fe20003f06270 */
[----:B------:R-:W-:Y:S02]  /*2a50*/  IMAD.MOV R14, RZ, RZ, -R14 ;  /* 0x000000ffff0e7224 */ /* 0x000fe400078e0a0e */
[----:B------:R-:W-:-:S02]  /*2a60*/  IMAD.MOV R10, RZ, RZ, -R10 ;  /* 0x000000ffff0a7224 */ /* 0x000fc400078e0a0a */
[C---:B------:R-:W-:Y:S02]  /*2a70*/  IMAD R26, R23.reuse, R14, R26 ;  /* 0x0000000e171a7224 */ /* 0x040fe400078e021a */
[----:B------:R-:W-:Y:S02]  /*2a80*/  @!P5 IMAD.IADD R2, R2, 0x1, -R23 ;  /* 0x000000010202d824 */ /* 0x000fe400078e0a17 */
[C---:B------:R-:W-:Y:S01]  /*2a90*/  IMAD R27, R23.reuse, R10, R6 ;  /* 0x0000000a171b7224 */ /* 0x040fe200078e0206 */
[----:B------:R-:W-:Y:S01]  /*2aa0*/  LOP3.LUT R10, R0, 0xe4, RZ, 0xfc, !PT ;  /* 0x000000e4000a7812 */ /* 0x000fe200078efcff */
[----:B------:R-:W-:Y:S01]  /*2ab0*/  @!P1 IMAD.MOV R19, RZ, RZ, -R19 ;  /* 0x000000ffff139224 */ /* 0x000fe200078e0a13 */
[C---:B------:R-:W-:Y:S01]  /*2ac0*/  ISETP.GT.U32.AND P4, PT, R23.reuse, R26, PT ;  /* 0x0000001a1700720c */ /* 0x040fe20003f84070 */
[----:B------:R-:W-:Y:S01]  /*2ad0*/  @!P0 IMAD.MOV R15, RZ, RZ, -R15 ;  /* 0x000000ffff0f8224 */ /* 0x000fe200078e0a0f */
[----:B------:R-:W-:Y:S01]  /*2ae0*/  ISETP.GT.U32.AND P0, PT, R23, R2, PT ;  /* 0x000000021700720c */ /* 0x000fe20003f04070 */
[----:B------:R-:W-:Y:S01]  /*2af0*/  @!P3 IMAD.IADD R29, R29, 0x1, -R23 ;  /* 0x000000011d1db824 */ /* 0x000fe200078e0a17 */
[----:B------:R-:W-:-:S02]  /*2b00*/  ISETP.NE.AND P1, PT, RZ, c[0x0][0x178], PT ;  /* 0x00005e00ff007a0c */ /* 0x000fc40003f25270 */
[----:B------:R-:W-:Y:S02]  /*2b10*/  IABS R16, R10 ;  /* 0x0000000a00107213 */ /* 0x000fe40000000000 */
[----:B------:R-:W-:Y:S02]  /*2b20*/  IABS R6, R9 ;  /* 0x0000000900067213 */ /* 0x000fe40000000000 */
[----:B------:R-:W-:Y:S01]  /*2b30*/  ISETP.GT.U32.AND P5, PT, R23, R27, PT ;  /* 0x0000001b1700720c */ /* 0x000fe20003fa4070 */
[C---:B------:R-:W-:Y:S01]  /*2b40*/  IMAD.HI.U32 R4, R5.reuse, R16, RZ ;  /* 0x0000001005047227 */ /* 0x040fe200078e00ff */
[C---:B------:R-:W-:Y:S02]  /*2b50*/  SEL R18, R8.reuse, R19, !P1 ;  /* 0x0000001308127207 */ /* 0x040fe40004800000 */
[C---:B------:R-:W-:Y:S01]  /*2b60*/  SEL R28, R8.reuse, R15, !P1 ;  /* 0x0000000f081c7207 */ /* 0x040fe20004800000 */
[----:B------:R-:W-:Y:S01]  /*2b70*/  IMAD.HI.U32 R7, R5, R6, RZ ;  /* 0x0000000605077227 */ /* 0x000fe200078e00ff */
[----:B------:R-:W-:Y:S01]  /*2b80*/  ISETP.GT.U32.AND P3, PT, R23, R29, PT ;  /* 0x0000001d1700720c */ /* 0x000fe20003f64070 */
[----:B------:R-:W-:Y:S01]  /*2b90*/  STL [R1+0xe0], R18 ;  /* 0x0000e01201007387 */ /* 0x000fe20000100800 */
[C---:B------:R-:W-:Y:S01]  /*2ba0*/  SEL R14, R8.reuse, R17, !P1 ;  /* 0x00000011080e7207 */ /* 0x040fe20004800000 */
[----:B------:R-:W-:Y:S01]  /*2bb0*/  IMAD.MOV R4, RZ, RZ, -R4 ;  /* 0x000000ffff047224 */ /* 0x000fe200078e0a04 */
[----:B------:R-:W-:Y:S01]  /*2bc0*/  SEL R8, R8, R13, !P1 ;  /* 0x0000000d08087207 */ /* 0x000fe20004800000 */
[----:B------:R-:W-:Y:S01]  /*2bd0*/  STL [R1+0x190c], R28 ;  /* 0x00190c1c01007387 */ /* 0x000fe20000100800 */
[----:B------:R-:W-:Y:S01]  /*2be0*/  IMAD.MOV R7, RZ, RZ, -R7 ;  /* 0x000000ffff077224 */ /* 0x000fe200078e0a07 */
[----:B------:R-:W-:Y:S01]  /*2bf0*/  ISETP.GE.AND P1, PT, R12, RZ, PT ;  /* 0x000000ff0c00720c */ /* 0x000fe20003f26270 */
[--C-:B------:R-:W-:Y:S01]  /*2c00*/  @!P0 IMAD.IADD R2, R2, 0x1, -R23.reuse ;  /* 0x0000000102028824 */ /* 0x100fe200078e0a17 */
[----:B------:R0:W-:Y:S01]  /*2c10*/  STL [R1+0xe4], R14 ;  /* 0x0000e40e01007387 */ /* 0x0001e20000100800 */
[----:B------:R-:W-:-:S02]  /*2c20*/  @!P4 IMAD.IADD R26, R26, 0x1, -R23 ;  /* 0x000000011a1ac824 */ /* 0x000fc400078e0a17 */
[C---:B------:R-:W-:Y:S01]  /*2c30*/  IMAD R16, R23.reuse, R4, R16 ;  /* 0x0000000417107224 */ /* 0x040fe200078e0210 */
[----:B------:R1:W-:Y:S01]  /*2c40*/  STL [R1+0xec], R8 ;  /* 0x0000ec0801007387 */ /* 0x0003e20000100800 */
[----:B------:R-:W-:Y:S01]  /*2c50*/  IMAD R6, R23, R7, R6 ;  /* 0x0000000717067224 */ /* 0x000fe200078e0206 */
[C---:B------:R-:W-:Y:S01]  /*2c60*/  LOP3.LUT R7, R0.reuse, 0xd8, RZ, 0xfc, !PT ;  /* 0x000000d800077812 */ /* 0x040fe200078efcff */
[--C-:B------:R-:W-:Y:S01]  /*2c70*/  @!P5 IMAD.IADD R27, R27, 0x1, -R23.reuse ;  /* 0x000000011b1bd824 */ /* 0x100fe200078e0a17 */
[----:B------:R-:W-:Y:S01]  /*2c80*/  ISETP.GT.U32.AND P5, PT, R23, R26, PT ;  /* 0x0000001a1700720c */ /* 0x000fe20003fa4070 */
[----:B------:R-:W-:Y:S01]  /*2c90*/  @!P3 IMAD.IADD R29, R29, 0x1, -R23 ;  /* 0x000000011d1db824 */ /* 0x000fe200078e0a17 */
[C---:B------:R-:W-:Y:S01]  /*2ca0*/  ISETP.GT.U32.AND P3, PT, R23.reuse, R16, PT ;  /* 0x000000101700720c */ /* 0x040fe20003f64070 */
[----:B0-----:R-:W-:Y:S01]  /*2cb0*/  IMAD.MOV.U32 R14, RZ, RZ, R2 ;  /* 0x000000ffff0e7224 */ /* 0x001fe200078e0002 */
[----:B------:R-:W-:Y:S01]  /*2cc0*/  ISETP.GT.U32.AND P0, PT, R23, R6, PT ;  /* 0x000000061700720c */ /* 0x000fe20003f04070 */
[----:B------:R-:W-:Y:S01]  /*2cd0*/  @!P2 IMAD.MOV R29, RZ, RZ, -R29 ;  /* 0x000000ffff1da224 */ /* 0x000fe200078e0a1d */
[----:B-1----:R-:W-:Y:S01]  /*2ce0*/  LOP3.LUT R8, R0, 0xe0, RZ, 0xfc, !PT ;  /* 0x000000e000087812 */ /* 0x002fe200078efcff */
[----:B------:R-:W-:Y:S01]  /*2cf0*/  @!P6 IMAD.MOV R14, RZ, RZ, -R14 ;  /* 0x000000ffff0ee224 */ /* 0x000fe200078e0a0e */
[----:B------:R-:W-:-:S02]  /*2d00*/  ISETP.GE.AND P6, PT, R11, RZ, PT ;  /* 0x000000ff0b00720c */ /* 0x000fc40003fc6270 */
[----:B------:R-:W-:Y:S02]  /*2d10*/  IABS R12, R8 ;  /* 0x00000008000c7213 */ /* 0x000fe40000000000 */
[----:B------:R-:W-:Y:S01]  /*2d20*/  IABS R2, R7 ;  /* 0x0000000700027213 */ /* 0x000fe20000000000 */
[--C-:B------:R-:W-:Y:S01]  /*2d30*/  @!P5 IMAD.IADD R26, R26, 0x1, -R23.reuse ;  /* 0x000000011a1ad824 */ /* 0x100fe200078e0a17 */
[----:B------:R-:W-:Y:S01]  /*2d40*/  ISETP.GT.U32.AND P4, PT, R23, R27, PT ;  /* 0x0000001b1700720c */ /* 0x000fe20003f84070 */
[----:B------:R-:W-:Y:S01]  /*2d50*/  IMAD.HI.U32 R4, R5, R12, RZ ;  /* 0x0000000c05047227 */ /* 0x000fe200078e00ff */
[----:B------:R0:W-:Y:S01]  /*2d60*/  STL [R1+0xc], R14 ;  /* 0x00000c0e01007387 */ /* 0x0001e20000100800 */
[----:B------:R-:W-:Y:S02]  /*2d70*/  ISETP.GE.AND P5, PT, R10, RZ, PT ;  /* 0x000000ff0a00720c */ /* 0x000fe40003fa6270 */
[----:B------:R-:W-:Y:S02]  /*2d80*/  IMAD.MOV R4, RZ, RZ, -R4 ;  /* 0x000000ffff047224 */ /* 0x000fe400078e0a04 */
[----:B------:R-:W-:-:S02]  /*2d90*/  @!P3 IMAD.IADD R16, R16, 0x1, -R23 ;  /* 0x000000011010b824 */ /* 0x000fc400078e0a17 */
[C---:B------:R-:W-:Y:S01]  /*2da0*/  IMAD R12, R23.reuse, R4, R12 ;  /* 0x00000004170c7224 */ /* 0x040fe200078e020c */
[----:B------:R-:W-:Y:S01]  /*2db0*/  LOP3.LUT R4, R0, 0xd0, RZ, 0xfc, !PT ;  /* 0x000000d000047812 */ /* 0x000fe200078efcff */
[----:B------:R-:W-:Y:S01]  /*2dc0*/  @!P0 IMAD.IADD R6, R6, 0x1, -R23 ;  /* 0x0000000106068824 */ /* 0x000fe200078e0a17 */
[----:B------:R-:W-:Y:S01]  /*2dd0*/  ISETP.GE.AND P0, PT, R8, RZ, PT ;  /* 0x000000ff0800720c */ /* 0x000fe20003f06270 */
[----:B------:R-:W-:Y:S01]  /*2de0*/  @!P6 IMAD.MOV R26, RZ, RZ, -R26 ;  /* 0x000000ffff1ae224 */ /* 0x000fe200078e0a1a */
[----:B------:R-:W-:Y:S01]  /*2df0*/  ISETP.GT.U32.AND P6, PT, R23, R12, PT ;  /* 0x0000000c1700720c */ /* 0x000fe20003fc4070 */
[----:B------:R-:W-:Y:S01]  /*2e00*/  IMAD.HI.U32 R8, R5, R2, RZ ;  /* 0x0000000205087227 */ /* 0x000fe200078e00ff */
[C---:B------:R-:W-:Y:S02]  /*2e10*/  ISETP.GT.U32.AND P3, PT, R23.reuse, R16, PT ;  /* 0x000000101700720c */ /* 0x040fe40003f64070 */
[----:B------:R-:W-:Y:S01]  /*2e20*/  ISETP.GT.U32.AND P2, PT, R23, R6, PT ;  /* 0x000000061700720c */ /* 0x000fe20003f44070 */
[----:B------:R-:W-:-:S02]  /*2e30*/  IMAD.MOV R8, RZ, RZ, -R8 ;  /* 0x000000ffff087224 */ /* 0x000fc400078e0a08 */
[----:B------:R-:W-:Y:S01]  /*2e40*/  @!P4 IMAD.IADD R27, R27, 0x1, -R23 ;  /* 0x000000011b1bc824 */ /* 0x000fe200078e0a17 */
[----:B------:R-:W-:Y:S01]  /*2e50*/  ISETP.GE.AND P4, PT, R9, RZ, PT ;  /* 0x000000ff0900720c */ /* 0x000fe20003f86270 */
[----:B------:R-:W-:Y:S01]  /*2e60*/  IMAD R17, R23, R8, R2 ;  /* 0x0000000817117224 */ /* 0x000fe200078e0202 */
[----:B------:R-:W-:Y:S01]  /*2e70*/  LOP3.LUT R2, R0, 0xd4, RZ, 0xfc, !PT ;  /* 0x000000d400027812 */ /* 0x000fe200078efcff */
[----:B------:R-:W-:Y:S01]  /*2e80*/  @!P1 IMAD.MOV R27, RZ, RZ, -R27 ;  /* 0x000000ffff1b9224 */ /* 0x000fe200078e0a1b */
[----:B------:R-:W-:Y:S01]  /*2e90*/  ISETP.GE.AND P1, PT, R7, RZ, PT ;  /* 0x000000ff0700720c */ /* 0x000fe20003f26270 */
[--C-:B------:R-:W-:Y:S01]  /*2ea0*/  @!P6 IMAD.IADD R12, R12, 0x1, -R23.reuse ;  /* 0x000000010c0ce824 */ /* 0x100fe200078e0a17 */
[----:B0-----:R-:W-:Y:S01]  /*2eb0*/  IABS R14, R2 ;  /* 0x00000002000e7213 */ /* 0x001fe20000000000 */
[--C-:B------:R-:W-:Y:S01]  /*2ec0*/  @!P3 IMAD.IADD R16, R16, 0x1, -R23.reuse ;  /* 0x000000011010b824 */ /* 0x100fe200078e0a17 */
[C---:B------:R-:W-:Y:S01]  /*2ed0*/  ISETP.GT.U32.AND P3, PT, R23.reuse, R17, PT ;  /* 0x000000111700720c */ /* 0x040fe20003f64070 */
[----:B------:R-:W-:Y:S01]  /*2ee0*/  @!P2 IMAD.IADD R6, R6, 0x1, -R23 ;  /* 0x000000010606a824 */ /* 0x000fe200078e0a17 */
[----:B------:R-:W-:Y:S01]  /*2ef0*/  ISETP.GT.U32.AND P6, PT, R23, R12, PT ;  /* 0x0000000c1700720c */ /* 0x000fe20003fc4070 */
[----:B------:R-:W-:Y:S01]  /*2f00*/  IMAD.HI.U32 R7, R5, R14, RZ ;  /* 0x0000000e05077227 */ /* 0x000fe200078e00ff */
[----:B------:R-:W-:-:S02]  /*2f10*/  LOP3.LUT R8, R0, 0xcc, RZ, 0xfc, !PT ;  /* 0x000000cc00087812 */ /* 0x000fc400078efcff */
[----:B------:R-:W-:Y:S01]  /*2f20*/  ISETP.GE.AND P2, PT, R2, RZ, PT ;  /* 0x000000ff0200720c */ /* 0x000fe20003f46270 */
[----:B------:R-:W-:Y:S01]  /*2f30*/  IMAD.MOV R7, RZ, RZ, -R7 ;  /* 0x000000ffff077224 */ /* 0x000fe200078e0a07 */
[----:B------:R-:W-:Y:S01]  /*2f40*/  IABS R2, R4 ;  /* 0x0000000400027213 */ /* 0x000fe20000000000 */
[----:B------:R-:W-:Y:S01]  /*2f50*/  @!P4 IMAD.MOV R6, RZ, RZ, -R6 ;  /* 0x000000ffff06c224 */ /* 0x000fe200078e0a06 */
[----:B------:R-:W-:Y:S01]  /*2f60*/  IABS R10, R8 ;  /* 0x00000008000a7213 */ /* 0x000fe20000000000 */
[----:B------:R-:W-:Y:S01]  /*2f70*/  IMAD R14, R23, R7, R14 ;  /* 0x00000007170e7224 */ /* 0x000fe200078e020e */
[----:B------:R-:W-:Y:S01]  /*2f80*/  ISETP.GE.AND P4, PT, R4, RZ, PT ;  /* 0x000000ff0400720c */ /* 0x000fe20003f86270 */
[--C-:B------:R-:W-:Y:S02]  /*2f90*/  @!P3 IMAD.IADD R17, R17, 0x1, -R23.reuse ;  /* 0x000000011111b824 */ /* 0x100fe400078e0a17 */
[----:B------:R-:W-:Y:S01]  /*2fa0*/  @!P6 IMAD.IADD R12, R12, 0x1, -R23 ;  /* 0x000000010c0ce824 */ /* 0x000fe200078e0a17 */
[----:B------:R-:W-:Y:S01]  /*2fb0*/  ISETP.GT.U32.AND P6, PT, R23, R14, PT ;  /* 0x0000000e1700720c */ /* 0x000fe20003fc4070 */
[----:B------:R-:W-:Y:S01]  /*2fc0*/  IMAD.HI.U32 R11, R5, R2, RZ ;  /* 0x00000002050b7227 */ /* 0x000fe200078e00ff */
[----:B------:R-:W-:-:S03]  /*2fd0*/  ISETP.GT.U32.AND P3, PT, R23, R17, PT ;  /* 0x000000111700720c */ /* 0x000fc60003f64070 */
[----:B------:R-:W-:-:S04]  /*2fe0*/  IMAD.HI.U32 R4, R5, R10, RZ ;  /* 0x0000000a05047227 */ /* 0x000fc800078e00ff */
[----:B------:R-:W-:Y:S02]  /*2ff0*/  IMAD.MOV R11, RZ, RZ, -R11 ;  /* 0x000000ffff0b7224 */ /* 0x000fe400078e0a0b */
[----:B------:R-:W-:Y:S01]  /*3000*/  IMAD.MOV R7, RZ, RZ, -R4 ;  /* 0x000000ffff077224 */ /* 0x000fe200078e0a04 */
[C---:B------:R-:W-:Y:S01]  /*3010*/  LOP3.LUT R4, R0.reuse, 0xc8, RZ, 0xfc, !PT ;  /* 0x000000c800047812 */ /* 0x040fe200078efcff */
[C---:B------:R-:W-:Y:S01]  /*3020*/  IMAD R11, R23.reuse, R11, R2 ;  /* 0x0000000b170b7224 */ /* 0x040fe200078e0202 */
[----:B------:R-:W-:Y:S01]  /*3030*/  LOP3.LUT R2, R0, 0xc0, RZ, 0xfc, !PT ;  /* 0x000000c000027812 */ /* 0x000fe200078efcff */
[--C-:B------:R-:W-:Y:S01]  /*3040*/  @!P6 IMAD.IADD R14, R14, 0x1, -R23.reuse ;  /* 0x000000010e0ee824 */ /* 0x100fe200078e0a17 */
[----:B------:R-:W-:Y:S01]  /*3050*/  IABS R9, R4 ;  /* 0x0000000400097213 */ /* 0x000fe20000000000 */
[C---:B------:R-:W-:Y:S01]  /*3060*/  IMAD R10, R23.reuse, R7, R10 ;  /* 0x00000007170a7224 */ /* 0x040fe200078e020a */
[----:B------:R-:W-:Y:S01]  /*3070*/  LOP3.LUT R7, R0, 0xb8, RZ, 0xfc, !PT ;  /* 0x000000b800077812 */ /* 0x000fe200078efcff */
[----:B------:R-:W-:Y:S01]  /*3080*/  IMAD.MOV.U32 R18, RZ, RZ, R12 ;  /* 0x000000ffff127224 */ /* 0x000fe200078e000c */
[----:B------:R-:W-:Y:S01]  /*3090*/  ISETP.GT.U32.AND P6, PT, R23, R14, PT ;  /* 0x0000000e1700720c */ /* 0x000fe20003fc4070 */
[----:B------:R-:W-:Y:S01]  /*30a0*/  @!P3 IMAD.IADD R17, R17, 0x1, -R23 ;  /* 0x000000011111b824 */ /* 0x000fe200078e0a17 */
[C---:B------:R-:W-:Y:S01]  /*30b0*/  ISETP.GT.U32.AND P3, PT, R23.reuse, R11, PT ;  /* 0x0000000b1700720c */ /* 0x040fe20003f64070 */
[----:B------:R-:W-:Y:S01]  /*30c0*/  @!P0 IMAD.MOV R18, RZ, RZ, -R18 ;  /* 0x000000ffff128224 */ /* 0x000fe200078e0a12 */
[----:B------:R-:W-:Y:S01]  /*30d0*/  ISETP.GT.U32.AND P0, PT, R23, R10, PT ;  /* 0x0000000a1700720c */ /* 0x000fe20003f04070 */
[----:B------:R-:W-:Y:S01]  /*30e0*/  IMAD.HI.U32 R12, R5, R9, RZ ;  /* 0x00000009050c7227 */ /* 0x000fe200078e00ff */
[----:B------:R-:W-:-:S03]  /*30f0*/  IABS R15, R2 ;  /* 0x00000002000f7213 */ /* 0x000fc60000000000 */
[----:B------:R-:W-:Y:S02]  /*3100*/  IMAD.MOV.U32 R13, RZ, RZ, R16 ;  /* 0x000000ffff0d7224 */ /* 0x000fe400078e0010 */
[----:B------:R-:W-:Y:S02]  /*3110*/  IMAD.MOV R12, RZ, RZ, -R12 ;  /* 0x000000ffff0c7224 */ /* 0x000fe400078e0a0c */
[----:B------:R-:W-:Y:S01]  /*3120*/  @!P1 IMAD.MOV R17, RZ, RZ, -R17 ;  /* 0x000000ffff119224 */ /* 0x000fe200078e0a11 */
[----:B------:R-:W-:Y:S01]  /*3130*/  ISETP.GE.AND P1, PT, R4, RZ, PT ;  /* 0x000000ff0400720c */ /* 0x000fe20003f26270 */
[----:B------:R-:W-:Y:S01]  /*3140*/  @!P5 IMAD.MOV R13, RZ, RZ, -R13 ;  /* 0x000000ffff0dd224 */ /* 0x000fe200078e0a0d */
[----:B------:R-:W-:Y:S01]  /*3150*/  ISETP.GE.AND P5, PT, R8, RZ, PT ;  /* 0x000000ff0800720c */ /* 0x000fe20003fa6270 */
[----:B------:R-:W-:Y:S01]  /*3160*/  IMAD R4, R23, R12, R9 ;  /* 0x0000000c17047224 */ /* 0x000fe200078e0209 */
[----:B------:R-:W-:Y:S01]  /*3170*/  IABS R8, R7 ;  /* 0x0000000700087213 */ /* 0x000fe20000000000 */
[--C-:B------:R-:W-:Y:S01]  /*3180*/  @!P3 IMAD.IADD R11, R11, 0x1, -R23.reuse ;  /* 0x000000010b0bb824 */ /* 0x100fe200078e0a17 */
[----:B------:R0:W-:Y:S01]  /*3190*/  STL [R1+0x34], R13 ;  /* 0x0000340d01007387 */ /* 0x0001e20000100800 */
[--C-:B------:R-:W-:Y:S01]  /*31a0*/  @!P6 IMAD.IADD R14, R14, 0x1, -R23.reuse ;  /* 0x000000010e0ee824 */ /* 0x100fe200078e0a17 */
[C---:B------:R-:W-:Y:S01]  /*31b0*/  ISETP.GT.U32.AND P6, PT, R23.reuse, R4, PT ;  /* 0x000000041700720c */ /* 0x040fe20003fc4070 */
[----:B------:R-:W-:Y:S01]  /*31c0*/  @!P0 IMAD.IADD R10, R10, 0x1, -R23 ;  /* 0x000000010a0a8824 */ /* 0x000fe200078e0a17 */
[----:B------:R-:W-:Y:S01]  /*31d0*/  ISETP.GT.U32.AND P3, PT, R23, R11, PT ;  /* 0x0000000b1700720c */ /* 0x000fe20003f64070 */
[----:B------:R-:W-:Y:S01]  /*31e0*/  STL [R1+0x64], R18 ;  /* 0x0000641201007387 */ /* 0x000fe20000100800 */
[----:B------:R-:W-:-:S02]  /*31f0*/  IMAD.HI.U32 R9, R5, R15, RZ ;  /* 0x0000000f05097227 */ /* 0x000fc400078e00ff */
[----:B------:R-:W-:Y:S01]  /*3200*/  ISETP.GT.U32.AND P0, PT, R23, R10, PT ;  /* 0x0000000a1700720c */ /* 0x000fe20003f04070 */
[----:B------:R1:W-:Y:S01]  /*3210*/  STL [R1+0xa0], R17 ;  /* 0x0000a01101007387 */ /* 0x0003e20000100800 */
[----:B0-----:R-:W-:Y:S01]  /*3220*/  LOP3.LUT R13, R0, 0xc4, RZ, 0xfc, !PT ;  /* 0x000000c4000d7812 */ /* 0x001fe200078efcff */
[----:B------:R-:W-:-:S03]  /*3230*/  IMAD.HI.U32 R12, R5, R8, RZ ;  /* 0x00000008050c7227 */ /* 0x000fc600078e00ff */
[----:B------:R-:W-:Y:S01]  /*3240*/  IABS R16, R13 ;  /* 0x0000000d00107213 */ /* 0x000fe20000000000 */
[----:B------:R-:W-:Y:S02]  /*3250*/  @!P6 IMAD.IADD R4, R4, 0x1, -R23 ;  /* 0x000000010404e824 */ /* 0x000fe400078e0a17 */
[----:B------:R-:W-:Y:S02]  /*3260*/  IMAD.MOV R9, RZ, RZ, -R9 ;  /* 0x000000ffff097224 */ /* 0x000fe400078e0a09 */
[----:B-1----:R-:W-:Y:S01]  /*3270*/  IMAD.HI.U32 R17, R5, R16, RZ ;  /* 0x0000001005117227 */ /* 0x002fe200078e00ff */
[----:B------:R-:W-:-:S03]  /*3280*/  ISETP.GT.U32.AND P6, PT, R23, R4, PT ;  /* 0x000000041700720c */ /* 0x000fc60003fc4070 */
[----:B------:R-:W-:Y:S02]  /*3290*/  IMAD.MOV R17, RZ, RZ, -R17 ;  /* 0x000000ffff117224 */ /* 0x000fe400078e0a11 */
[----:B------:R-:W-:Y:S01]  /*32a0*/  @!P3 IMAD.IADD R11, R11, 0x1, -R23 ;  /* 0x000000010b0bb824 */ /* 0x000fe200078e0a17 */
[----:B------:R-:W-:Y:S01]  /*32b0*/  ISETP.GE.AND P3, PT, R13, RZ, PT ;  /* 0x000000ff0d00720c */ /* 0x000fe20003f66270 */
[C---:B------:R-:W-:Y:S02]  /*32c0*/  IMAD R13, R23.reuse, R17, R16 ;  /* 0x00000011170d7224 */ /* 0x040fe400078e0210 */
[----:B------:R-:W-:Y:S02]  /*32d0*/  IMAD.MOV.U32 R18, RZ, RZ, R14 ;  /* 0x000000ffff127224 */ /* 0x000fe400078e000e */
[----:B------:R-:W-:Y:S02]  /*32e0*/  IMAD.MOV R12, RZ, RZ, -R12 ;  /* 0x000000ffff0c7224 */ /* 0x000fe400078e0a0c */
[----:B------:R-:W-:Y:S01]  /*32f0*/  IMAD R15, R23, R9, R15 ;  /* 0x00000009170f7224 */ /* 0x000fe200078e020f */
[----:B------:R-:W-:Y:S01]  /*3300*/  LOP3.LUT R9, R0, 0xb4, RZ, 0xfc, !PT ;  /* 0x000000b400097812 */ /* 0x000fe200078efcff */
[----:B------:R-:W-:-:S02]  /*3310*/  @!P0 IMAD.IADD R10, R10, 0x1, -R23 ;  /* 0x000000010a0a8824 */ /* 0x000fc400078e0a17 */
[----:B------:R-:W-:Y:S01]  /*3320*/  @!P2 IMAD.MOV R18, RZ, RZ, -R18 ;  /* 0x000000ffff12a224 */ /* 0x000fe200078e0a12 */
[C---:B------:R-:W-:Y:S01]  /*3330*/  ISETP.GT.U32.AND P2, PT, R23.reuse, R13, PT ;  /* 0x0000000d1700720c */ /* 0x040fe20003f44070 */
[C---:B------:R-:W-:Y:S01]  /*3340*/  IMAD R8, R23.reuse, R12, R8 ;  /* 0x0000000c17087224 */ /* 0x040fe200078e0208 */
[C---:B------:R-:W-:Y:S01]  /*3350*/  ISETP.GT.U32.AND P0, PT, R23.reuse, R15, PT ;  /* 0x0000000f1700720c */ /* 0x040fe20003f04070 */
[----:B------:R-:W-:Y:S01]  /*3360*/  IMAD.MOV.U32 R14, RZ, RZ, R10 ;  /* 0x000000ffff0e7224 */ /* 0x000fe200078e000a */
[----:B------:R-:W-:Y:S01]  /*3370*/  IABS R12, R9 ;  /* 0x00000009000c7213 */ /* 0x000fe20000000000 */
[----:B------:R-:W-:Y:S01]  /*3380*/  @!P4 IMAD.MOV R11, RZ, RZ, -R11 ;  /* 0x000000ffff0bc224 */ /* 0x000fe200078e0a0b */
[----:B------:R-:W-:Y:S01]  /*3390*/  ISETP.GE.AND P4, PT, R2, RZ, PT ;  /* 0x000000ff0200720c */ /* 0x000fe20003f86270 */
[----:B------:R-:W-:Y:S01]  /*33a0*/  @!P5 IMAD.MOV R14, RZ, RZ, -R14 ;  /* 0x000000ffff0ed224 */ /* 0x000fe200078e0a0e */
[----:B------:R-:W-:Y:S01]  /*33b0*/  ISETP.GT.U32.AND P5, PT, R23, R8, PT ;  /* 0x000000081700720c */ /* 0x000fe20003fa4070 */
[--C-:B------:R-:W-:Y:S01]  /*33c0*/  @!P6 IMAD.IADD R4, R4, 0x1, -R23.reuse ;  /* 0x000000010404e824 */ /* 0x100fe200078e0a17 */
[----:B------:R-:W-:Y:S01]  /*33d0*/  LOP3.LUT R2, R0, 0xb0, RZ, 0xfc, !PT ;  /* 0x000000b000027812 */ /* 0x000fe200078efcff */
[----:B------:R-:W-:Y:S01]  /*33e0*/  IMAD.HI.U32 R10, R5, R12, RZ ;  /* 0x0000000c050a7227 */ /* 0x000fe200078e00ff */
[----:B------:R-:W-:Y:S01]  /*33f0*/  ISETP.GE.AND P6, PT, R7, RZ, PT ;  /* 0x000000ff0700720c */ /* 0x000fe20003fc6270 */
[----:B------:R-:W-:Y:S01]  /*3400*/  STL [R1+0xb4], R18 ;  /* 0x0000b41201007387 */ /* 0x000fe20000100800 */
[----:B------:R-:W-:Y:S01]  /*3410*/  IABS R7, R2 ;  /* 0x0000000200077213 */ /* 0x000fe20000000000 */
[--C-:B------:R-:W-:Y:S01]  /*3420*/  @!P2 IMAD.IADD R13, R13, 0x1, -R23.reuse ;  /* 0x000000010d0da824 */ /* 0x100fe200078e0a17 */
[----:B------:R-:W-:Y:S01]  /*3430*/  ISETP.GE.AND P2, PT, R9, RZ, PT ;  /* 0x000000ff0900720c */ /* 0x000fe20003f46270 */
[----:B------:R-:W-:Y:S01]  /*3440*/  @!P0 IMAD.IADD R15, R15, 0x1, -R23 ;  /* 0x000000010f0f8824 */ /* 0x000fe200078e0a17 */
[----:B------:R-:W-:Y:S01]  /*3450*/  STL [R1+0xbc], R11 ;  /* 0x0000bc0b01007387 */ /* 0x000fe20000100800 */
[----:B------:R-:W-:Y:S01]  /*3460*/  IMAD.MOV R9, RZ, RZ, -R10 ;  /* 0x000000ffff097224 */ /* 0x000fe200078e0a0a */
[C---:B------:R-:W-:Y:S01]  /*3470*/  ISETP.GT.U32.AND P0, PT, R23.reuse, R13, PT ;  /* 0x0000000d1700720c */ /* 0x040fe20003f04070 */
[----:B------:R-:W-:Y:S01]  /*3480*/  IMAD.MOV.U32 R10, RZ, RZ, R7 ;  /* 0x000000ffff0a7224 */ /* 0x000fe200078e0007 */
[----:B------:R0:W-:Y:S01]  /*3490*/  STL [R1+0xc0], R14 ;  /* 0x0000c00e01007387 */ /* 0x0001e20000100800 */
[----:B------:R-:W-:Y:S01]  /*34a0*/  @!P5 IMAD.IADD R8, R8, 0x1, -R23 ;  /* 0x000000010808d824 */ /* 0x000fe200078e0a17 */
[C---:B------:R-:W-:Y:S01]  /*34b0*/  ISETP.GT.U32.AND P5, PT, R23.reuse, R15, PT ;  /* 0x0000000f1700720c */ /* 0x040fe20003fa4070 */
[----:B------:R-:W-:Y:S01]  /*34c0*/  IMAD R12, R23, R9, R12 ;  /* 0x00000009170c7224 */ /* 0x000fe200078e020c */
[----:B------:R-:W-:Y:S01]  /*34d0*/  LOP3.LUT R7, R0, 0xac, RZ, 0xfc, !PT ;  /* 0x000000ac00077812 */ /* 0x000fe200078efcff */
[----:B------:R-:W-:-:S04]  /*34e0*/  IMAD.HI.U32 R9, R5, R10, RZ ;  /* 0x0000000a05097227 */ /* 0x000fc800078e00ff */
[----:B------:R-:W-:Y:S01]  /*34f0*/  IMAD.MOV R9, RZ, RZ, -R9 ;  /* 0x000000ffff097224 */ /* 0x000fe200078e0a09 */
[----:B0-----:R-:W-:Y:S01]  /*3500*/  IABS R14, R7 ;  /* 0x00000007000e7213 */ /* 0x001fe20000000000 */
[----:B------:R-:W-:Y:S01]  /*3510*/  IMAD.MOV.U32 R11, RZ, RZ, R4 ;  /* 0x000000ffff0b7224 */ /* 0x000fe200078e0004 */
[----:B------:R-:W-:Y:S01]  /*3520*/  LOP3.LUT R4, R0, 0xa8, RZ, 0xfc, !PT ;  /* 0x000000a800047812 */ /* 0x000fe200078efcff */
[C---:B------:R-:W-:Y:S02]  /*3530*/  IMAD R10, R23.reuse, R9, R10 ;  /* 0x00000009170a7224 */ /* 0x040fe400078e020a */
[----:B------:R-:W-:Y:S01]  /*3540*/  @!P1 IMAD.MOV R11, RZ, RZ, -R11 ;  /* 0x000000ffff0b9224 */ /* 0x000fe200078e0a0b */
[----:B------:R-:W-:Y:S01]  /*3550*/  ISETP.GT.U32.AND P1, PT, R23, R8, PT ;  /* 0x000000081700720c */ /* 0x000fe20003f24070 */
[--C-:B------:R-:W-:Y:S01]  /*3560*/  @!P5 IMAD.IADD R15, R15, 0x1, -R23.reuse ;  /* 0x000000010f0fd824 */ /* 0x100fe200078e0a17 */
[----:B------:R-:W-:Y:S01]  /*3570*/  ISETP.GT.U32.AND P5, PT, R23, R10, PT ;  /* 0x0000000a1700720c */ /* 0x000fe20003fa4070 */
[----:B------:R-:W-:Y:S01]  /*3580*/  @!P0 IMAD.IADD R13, R13, 0x1, -R23 ;  /* 0x000000010d0d8824 */ /* 0x000fe200078e0a17 */
[----:B------:R-:W-:Y:S01]  /*3590*/  ISETP.GT.U32.AND P0, PT, R23, R12, PT ;  /* 0x0000000c1700720c */ /* 0x000fe20003f04070 */
[----:B------:R0:W-:Y:S01]  /*35a0*/  STL [R1+0xc4], R11 ;  /* 0x0000c40b01007387 */ /* 0x0001e20000100800 */
[----:B------:R-:W-:Y:S01]  /*35b0*/  IABS R9, R4 ;  /* 0x0000000400097213 */ /* 0x000fe20000000000 */
[----:B------:R-:W-:-:S02]  /*35c0*/  IMAD.MOV.U32 R18, RZ, RZ, R13 ;  /* 0x000000ffff127224 */ /* 0x000fc400078e000d */
[----:B------:R-:W-:Y:S02]  /*35d0*/  @!P4 IMAD.MOV R15, RZ, RZ, -R15 ;  /* 0x000000ffff0fc224 */ /* 0x000fe400078e0a0f */
[----:B------:R-:W-:Y:S01]  /*35e0*/  IMAD.HI.U32 R17, R5, R9, RZ ;  /* 0x0000000905117227 */ /* 0x000fe200078e00ff */
[----:B0-----:R-:W-:-:S03]  /*35f0*/  LOP3.LUT R11, R0, 0xa4, RZ, 0xfc, !PT ;  /* 0x000000a4000b7812 */ /* 0x001fc600078efcff */
[--C-:B------:R-:W-:Y:S01]  /*3600*/  @!P1 IMAD.IADD R8, R8, 0x1, -R23.reuse ;  /* 0x0000000108089824 */ /* 0x100fe200078e0a17 */
[----:B------:R-:W-:Y:S01]  /*3610*/  ISETP.GE.AND P1, PT, R2, RZ, PT ;  /* 0x000000ff0200720c */ /* 0x000fe20003f26270 */
[--C-:B------:R-:W-:Y:S01]  /*3620*/  @!P5 IMAD.IADD R10, R10, 0x1, -R23.reuse ;  /* 0x000000010a0ad824 */ /* 0x100fe200078e0a17 */
[----:B------:R-:W-:Y:S01]  /*3630*/  IABS R16, R11 ;  /* 0x0000000b00107213 */ /* 0x000fe20000000000 */
[----:B------:R-:W-:Y:S01]  /*3640*/  @!P0 IMAD.IADD R12, R12, 0x1, -R23 ;  /* 0x000000010c0c8824 */ /* 0x000fe200078e0a17 */
[----:B------:R-:W-:Y:S01]  /*3650*/  ISETP.GE.AND P0, PT, R7, RZ, PT ;  /* 0x000000ff0700720c */ /* 0x000fe20003f06270 */
[----:B------:R-:W-:Y:S01]  /*3660*/  IMAD.MOV R13, RZ, RZ, -R17 ;  /* 0x000000ffff0d7224 */ /* 0x000fe200078e0a11 */
[----:B------:R-:W-:Y:S01]  /*3670*/  ISETP.GT.U32.AND P5, PT, R23, R10, PT ;  /* 0x0000000a1700720c */ /* 0x000fe20003fa4070 */
[----:B------:R-:W-:Y:S02]  /*3680*/  IMAD.MOV.U32 R2, RZ, RZ, R16 ;  /* 0x000000ffff027224 */ /* 0x000fe400078e0010 */
[----:B------:R-:W-:-:S04]  /*3690*/  IMAD.HI.U32 R16, R5, R14, RZ ;  /* 0x0000000e05107227 */ /* 0x000fc800078e00ff */
[----:B------:R-:W-:-:S04]  /*36a0*/  IMAD.HI.U32 R7, R5, R2, RZ ;  /* 0x0000000205077227 */ /* 0x000fc800078e00ff */
[----:B------:R-:W-:Y:S02]  /*36b0*/  IMAD.MOV R16, RZ, RZ, -R16 ;  /* 0x000000ffff107224 */ /* 0x000fe400078e0a10 */
[----:B------:R-:W-:Y:S01]  /*36c0*/  @!P3 IMAD.MOV R18, RZ, RZ, -R18 ;  /* 0x000000ffff12b224 */ /* 0x000fe200078e0a12 */
[C---:B------:R-:W-:Y:S01]  /*36d0*/  ISETP.GT.U32.AND P3, PT, R23.reuse, R12, PT ;  /* 0x0000000c1700720c */ /* 0x040fe20003f64070 */
[----:B------:R-:W-:Y:S02]  /*36e0*/  IMAD.MOV R7, RZ, RZ, -R7 ;  /* 0x000000ffff077224 */ /* 0x000fe400078e0a07 */
[C---:B------:R-:W-:Y:S01]  /*36f0*/  IMAD R9, R23.reuse, R13, R9 ;  /* 0x0000000d17097224 */ /* 0x040fe200078e0209 */
[----:B------:R-:W-:Y:S01]  /*3700*/  STL [R1+0xb8], R18 ;  /* 0x0000b81201007387 */ /* 0x000fe20000100800 */
[C---:B------:R-:W-:Y:S01]  /*3710*/  IMAD R14, R23.reuse, R16, R14 ;  /* 0x00000010170e7224 */ /* 0x040fe200078e020e */
[----:B------:R-:W-:Y:S01]  /*3720*/  LOP3.LUT R16, R0, 0xa0, RZ, 0xfc, !PT ;  /* 0x000000a000107812 */ /* 0x000fe200078efcff */
[C---:B------:R-:W-:Y:S01]  /*3730*/  IMAD R2, R23.reuse, R7, R2 ;  /* 0x0000000717027224 */ /* 0x040fe200078e0202 */
[----:B------:R0:W-:Y:S01]  /*3740*/  STL [R1+0xa8], R15 ;  /* 0x0000a80f01007387 */ /* 0x0001e20000100800 */
[----:B------:R-:W-:Y:S01]  /*3750*/  @!P6 IMAD.MOV R8, RZ, RZ, -R8 ;  /* 0x000000ffff08e224 */ /* 0x000fe200078e0a08 */
[C---:B------:R-:W-:Y:S01]  /*3760*/  ISETP.GT.U32.AND P6, PT, R23.reuse, R9, PT ;  /* 0x000000091700720c */ /* 0x040fe20003fc4070 */
[--C-:B------:R-:W-:Y:S01]  /*3770*/  @!P5 IMAD.IADD R10, R10, 0x1, -R23.reuse ;  /* 0x000000010a0ad824 */ /* 0x100fe200078e0a17 */
[C---:B------:R-:W-:Y:S01]  /*3780*/  ISETP.GT.U32.AND P4, PT, R23.reuse, R14, PT ;  /* 0x0000000e1700720c */ /* 0x040fe20003f84070 */
[----:B------:R-:W-:Y:S01]  /*3790*/  @!P3 IMAD.IADD R12, R12, 0x1, -R23 ;  /* 0x000000010c0cb824 */ /* 0x000fe200078e0a17 */
[----:B------:R-:W-:Y:S01]  /*37a0*/  ISETP.GT.U32.AND P5, PT, R23, R2, PT ;  /* 0x000000021700720c */ /* 0x000fe20003fa4070 */
[----:B------:R1:W-:Y:S01]  /*37b0*/  STL [R1+0xac], R8 ;  /* 0x0000ac0801007387 */ /* 0x0003e20000100800 */
[----:B------:R-:W-:Y:S01]  /*37c0*/  ISETP.GE.AND P3, PT, R4, RZ, PT ;  /* 0x000000ff0400720c */ /* 0x000fe20003f66270 */
[----:B------:R-:W-:Y:S01]  /*37d0*/  @!P1 IMAD.MOV R10, RZ, RZ, -R10 ;  /* 0x000000ffff0a9224 */ /* 0x000fe200078e0a0a */
[----:B------:R-:W-:Y:S01]  /*37e0*/  LOP3.LUT R4, R0, 0x98, RZ, 0xfc, !PT ;  /* 0x0000009800047812 */ /* 0x000fe200078efcff */
[----:B0-----:R-:W-:-:S03]  /*37f0*/  IMAD.MOV.U32 R15, RZ, RZ, R12 ;  /* 0x000000ffff0f7224 */ /* 0x001fc600078e000c */
[----:B------:R-:W-:Y:S01]  /*3800*/  IABS R7, R4 ;  /* 0x0000000400077213 */ /* 0x000fe20000000000 */
[--C-:B------:R-:W-:Y:S02]  /*3810*/  @!P6 IMAD.IADD R9, R9, 0x1, -R23.reuse ;  /* 0x000000010909e824 */ /* 0x100fe400078e0a17 */
[--C-:B------:R-:W-:Y:S01]  /*3820*/  @!P4 IMAD.IADD R14, R14, 0x1, -R23.reuse ;  /* 0x000000010e0ec824 */ /* 0x100fe200078e0a17 */
[----:B-1----:R-:W-:Y:S01]  /*3830*/  IABS R8, R16 ;  /* 0x0000001000087213 */ /* 0x002fe20000000000 */
[----:B------:R-:W-:Y:S01]  /*3840*/  @!P5 IMAD.IADD R2, R2, 0x1, -R23 ;  /* 0x000000010202d824 */ /* 0x000fe200078e0a17 */
[----:B------:R-:W-:Y:S01]  /*3850*/  ISETP.GT.U32.AND P5, PT, R23, R9, PT ;  /* 0x000000091700720c */ /* 0x000fe20003fa4070 */
[----:B------:R-:W-:Y:S01]  /*3860*/  IMAD.HI.U32 R12, R5, R7, RZ ;  /* 0x00000007050c7227 */ /* 0x000fe200078e00ff */
[----:B------:R-:W-:Y:S02]  /*3870*/  ISETP.GT.U32.AND P6, PT, R23, R14, PT ;  /* 0x0000000e1700720c */ /* 0x000fe40003fc4070 */
[----:B------:R-:W-:Y:S01]  /*3880*/  ISETP.GE.AND P4, PT, R11, RZ, PT ;  /* 0x000000ff0b00720c */ /* 0x000fe20003f86270 */
[----:B------:R-:W-:Y:S01]  /*3890*/  IMAD.HI.U32 R13, R5, R8, RZ ;  /* 0x00000008050d7227 */ /* 0x000fe200078e00ff */
[----:B------:R-:W-:-:S03]  /*38a0*/  LOP3.LUT R11, R0, 0x94, RZ, 0xfc, !PT ;  /* 0x00000094000b7812 */ /* 0x000fc600078efcff */
[----:B------:R-:W-:Y:S01]  /*38b0*/  IMAD.MOV R12, RZ, RZ, -R12 ;  /* 0x000000ffff0c7224 */ /* 0x000fe200078e0a0c */
[----:B------:R-:W-:Y:S01]  /*38c0*/  IABS R18, R11 ;  /* 0x0000000b00127213 */ /* 0x000fe20000000000 */
[----:B------:R-:W-:Y:S02]  /*38d0*/  IMAD.MOV R13, RZ, RZ, -R13 ;  /* 0x000000ffff0d7224 */ /* 0x000fe400078e0a0d */
[C---:B------:R-:W-:Y:S01]  /*38e0*/  IMAD R7, R23.reuse, R12, R7 ;  /* 0x0000000c17077224 */ /* 0x040fe200078e0207 */
[----:B------:R-:W-:Y:S01]  /*38f0*/  LOP3.LUT R12, R0, 0x8c, RZ, 0xfc, !PT ;  /* 0x0000008c000c7812 */ /* 0x000fe200078efcff */
[----:B------:R-:W-:Y:S02]  /*3900*/  IMAD R8, R23, R13, R8 ;  /* 0x0000000d17087224 */ /* 0x000fe400078e0208 */
[--C-:B------:R-:W-:Y:S01]  /*3910*/  @!P5 IMAD.IADD R9, R9, 0x1, -R23.reuse ;  /* 0x000000010909d824 */ /* 0x100fe200078e0a17 */
[C---:B------:R-:W-:Y:S01]  /*3920*/  ISETP.GT.U32.AND P5, PT, R23.reuse, R7, PT ;  /* 0x000000071700720c */ /* 0x040fe20003fa4070 */
[----:B------:R-:W-:Y:S01]  /*3930*/  @!P6 IMAD.IADD R14, R14, 0x1, -R23 ;  /* 0x000000010e0ee824 */ /* 0x000fe200078e0a17 */
[C---:B------:R-:W-:Y:S01]  /*3940*/  ISETP.GT.U32.AND P6, PT, R23.reuse, R8, PT ;  /* 0x000000081700720c */ /* 0x040fe20003fc4070 */
[----:B------:R-:W-:Y:S01]  /*3950*/  @!P2 IMAD.MOV R15, RZ, RZ, -R15 ;  /* 0x000000ffff0fa224 */ /* 0x000fe200078e0a0f */
[----:B------:R-:W-:Y:S01]  /*3960*/  ISETP.GT.U32.AND P2, PT, R23, R2, PT ;  /* 0x000000021700720c */ /* 0x000fe20003f44070 */
[----:B------:R-:W-:-:S03]  /*3970*/  IMAD.HI.U32 R19, R5, R18, RZ ;  /* 0x0000001205137227 */ /* 0x000fc600078e00ff */
[----:B------:R0:W-:Y:S01]  /*3980*/  STL [R1+0xb0], R15 ;  /* 0x0000b00f01007387 */ /* 0x0001e20000100800 */
[----:B------:R-:W-:Y:S02]  /*3990*/  IMAD.MOV R19, RZ, RZ, -R19 ;  /* 0x000000ffff137224 */ /* 0x000fe400078e0a13 */
[----:B------:R-:W-:Y:S01]  /*39a0*/  @!P3 IMAD.MOV R9, RZ, RZ, -R9 ;  /* 0x000000ffff09b224 */ /* 0x000fe200078e0a09 */
[----:B------:R1:W-:Y:S01]  /*39b0*/  STL [R1+0xa4], R10 ;  /* 0x0000a40a01007387 */ /* 0x0003e20000100800 */
[--C-:B------:R-:W-:Y:S01]  /*39c0*/  @!P5 IMAD.IADD R7, R7, 0x1, -R23.reuse ;  /* 0x000000010707d824 */ /* 0x100fe200078e0a17 */
[----:B------:R-:W-:Y:S01]  /*39d0*/  ISETP.GE.AND P3, PT, R11, RZ, PT ;  /* 0x000000ff0b00720c */ /* 0x000fe20003f66270 */
[--C-:B------:R-:W-:Y:S01]  /*39e0*/  @!P6 IMAD.IADD R8, R8, 0x1, -R23.reuse ;  /* 0x000000010808e824 */ /* 0x100fe200078e0a17 */
[----:B------:R-:W-:Y:S01]  /*39f0*/  ISETP.GE.AND P6, PT, R4, RZ, PT ;  /* 0x000000ff0400720c */ /* 0x000fe20003fc6270 */
[----:B------:R-:W-:Y:S01]  /*3a00*/  @!P2 IMAD.IADD R2, R2, 0x1, -R23 ;  /* 0x000000010202a824 */ /* 0x000fe200078e0a17 */
[----:B0-----:R-:W-:Y:S01]  /*3a10*/  LOP3.LUT R15, R0, 0x90, RZ, 0xfc, !PT ;  /* 0x00000090000f7812 */ /* 0x001fe200078efcff */
[C---:B------:R-:W-:Y:S01]  /*3a20*/  IMAD R4, R23.reuse, R19, R18 ;  /* 0x0000001317047224 */ /* 0x040fe200078e0212 */
[C---:B------:R-:W-:Y:S01]  /*3a30*/  ISETP.GT.U32.AND P1, PT, R23.reuse, R7, PT ;  /* 0x000000071700720c */ /* 0x040fe20003f24070 */
[----:B------:R-:W-:Y:S01]  /*3a40*/  @!P4 IMAD.MOV R2, RZ, RZ, -R2 ;  /* 0x000000ffff02c224 */ /* 0x000fe200078e0a02 */
[----:B------:R-:W-:Y:S01]  /*3a50*/  IABS R13, R15 ;  /* 0x0000000f000d7213 */ /* 0x000fe20000000000 */
[----:B-1----:R-:W-:Y:S01]  /*3a60*/  IMAD.MOV.U32 R10, RZ, RZ, R14 ;  /* 0x000000ffff0a7224 */ /* 0x002fe200078e000e */
[----:B------:R-:W-:-:S02]  /*3a70*/  ISETP.GT.U32.AND P5, PT, R23, R8, PT ;  /* 0x000000081700720c */ /* 0x000fc40003fa4070 */
[----:B------:R-:W-:Y:S01]  /*3a80*/  ISETP.GE.AND P2, PT, R16, RZ, PT ;  /* 0x000000ff1000720c */ /* 0x000fe20003f46270 */
[----:B------:R-:W-:Y:S01]  /*3a90*/  IMAD.HI.U32 R17, R5, R13, RZ ;  /* 0x0000000d05117227 */ /* 0x000fe200078e00ff */
[----:B------:R-:W-:Y:S02]  /*3aa0*/  IABS R16, R12 ;  /* 0x0000000c00107213 */ /* 0x000fe40000000000 */
[----:B------:R-:W-:Y:S01]  /*3ab0*/  ISETP.GE.AND P4, PT, R15, RZ, PT ;  /* 0x000000ff0f00720c */ /* 0x000fe20003f86270 */
[----:B------:R-:W-:Y:S01]  /*3ac0*/  @!P0 IMAD.MOV R10, RZ, RZ, -R10 ;  /* 0x000000ffff0a8224 */ /* 0x000fe200078e0a0a */
[----:B------:R-:W-:Y:S01]  /*3ad0*/  ISETP.GT.U32.AND P0, PT, R23, R4, PT ;  /* 0x000000041700720c */ /* 0x000fe20003f04070 */
[----:B------:R-:W-:Y:S01]  /*3ae0*/  IMAD.MOV R17, RZ, RZ, -R17 ;  /* 0x000000ffff117224 */ /* 0x000fe200078e0a11 */
[----:B------:R-:W-:Y:S01]  /*3af0*/  LOP3.LUT R15, R0, 0x6c, RZ, 0xfc, !PT ;  /* 0x0000006c000f7812 */ /* 0x000fe200078efcff */
[----:B------:R-:W-:Y:S01]  /*3b00*/  @!P1 IMAD.IADD R7, R7, 0x1, -R23 ;  /* 0x0000000107079824 */ /* 0x000fe200078e0a17 */
[----:B------:R0:W-:Y:S01]  /*3b10*/  STL [R1+0x9c], R10 ;  /* 0x00009c0a01007387 */ /* 0x0001e20000100800 */
[----:B------:R-:W-:-:S02]  /*3b20*/  IMAD R13, R23, R17, R13 ;  /* 0x00000011170d7224 */ /* 0x000fc400078e020d */
[----:B------:R-:W-:Y:S01]  /*3b30*/  @!P5 IMAD.IADD R8, R8, 0x1, -R23 ;  /* 0x000000010808d824 */ /* 0x000fe200078e0a17 */
[----:B------:R-:W-:Y:S01]  /*3b40*/  STL [R1+0x98], R9 ;  /* 0x0000980901007387 */ /* 0x000fe20000100800 */
[----:B------:R-:W-:Y:S01]  /*3b50*/  IMAD.MOV.U32 R18, RZ, RZ, R7 ;  /* 0x000000ffff127224 */ /* 0x000fe200078e0007 */
[----:B------:R-:W-:Y:S01]  /*3b60*/  ISETP.GT.U32.AND P1, PT, R23, R13, PT ;  /* 0x0000000d1700720c */ /* 0x000fe20003f24070 */
[----:B------:R-:W-:Y:S01]  /*3b70*/  IMAD.MOV.U32 R19, RZ, RZ, R8 ;  /* 0x000000ffff137224 */ /* 0x000fe200078e0008 */
[----:B------:R1:W-:Y:S01]  /*3b80*/  STL [R1+0x94], R2 ;  /* 0x0000940201007387 */ /* 0x0003e20000100800 */
[----:B------:R-:W-:Y:S01]  /*3b90*/  @!P0 IMAD.IADD R4, R4, 0x1, -R23 ;  /* 0x0000000104048824 */ /* 0x000fe200078e0a17 */
[C---:B0-----:R-:W-:Y:S01]  /*3ba0*/  LOP3.LUT R10, R0.reuse, 0x88, RZ, 0xfc, !PT ;  /* 0x00000088000a7812 */ /* 0x041fe200078efcff */
[----:B------:R-:W-:Y:S01]  /*3bb0*/  @!P2 IMAD.MOV R19, RZ, RZ, -R19 ;  /* 0x000000ffff13a224 */ /* 0x000fe200078e0a13 */
[----:B------:R-:W-:Y:S01]  /*3bc0*/  LOP3.LUT R7, R0, 0x80, RZ, 0xfc, !PT ;  /* 0x0000008000077812 */ /* 0x000fe200078efcff */
[----:B------:R-:W-:Y:S01]  /*3bd0*/  @!P6 IMAD.MOV R18, RZ, RZ, -R18 ;  /* 0x000000ffff12e224 */ /* 0x000fe200078e0a12 */
[----:B------:R-:W-:-:S02]  /*3be0*/  IABS R11, R10 ;  /* 0x0000000a000b7213 */ /* 0x000fc40000000000 */
[----:B------:R-:W-:Y:S01]  /*3bf0*/  ISETP.GT.U32.AND P0, PT, R23, R4, PT ;  /* 0x000000041700720c */ /* 0x000fe20003f04070 */
[----:B------:R-:W-:Y:S01]  /*3c00*/  STL [R1+0x50], R19 ;  /* 0x0000501301007387 */ /* 0x000fe20000100800 */
[----:B-1----:R-:W-:Y:S01]  /*3c10*/  IMAD.HI.U32 R2, R5, R16, RZ ;  /* 0x0000001005027227 */ /* 0x002fe200078e00ff */
[----:B------:R-:W-:Y:S02]  /*3c20*/  LOP3.LUT R9, R0, 0x84, RZ, 0xfc, !PT ;  /* 0x0000008400097812 */ /* 0x000fe400078efcff */
[----:B------:R-:W-:Y:S01]  /*3c30*/  ISETP.GE.AND P6, PT, R10, RZ, PT ;  /* 0x000000ff0a00720c */ /* 0x000fe20003fc6270 */
[----:B------:R-:W-:Y:S01]  /*3c40*/  IMAD.MOV R2, RZ, RZ, -R2 ;  /* 0x000000ffff027224 */ /* 0x000fe200078e0a02 */
[----:B------:R-:W-:Y:S01]  /*3c50*/  IABS R14, R9 ;  /* 0x00000009000e7213 */ /* 0x000fe20000000000 */
[----:B------:R-:W-:Y:S01]  /*3c60*/  @!P1 IMAD.IADD R13, R13, 0x1, -R23 ;  /* 0x000000010d0d9824 */ /* 0x000fe200078e0a17 */
[----:B------:R-:W-:Y:S01]  /*3c70*/  ISETP.GE.AND P5, PT, R12, RZ, PT ;  /* 0x000000ff0c00720c */ /* 0x000fe20003fa6270 */
[C---:B------:R-:W-:Y:S01]  /*3c80*/  IMAD R2, R23.reuse, R2, R16 ;  /* 0x0000000217027224 */ /* 0x040fe200078e0210 */
[----:B------:R-:W-:Y:S01]  /*3c90*/  STL [R1+0x74], R18 ;  /* 0x0000741201007387 */ /* 0x000fe20000100800 */
[----:B------:R-:W-:Y:S01]  /*3ca0*/  IMAD.MOV.U32 R16, RZ, RZ, R11 ;  /* 0x000000ffff107224 */ /* 0x000fe200078e000b */
[C---:B------:R-:W-:Y:S01]  /*3cb0*/  ISETP.GT.U32.AND P1, PT, R23.reuse, R13, PT ;  /* 0x0000000d1700720c */ /* 0x040fe20003f24070 */
[----:B------:R-:W-:Y:S01]  /*3cc0*/  @!P0 IMAD.IADD R4, R4, 0x1, -R23 ;  /* 0x0000000104048824 */ /* 0x000fe200078e0a17 */
[----:B------:R-:W-:Y:S01]  /*3cd0*/  ISETP.GT.U32.AND P2, PT, R23, R2, PT ;  /* 0x000000021700720c */ /* 0x000fe20003f44070 */
[----:B------:R-:W-:Y:S01]  /*3ce0*/  IMAD.HI.U32 R8, R5, R16, RZ ;  /* 0x0000001005087227 */ /* 0x000fe200078e00ff */
[----:B------:R-:W-:-:S02]  /*3cf0*/  ISETP.GE.AND P0, PT, R9, RZ, PT ;  /* 0x000000ff0900720c */ /* 0x000fc40003f06270 */
[----:B------:R-:W-:Y:S01]  /*3d00*/  IABS R9, R7 ;  /* 0x0000000700097213 */ /* 0x000fe20000000000 */
[----:B------:R-:W-:Y:S02]  /*3d10*/  IMAD.MOV R10, RZ, RZ, -R8 ;  /* 0x000000ffff0a7224 */ /* 0x000fe400078e0a08 */
[----:B------:R-:W-:-:S04]  /*3d20*/  IMAD.HI.U32 R8, R5, R14, RZ ;  /* 0x0000000e05087227 */ /* 0x000fc800078e00ff */
[----:B------:R-:W-:Y:S02]  /*3d30*/  IMAD R16, R23, R10, R16 ;  /* 0x0000000a17107224 */ /* 0x000fe400078e0210 */
[--C-:B------:R-:W-:Y:S02]  /*3d40*/  @!P2 IMAD.IADD R2, R2, 0x1, -R23.reuse ;  /* 0x000000010202a824 */ /* 0x100fe400078e0a17 */
[----:B------:R-:W-:Y:S02]  /*3d50*/  IMAD.MOV R8, RZ, RZ, -R8 ;  /* 0x000000ffff087224 */ /* 0x000fe400078e0a08 */
[----:B------:R-:W-:Y:S01]  /*3d60*/  @!P1 IMAD.IADD R13, R13, 0x1, -R23 ;  /* 0x000000010d0d9824 */ /* 0x000fe200078e0a17 */
[C---:B------:R-:W-:Y:S01]  /*3d70*/  ISETP.GT.U32.AND P2, PT, R23.reuse, R2, PT ;  /* 0x000000021700720c */ /* 0x040fe20003f44070 */
[----:B------:R-:W-:Y:S01]  /*3d80*/  IMAD.MOV.U32 R11, RZ, RZ, R4 ;  /* 0x000000ffff0b7224 */ /* 0x000fe200078e0004 */
[----:B------:R-:W-:Y:S01]  /*3d90*/  ISETP.GT.U32.AND P1, PT, R23, R16, PT ;  /* 0x000000101700720c */ /* 0x000fe20003f24070 */
[----:B------:R-:W-:-:S02]  /*3da0*/  IMAD.MOV.U32 R4, RZ, RZ, R9 ;  /* 0x000000ffff047224 */ /* 0x000fc400078e0009 */
[----:B------:R-:W-:Y:S02]  /*3db0*/  IMAD R14, R23, R8, R14 ;  /* 0x00000008170e7224 */ /* 0x000fe400078e020e */
[----:B------:R-:W-:Y:S01]  /*3dc0*/  IMAD.MOV.U32 R9, RZ, RZ, R13 ;  /* 0x000000ffff097224 */ /* 0x000fe200078e000d */
[----:B------:R-:W-:Y:S01]  /*3dd0*/  LOP3.LUT R13, R0, 0x78, RZ, 0xfc, !PT ;  /* 0x00000078000d7812 */ /* 0x000fe200078efcff */
[----:B------:R-:W-:Y:S01]  /*3de0*/  @!P3 IMAD.MOV R11, RZ, RZ, -R11 ;  /* 0x000000ffff0bb224 */ /* 0x000fe200078e0a0b */
[----:B------:R-:W-:Y:S01]  /*3df0*/  ISETP.GE.AND P3, PT, R7, RZ, PT ;  /* 0x000000ff0700720c */ /* 0x000fe20003f66270 */
[----:B------:R-:W-:-:S03]  /*3e00*/  IMAD.HI.U32 R7, R5, R4, RZ ;  /* 0x0000000405077227 */ /* 0x000fc600078e00ff */
[----:B------:R0:W-:Y:S01]  /*3e10*/  STL [R1+0x78], R11 ;  /* 0x0000780b01007387 */ /* 0x0001e20000100800 */
[----:B------:R-:W-:Y:S01]  /*3e20*/  @!P4 IMAD.MOV R9, RZ, RZ, -R9 ;  /* 0x000000ffff09c224 */ /* 0x000fe200078e0a09 */
[----:B------:R-:W-:Y:S01]  /*3e30*/  ISETP.GT.U32.AND P4, PT, R23, R14, PT ;  /* 0x0000000e1700720c */ /* 0x000fe20003f84070 */
[----:B------:R-:W-:Y:S02]  /*3e40*/  IMAD.MOV R7, RZ, RZ, -R7 ;  /* 0x000000ffff077224 */ /* 0x000fe400078e0a07 */
[--C-:B------:R-:W-:Y:S01]  /*3e50*/  @!P2 IMAD.IADD R2, R2, 0x1, -R23.reuse ;  /* 0x000000010202a824 */ /* 0x100fe200078e0a17 */
[----:B------:R-:W-:Y:S01]  /*3e60*/  ISETP.GE.AND P2, PT, R13, RZ, PT ;  /* 0x000000ff0d00720c */ /* 0x000fe20003f46270 */
[----:B------:R-:W-:Y:S01]  /*3e70*/  IMAD R4, R23, R7, R4 ;  /* 0x0000000717047224 */ /* 0x000fe200078e0204 */
[----:B------:R1:W-:Y:S01]  /*3e80*/  STL [R1+0x90], R9 ;  /* 0x0000900901007387 */ /* 0x0003e20000100800 */
[----:B------:R-:W-:Y:S01]  /*3e90*/  @!P1 IMAD.IADD R16, R16, 0x1, -R23 ;  /* 0x0000000110109824 */ /* 0x000fe200078e0a17 */
[----:B0-----:R-:W-:Y:S01]  /*3ea0*/  LOP3.LUT R11, R0, 0x74, RZ, 0xfc, !PT ;  /* 0x00000074000b7812 */ /* 0x001fe200078efcff */
[----:B------:R-:W-:Y:S01]  /*3eb0*/  IMAD.MOV.U32 R12, RZ, RZ, R2 ;  /* 0x000000ffff0c7224 */ /* 0x000fe200078e0002 */
[----:B------:R-:W-:-:S02]  /*3ec0*/  IABS R13, R13 ;  /* 0x0000000d000d7213 */ /* 0x000fc40000000000 */
[C---:B------:R-:W-:Y:S01]  /*3ed0*/  ISETP.GT.U32.AND P1, PT, R23.reuse, R16, PT ;  /* 0x000000101700720c */ /* 0x040fe20003f24070 */
[----:B------:R-:W-:Y:S01]  /*3ee0*/  @!P5 IMAD.MOV R12, RZ, RZ, -R12 ;  /* 0x000000ffff0cd224 */ /* 0x000fe200078e0a0c */
[----:B------:R-:W-:Y:S01]  /*3ef0*/  ISETP.GT.U32.AND P5, PT, R23, R4, PT ;  /* 0x000000041700720c */ /* 0x000fe20003fa4070 */
[----:B------:R-:W-:Y:S01]  /*3f00*/  @!P4 IMAD.IADD R14, R14, 0x1, -R23 ;  /* 0x000000010e0ec824 */ /* 0x000fe200078e0a17 */
[----:B-1----:R-:W-:Y:S01]  /*3f10*/  IABS R9, R11 ;  /* 0x0000000b00097213 */ /* 0x002fe20000000000 */
[----:B------:R-:W-:Y:S01]  /*3f20*/  IMAD.HI.U32 R10, R5, R13, RZ ;  /* 0x0000000d050a7227 */ /* 0x000fe200078e00ff */
[----:B------:R-:W-:Y:S01]  /*3f30*/  LOP3.LUT R7, R0, 0x70, RZ, 0xfc, !PT ;  /* 0x0000007000077812 */ /* 0x000fe200078efcff */
[----:B------:R0:W-:Y:S01]  /*3f40*/  STL [R1+0x8c], R12 ;  /* 0x00008c0c01007387 */ /* 0x0001e20000100800 */
[----:B------:R-:W-:Y:S01]  /*3f50*/  ISETP.GT.U32.AND P4, PT, R23, R14, PT ;  /* 0x0000000e1700720c */ /* 0x000fe20003f84070 */
[----:B------:R-:W-:Y:S01]  /*3f60*/  IMAD.HI.U32 R2, R5, R9, RZ ;  /* 0x0000000905027227 */ /* 0x000fe200078e00ff */
[----:B------:R-:W-:-:S03]  /*3f70*/  IABS R8, R7 ;  /* 0x0000000700087213 */ /* 0x000fc60000000000 */
[----:B------:R-:W-:Y:S02]  /*3f80*/  IMAD.MOV R10, RZ, RZ, -R10 ;  /* 0x000000ffff0a7224 */ /* 0x000fe400078e0a0a */
[----:B------:R-:W-:Y:S02]  /*3f90*/  IMAD.MOV R2, RZ, RZ, -R2 ;  /* 0x000000ffff027224 */ /* 0x000fe400078e0a02 */
[--C-:B------:R-:W-:Y:S01]  /*3fa0*/  @!P1 IMAD.IADD R16, R16, 0x1, -R23.reuse ;  /* 0x0000000110109824 */ /* 0x100fe200078e0a17 */
[----:B------:R-:W-:Y:S01]  /*3fb0*/  ISETP.GE.AND P1, PT, R11, RZ, PT ;  /* 0x000000ff0b00720c */ /* 0x000fe20003f26270 */
[----:B------:R-:W-:Y:S01]  /*3fc0*/  @!P5 IMAD.IADD R4, R4, 0x1, -R23 ;  /* 0x000000010404d824 */ /* 0x000fe200078e0a17 */
[----:B0-----:R-:W-:Y:S01]  /*3fd0*/  IABS R12, R15 ;  /* 0x0000000f000c7213 */ /* 0x001fe20000000000 */
[C---:B------:R-:W-:Y:S01]  /*3fe0*/  IMAD R13, R23.reuse, R10, R13 ;  /* 0x0000000a170d7224 */ /* 0x040fe200078e020d */
[----:B------:R-:W-:Y:S01]  /*3ff0*/  LOP3.LUT R10, R0, 0x68, RZ, 0xfc, !PT ;  /* 0x00000068000a7812 */ /* 0x000fe200078efcff */
[C---:B------:R-:W-:Y:S01]  /*4000*/  IMAD R9, R23.reuse, R2, R9 ;  /* 0x0000000217097224 */ /* 0x040fe200078e0209 */
[----:B------:R-:W-:Y:S01]  /*4010*/  ISETP.GT.U32.AND P5, PT, R23, R4, PT ;  /* 0x000000041700720c */ /* 0x000fe20003fa4070 */
[----:B------:R-:W-:-:S02]  /*4020*/  IMAD.MOV.U32 R18, RZ, RZ, R16 ;  /* 0x000000ffff127224 */ /* 0x000fc400078e0010 */
[----:B------:R-:W-:Y:S01]  /*4030*/  @!P4 IMAD.IADD R14, R14, 0x1, -R23 ;  /* 0x000000010e0ec824 */ /* 0x000fe200078e0a17 */
[C---:B------:R-:W-:Y:S01]  /*4040*/  ISETP.GT.U32.AND P4, PT, R23.reuse, R13, PT ;  /* 0x0000000d1700720c */ /* 0x040fe20003f84070 */
[----:B------:R-:W-:Y:S01]  /*4050*/  @!P6 IMAD.MOV R18, RZ, RZ, -R18 ;  /* 0x000000ffff12e224 */ /* 0x000fe200078e0a12 */
[----:B------:R-:W-:Y:S01]  /*4060*/  ISETP.GT.U32.AND P6, PT, R23, R9, PT ;  /* 0x000000091700720c */ /* 0x000fe20003fc4070 */
[----:B------:R-:W-:-:S03]  /*4070*/  IMAD.HI.U32 R11, R5, R8, RZ ;  /* 0x00000008050b7227 */ /* 0x000fc600078e00ff */
[----:B------:R-:W-:Y:S01]  /*4080*/  STL [R1+0x80], R18 ;  /* 0x0000801201007387 */ /* 0x000fe20000100800 */
[----:B------:R-:W-:Y:S02]  /*4090*/  IMAD.MOV.U32 R17, RZ, RZ, R14 ;  /* 0x000000ffff117224 */ /* 0x000fe400078e000e */
[----:B------:R-:W-:Y:S02]  /*40a0*/  IMAD.MOV R11, RZ, RZ, -R11 ;  /* 0x000000ffff0b7224 */ /* 0x000fe400078e0a0b */
[----:B------:R-:W-:-:S04]  /*40b0*/  IMAD.HI.U32 R2, R5, R12, RZ ;  /* 0x0000000c05027227 */ /* 0x000fc800078e00ff */
[----:B------:R-:W-:Y:S01]  /*40c0*/  @!P0 IMAD.MOV R17, RZ, RZ, -R17 ;  /* 0x000000ffff118224 */ /* 0x000fe200078e0a11 */
[----:B------:R-:W-:Y:S01]  /*40d0*/  ISETP.GE.AND P0, PT, R7, RZ, PT ;  /* 0x000000ff0700720c */ /* 0x000fe20003f06270 */
[C---:B------:R-:W-:Y:S01]  /*40e0*/  IMAD R7, R23.reuse, R11, R8 ;  /* 0x0000000b17077224 */ /* 0x040fe200078e0208 */
[----:B------:R-:W-:Y:S01]  /*40f0*/  IABS R11, R10 ;  /* 0x0000000a000b7213 */ /* 0x000fe20000000000 */
[----:B------:R-:W-:Y:S01]  /*4100*/  IMAD.MOV R2, RZ, RZ, -R2 ;  /* 0x000000ffff027224 */ /* 0x000fe200078e0a02 */
[----:B------:R0:W-:Y:S01]  /*4110*/  STL [R1+0x88], R17 ;  /* 0x0000881101007387 */ /* 0x0001e20000100800 */
[--C-:B------:R-:W-:Y:S01]  /*4120*/  @!P5 IMAD.IADD R4, R4, 0x1, -R23.reuse ;  /* 0x000000010404d824 */ /* 0x100fe200078e0a17 */
[----:B------:R-:W-:Y:S01]  /*4130*/  ISETP.GT.U32.AND P5, PT, R23, R7, PT ;  /* 0x000000071700720c */ /* 0x000fe20003fa4070 */
[--C-:B------:R-:W-:Y:S01]  /*4140*/  @!P4 IMAD.IADD R13, R13, 0x1, -R23.reuse ;  /* 0x000000010d0dc824 */ /* 0x100fe200078e0a17 */
[C---:B------:R-:W-:Y:S01]  /*4150*/  LOP3.LUT R8, R0.reuse, 0x64, RZ, 0xfc, !PT ;  /* 0x0000006400087812 */ /* 0x040fe200078efcff */
[----:B------:R-:W-:Y:S01]  /*4160*/  IMAD R12, R23, R2, R12 ;  /* 0x00000002170c7224 */ /* 0x000fe200078e020c */
[----:B------:R-:W-:Y:S01]  /*4170*/  LOP3.LUT R2, R0, 0x60, RZ, 0xfc, !PT ;  /* 0x0000006000027812 */ /* 0x000fe200078efcff */
[----:B------:R-:W-:Y:S01]  /*4180*/  @!P6 IMAD.IADD R9, R9, 0x1, -R23 ;  /* 0x000000010909e824 */ /* 0x000fe200078e0a17 */
[----:B------:R-:W-:Y:S01]  /*4190*/  ISETP.GT.U32.AND P4, PT, R23, R13, PT ;  /* 0x0000000d1700720c */ /* 0x000fe20003f84070 */
[----:B------:R-:W-:Y:S01]  /*41a0*/  IMAD.HI.U32 R16, R5, R11, RZ ;  /* 0x0000000b05107227 */ /* 0x000fe200078e00ff */
[----:B------:R-:W-:-:S02]  /*41b0*/  IABS R14, R8 ;  /* 0x00000008000e7213 */ /* 0x000fc40000000000 */
[C---:B------:R-:W-:Y:S01]  /*41c0*/  ISETP.GT.U32.AND P6, PT, R23.reuse, R9, PT ;  /* 0x000000091700720c */ /* 0x040fe20003fc4070 */
[----:B0-----:R-:W-:Y:S01]  /*41d0*/  IMAD.MOV.U32 R17, RZ, RZ, R4 ;  /* 0x000000ffff117224 */ /* 0x001fe200078e0004 */
[----:B------:R-:W-:Y:S01]  /*41e0*/  IABS R4, R2 ;  /* 0x0000000200047213 */ /* 0x000fe20000000000 */
[----:B------:R-:W-:Y:S02]  /*41f0*/  IMAD.MOV R16, RZ, RZ, -R16 ;  /* 0x000000ffff107224 */ /* 0x000fe400078e0a10 */
[----:B------:R-:W-:Y:S01]  /*4200*/  @!P3 IMAD.MOV R17, RZ, RZ, -R17 ;  /* 0x000000ffff11b224 */ /* 0x000fe200078e0a11 */
[----:B------:R-:W-:Y:S01]  /*4210*/  ISETP.GT.U32.AND P3, PT, R23, R12, PT ;  /* 0x0000000c1700720c */ /* 0x000fe20003f64070 */
[----:B------:R-:W-:Y:S02]  /*4220*/  @!P5 IMAD.IADD R7, R7, 0x1, -R23 ;  /* 0x000000010707d824 */ /* 0x000fe400078e0a17 */
[----:B------:R-:W-:Y:S01]  /*4230*/  IMAD R11, R23, R16, R11 ;  /* 0x00000010170b7224 */ /* 0x000fe200078e020b */
[----:B------:R0:W-:Y:S01]  /*4240*/  STL [R1+0x84], R17 ;  /* 0x0000841101007387 */ /* 0x0001e20000100800 */
[--C-:B------:R-:W-:Y:S01]  /*4250*/  @!P4 IMAD.IADD R13, R13, 0x1, -R23.reuse ;  /* 0x000000010d0dc824 */ /* 0x100fe200078e0a17 */
[----:B------:R-:W-:Y:S01]  /*4260*/  ISETP.GE.AND P4, PT, R15, RZ, PT ;  /* 0x000000ff0f00720c */ /* 0x000fe20003f86270 */
[----:B------:R-:W-:Y:S01]  /*4270*/  @!P6 IMAD.IADD R9, R9, 0x1, -R23 ;  /* 0x000000010909e824 */ /* 0x000fe200078e0a17 */
[----:B------:R-:W-:Y:S01]  /*4280*/  ISETP.GT.U32.AND P5, PT, R23, R7, PT ;  /* 0x000000071700720c */ /* 0x000fe20003fa4070 */
[----:B------:R-:W-:Y:S01]  /*4290*/  IMAD.HI.U32 R15, R5, R14, RZ ;  /* 0x0000000e050f7227 */ /* 0x000fe200078e00ff */
[----:B------:R-:W-:-:S02]  /*42a0*/  ISETP.GT.U32.AND P6, PT, R23, R11, PT ;  /* 0x0000000b1700720c */ /* 0x000fc40003fc4070 */
[----:B------:R-:W-:Y:S01]  /*42b0*/  LOP3.LUT R16, R0, 0x48, RZ, 0xfc, !PT ;  /* 0x0000004800107812 */ /* 0x000fe200078efcff */
[----:B------:R-:W-:Y:S02]  /*42c0*/  @!P3 IMAD.IADD R12, R12, 0x1, -R23 ;  /* 0x000000010c0cb824 */ /* 0x000fe400078e0a17 */
[----:B0-----:R-:W-:Y:S01]  /*42d0*/  IMAD.MOV.U32 R17, RZ, RZ, R13 ;  /* 0x000000ffff117224 */ /* 0x001fe200078e000d */
[----:B------:R-:W-:Y:S01]  /*42e0*/  IABS R18, R16 ;  /* 0x0000001000127213 */ /* 0x000fe20000000000 */
[----:B------:R-:W-:Y:S01]  /*42f0*/  IMAD.MOV R15, RZ, RZ, -R15 ;  /* 0x000000ffff0f7224 */ /* 0x000fe200078e0a0f */
[----:B------:R-:W-:Y:S01]  /*4300*/  ISETP.GT.U32.AND P3, PT, R23, R12, PT ;  /* 0x0000000c1700720c */ /* 0x000fe20003f64070 */
[----:B------:R-:W-:-:S04]  /*4310*/  IMAD.HI.U32 R13, R5, R4, RZ ;  /* 0x00000004050d7227 */ /* 0x000fc800078e00ff */
[----:B------:R-:W-:Y:S01]  /*4320*/  IMAD R14, R23, R15, R14 ;  /* 0x0000000f170e7224 */ /* 0x000fe200078e020e */
[C---:B------:R-:W-:Y:S01]  /*4330*/  LOP3.LUT R15, R0.reuse, 0x4c, RZ, 0xfc, !PT ;  /* 0x0000004c000f7812 */ /* 0x040fe200078efcff */
[----:B------:R-:W-:Y:S02]  /*4340*/  IMAD.MOV R13, RZ, RZ, -R13 ;  /* 0x000000ffff0d7224 */ /* 0x000fe400078e0a0d */
[--C-:B------:R-:W-:Y:S01]  /*4350*/  @!P5 IMAD.IADD R7, R7, 0x1, -R23.reuse ;  /* 0x000000010707d824 */ /* 0x100fe200078e0a17 */
[----:B------:R-:W-:Y:S01]  /*4360*/  ISETP.GT.U32.AND P5, PT, R23, R14, PT ;  /* 0x0000000e1700720c */ /* 0x000fe20003fa4070 */
[--C-:B------:R-:W-:Y:S02]  /*4370*/  @!P6 IMAD.IADD R11, R11, 0x1, -R23.reuse ;  /* 0x000000010b0be824 */ /* 0x100fe400078e0a17 */
[C---:B------:R-:W-:Y:S01]  /*4380*/  IMAD R4, R23.reuse, R13, R4 ;  /* 0x0000000d17047224 */ /* 0x040fe200078e0204 */
[----:B------:R-:W-:Y:S01]  /*4390*/  LOP3.LUT R13, R0, 0x50, RZ, 0xfc, !PT ;  /* 0x00000050000d7812 */ /* 0x000fe200078efcff */
[----:B------:R-:W-:Y:S01]  /*43a0*/  @!P3 IMAD.IADD R12, R12, 0x1, -R23 ;  /* 0x000000010c0cb824 */ /* 0x000fe200078e0a17 */
[C---:B------:R-:W-:Y:S01]  /*43b0*/  ISETP.GT.U32.AND P6, PT, R23.reuse, R11, PT ;  /* 0x0000000b1700720c */ /* 0x040fe20003fc4070 */
[----:B------:R-:W-:Y:S01]  /*43c0*/  @!P2 IMAD.MOV R17, RZ, RZ, -R17 ;  /* 0x000000ffff11a224 */ /* 0x000fe200078e0a11 */
[----:B------:R-:W-:Y:S01]  /*43d0*/  ISETP.GT.U32.AND P3, PT, R23, R4, PT ;  /* 0x000000041700720c */ /* 0x000fe20003f64070 */
[----:B------:R-:W-:Y:S01]  /*43e0*/  @!P1 IMAD.MOV R9, RZ, RZ, -R9 ;  /* 0x000000ffff099224 */ /* 0x000fe200078e0a09 */
[----:B------:R-:W-:Y:S01]  /*43f0*/  ISETP.GE.AND P1, PT, R8, RZ, PT ;  /* 0x000000ff0800720c */ /* 0x000fe20003f26270 */
[----:B------:R-:W-:Y:S01]  /*4400*/  IMAD.MOV.U32 R22, RZ, RZ, R12 ;  /* 0x000000ffff167224 */ /* 0x000fe200078e000c */
[----:B------:R0:W-:Y:S01]  /*4410*/  STL [R1+0x7c], R17 ;  /* 0x00007c1101007387 */ /* 0x0001e20000100800 */
[--C-:B------:R-:W-:Y:S01]  /*4420*/  @!P5 IMAD.IADD R14, R14, 0x1, -R23.reuse ;  /* 0x000000010e0ed824 */ /* 0x100fe200078e0a17 */
[----:B------:R-:W-:Y:S01]  /*4430*/  ISETP.GE.AND P5, PT, R2, RZ, PT ;  /* 0x000000ff0200720c */ /* 0x000fe20003fa6270 */
[----:B------:R-:W-:Y:S01]  /*4440*/  @!P4 IMAD.MOV R22, RZ, RZ, -R22 ;  /* 0x000000ffff16c224 */ /* 0x000fe200078e0a16 */
[----:B------:R-:W-:Y:S01]  /*4450*/  LOP3.LUT R8, R0, 0x58, RZ, 0xfc, !PT ;  /* 0x0000005800087812 */ /* 0x000fe200078efcff */
[----:B------:R1:W-:Y:S01]  /*4460*/  STL [R1+0xd8], R9 ;  /* 0x0000d80901007387 */ /* 0x0003e20000100800 */
[----:B------:R-:W-:Y:S01]  /*4470*/  ISETP.GE.AND P2, PT, R10, RZ, PT ;  /* 0x000000ff0a00720c */ /* 0x000fe20003f46270 */
[--C-:B------:R-:W-:Y:S01]  /*4480*/  @!P6 IMAD.IADD R11, R11, 0x1, -R23.reuse ;  /* 0x000000010b0be824 */ /* 0x100fe200078e0a17 */
[----:B------:R-:W-:Y:S01]  /*4490*/  ISETP.GE.AND P6, PT, R8, RZ, PT ;  /* 0x000000ff0800720c */ /* 0x000fe20003fc6270 */
[----:B------:R-:W-:Y:S01]  /*44a0*/  @!P3 IMAD.IADD R4, R4, 0x1, -R23 ;  /* 0x000000010404b824 */ /* 0x000fe200078e0a17 */
[----:B0-----:R-:W-:Y:S01]  /*44b0*/  LOP3.LUT R17, R0, 0x54, RZ, 0xfc, !PT ;  /* 0x0000005400117812 */ /* 0x001fe200078efcff */
[----:B------:R-:W-:-:S02]  /*44c0*/  IMAD.MOV.U32 R10, RZ, RZ, R7 ;  /* 0x000000ffff0a7224 */ /* 0x000fc400078e0007 */
[----:B------:R-:W-:Y:S01]  /*44d0*/  IMAD.HI.U32 R12, R5, R18, RZ ;  /* 0x00000012050c7227 */ /* 0x000fe200078e00ff */
[----:B------:R-:W-:Y:S02]  /*44e0*/  IABS R2, R17 ;  /* 0x0000001100027213 */ /* 0x000fe40000000000 */
[----:B-1----:R-:W-:Y:S01]  /*44f0*/  IABS R9, R8 ;  /* 0x0000000800097213 */ /* 0x002fe20000000000 */
[----:B------:R-:W-:Y:S01]  /*4500*/  @!P0 IMAD.MOV R10, RZ, RZ, -R10 ;  /* 0x000000ffff0a8224 */ /* 0x000fe200078e0a0a */
[C---:B------:R-:W-:Y:S01]  /*4510*/  ISETP.GT.U32.AND P3, PT, R23.reuse, R4, PT ;  /* 0x000000041700720c */ /* 0x040fe20003f64070 */
[----:B------:R-:W-:Y:S01]  /*4520*/  IMAD.MOV.U32 R8, RZ, RZ, R2 ;  /* 0x000000ffff087224 */ /* 0x000fe200078e0002 */
[----:B------:R-:W-:Y:S01]  /*4530*/  ISETP.GT.U32.AND P0, PT, R23, R14, PT ;  /* 0x0000000e1700720c */ /* 0x000fe20003f04070 */
[----:B------:R-:W-:Y:S01]  /*4540*/  IMAD.MOV.U32 R7, RZ, RZ, R9 ;  /* 0x000000ffff077224 */ /* 0x000fe200078e0009 */
[----:B------:R0:W-:Y:S01]  /*4550*/  STL [R1+0xdc], R10 ;  /* 0x0000dc0a01007387 */ /* 0x0001e20000100800 */
[----:B------:R-:W-:-:S03]  /*4560*/  IMAD.HI.U32 R2, R5, R8, RZ ;  /* 0x0000000805027227 */ /* 0x000fc600078e00ff */
[----:B------:R-:W-:Y:S01]  /*4570*/  STL [R1+0x70], R22 ;  /* 0x0000701601007387 */ /* 0x000fe20000100800 */
[----:B------:R-:W-:Y:S02]  /*4580*/  IMAD.MOV R2, RZ, RZ, -R2 ;  /* 0x000000ffff027224 */ /* 0x000fe400078e0a02 */
[----:B------:R-:W-:Y:S01]  /*4590*/  IMAD.HI.U32 R9, R5, R7, RZ ;  /* 0x0000000705097227 */ /* 0x000fe200078e00ff */
[----:B0-----:R-:W-:-:S03]  /*45a0*/  IABS R10, R15 ;  /* 0x0000000f000a7213 */ /* 0x001fc60000000000 */
[C---:B------:R-:W-:Y:S01]  /*45b0*/  IMAD R8, R23.reuse, R2, R8 ;  /* 0x0000000217087224 */ /* 0x040fe200078e0208 */
[----:B------:R-:W-:Y:S01]  /*45c0*/  LOP3.LUT R2, R0, 0x44, RZ, 0xfc, !PT ;  /* 0x0000004400027812 */ /* 0x000fe200078efcff */
[----:B------:R-:W-:Y:S02]  /*45d0*/  @!P3 IMAD.IADD R4, R4, 0x1, -R23 ;  /* 0x000000010404b824 */ /* 0x000fe400078e0a17 */
[----:B------:R-:W-:Y:S01]  /*45e0*/  IMAD.MOV R9, RZ, RZ, -R9 ;  /* 0x000000ffff097224 */ /* 0x000fe200078e0a09 */
[C---:B------:R-:W-:Y:S01]  /*45f0*/  ISETP.GT.U32.AND P3, PT, R23.reuse, R8, PT ;  /* 0x000000081700720c */ /* 0x040fe20003f64070 */
[----:B------:R-:W-:Y:S02]  /*4600*/  @!P0 IMAD.IADD R14, R14, 0x1, -R23 ;  /* 0x000000010e0e8824 */ /* 0x000fe400078e0a17 */
[----:B------:R-:W-:Y:S01]  /*4610*/  IMAD R7, R23, R9, R7 ;  /* 0x0000000917077224 */ /* 0x000fe200078e0207 */
[----:B------:R-:W-:Y:S01]  /*4620*/  IABS R9, R13 ;  /* 0x0000000d00097213 */ /* 0x000fe20000000000 */
[----:B------:R-:W-:-:S03]  /*4630*/  IMAD.HI.U32 R19, R5, R10, RZ ;  /* 0x0000000a05137227 */ /* 0x000fc600078e00ff */
[----:B------:R-:W-:Y:S01]  /*4640*/  ISETP.GT.U32.AND P0, PT, R23, R7, PT ;  /* 0x000000071700720c */ /* 0x000fe20003f04070 */
[----:B------:R-:W-:Y:S02]  /*4650*/  IMAD.MOV R19, RZ, RZ, -R19 ;  /* 0x000000ffff137224 */ /* 0x000fe400078e0a13 */
[----:B------:R-:W-:-:S04]  /*4660*/  IMAD.HI.U32 R20, R5, R9, RZ ;  /* 0x0000000905147227 */ /* 0x000fc800078e00ff */
[----:B------:R-:W-:Y:S02]  /*4670*/  @!P3 IMAD.IADD R8, R8, 0x1, -R23 ;  /* 0x000000010808b824 */ /* 0x000fe400078e0a17 */
[----:B------:R-:W-:Y:S02]  /*4680*/  IMAD.MOV.U32 R21, RZ, RZ, R11 ;  /* 0x000000ffff157224 */ /* 0x000fe400078e000b */
[----:B------:R-:W-:Y:S01]  /*4690*/  IMAD.MOV R11, RZ, RZ, -R12 ;  /* 0x000000ffff0b7224 */ /* 0x000fe200078e0a0c */
[----:B------:R-:W-:Y:S01]  /*46a0*/  ISETP.GT.U32.AND P4, PT, R23, R8, PT ;  /* 0x000000081700720c */ /* 0x000fe20003f84070 */
[----:B------:R-:W-:Y:S01]  /*46b0*/  @!P0 IMAD.IADD R7, R7, 0x1, -R23 ;  /* 0x0000000107078824 */ /* 0x000fe200078e0a17 */
[----:B------:R-:W-:Y:S01]  /*46c0*/  ISETP.GE.AND P0, PT, R17, RZ, PT ;  /* 0x000000ff1100720c */ /* 0x000fe20003f06270 */
[C---:B------:R-:W-:Y:S01]  /*46d0*/  IMAD R10, R23.reuse, R19, R10 ;  /* 0x00000013170a7224 */ /* 0x040fe200078e020a */
[----:B------:R-:W-:Y:S01]  /*46e0*/  IABS R17, R2 ;  /* 0x0000000200117213 */ /* 0x000fe20000000000 */
[----:B------:R-:W-:Y:S01]  /*46f0*/  IMAD.MOV.U32 R12, RZ, RZ, R4 ;  /* 0x000000ffff0c7224 */ /* 0x000fe200078e0004 */
[----:B------:R-:W-:Y:S01]  /*4700*/  ISETP.GT.U32.AND P3, PT, R23, R7, PT ;  /* 0x000000071700720c */ /* 0x000fe20003f64070 */
[----:B------:R-:W-:-:S02]  /*4710*/  IMAD.MOV R20, RZ, RZ, -R20 ;  /* 0x000000ffff147224 */ /* 0x000fc400078e0a14 */
[C---:B------:R-:W-:Y:S01]  /*4720*/  IMAD R18, R23.reuse, R11, R18 ;  /* 0x0000000b17127224 */ /* 0x040fe200078e0212 */
[----:B------:R-:W-:Y:S01]  /*4730*/  LOP3.LUT R11, R0, 0x40, RZ, 0xfc, !PT ;  /* 0x00000040000b7812 */ /* 0x000fe200078efcff */
[----:B------:R-:W-:Y:S01]  /*4740*/  @!P5 IMAD.MOV R12, RZ, RZ, -R12 ;  /* 0x000000ffff0cd224 */ /* 0x000fe200078e0a0c */
[C---:B------:R-:W-:Y:S01]  /*4750*/  ISETP.GT.U32.AND P5, PT, R23.reuse, R10, PT ;  /* 0x0000000a1700720c */ /* 0x040fe20003fa4070 */
[C---:B------:R-:W-:Y:S02]  /*4760*/  IMAD R9, R23.reuse, R20, R9 ;  /* 0x0000001417097224 */ /* 0x040fe400078e0209 */
[----:B------:R-:W-:Y:S01]  /*4770*/  @!P4 IMAD.IADD R8, R8, 0x1, -R23 ;  /* 0x000000010808c824 */ /* 0x000fe200078e0a17 */
[C---:B------:R-:W-:Y:S01]  /*4780*/  ISETP.GT.U32.AND P4, PT, R23.reuse, R18, PT ;  /* 0x000000121700720c */ /* 0x040fe20003f84070 */
[----:B------:R-:W-:Y:S01]  /*4790*/  @!P2 IMAD.MOV R21, RZ, RZ, -R21 ;  /* 0x000000ffff15a224 */ /* 0x000fe200078e0a15 */
[----:B------:R-:W-:Y:S01]  /*47a0*/  ISETP.GT.U32.AND P2, PT, R23, R9, PT ;  /* 0x000000091700720c */ /* 0x000fe20003f44070 */
[----:B------:R-:W-:-:S03]  /*47b0*/  IMAD.HI.U32 R4, R5, R17, RZ ;  /* 0x0000001105047227 */ /* 0x000fc600078e00ff */
[----:B------:R-:W-:Y:S01]  /*47c0*/  STL [R1+0x6c], R21 ;  /* 0x00006c1501007387 */ /* 0x000fe20000100800 */
[----:B------:R-:W-:Y:S01]  /*47d0*/  @!P1 IMAD.MOV R14, RZ, RZ, -R14 ;  /* 0x000000ffff0e9224 */ /* 0x000fe200078e0a0e */
[----:B------:R-:W-:Y:S01]  /*47e0*/  ISETP.GE.AND P1, PT, R13, RZ, PT ;  /* 0x000000ff0d00720c */ /* 0x000fe20003f26270 */
[--C-:B------:R-:W-:Y:S01]  /*47f0*/  @!P3 IMAD.IADD R7, R7, 0x1, -R23.reuse ;  /* 0x000000010707b824 */ /* 0x100fe200078e0a17 */
[----:B------:R-:W-:Y:S01]  /*4800*/  IABS R13, R11 ;  /* 0x0000000b000d7213 */ /* 0x000fe20000000000 */
[--C-:B------:R-:W-:Y:S01]  /*4810*/  @!P5 IMAD.IADD R10, R10, 0x1, -R23.reuse ;  /* 0x000000010a0ad824 */ /* 0x100fe200078e0a17 */
[----:B------:R0:W-:Y:S01]  /*4820*/  STL [R1+0x68], R14 ;  /* 0x0000680e01007387 */ /* 0x0001e20000100800 */
[----:B------:R-:W-:Y:S01]  /*4830*/  IMAD.MOV R4, RZ, RZ, -R4 ;  /* 0x000000ffff047224 */ /* 0x000fe200078e0a04 */
[----:B------:R-:W-:Y:S01]  /*4840*/  ISETP.GE.AND P3, PT, R15, RZ, PT ;  /* 0x000000ff0f00720c */ /* 0x000fe20003f66270 */
[----:B------:R-:W-:Y:S01]  /*4850*/  @!P4 IMAD.IADD R18, R18, 0x1, -R23 ;  /* 0x000000011212c824 */ /* 0x000fe200078e0a17 */
[----:B------:R-:W-:Y:S01]  /*4860*/  LOP3.LUT R15, R0, 0x38, RZ, 0xfc, !PT ;  /* 0x00000038000f7812 */ /* 0x000fe200078efcff */
[----:B------:R-:W-:Y:S01]  /*4870*/  @!P6 IMAD.MOV R7, RZ, RZ, -R7 ;  /* 0x000000ffff07e224 */ /* 0x000fe200078e0a07 */
[----:B------:R-:W-:Y:S01]  /*4880*/  ISETP.GT.U32.AND P6, PT, R23, R10, PT ;  /* 0x0000000a1700720c */ /* 0x000fe20003fc4070 */
[----:B------:R-:W-:Y:S01]  /*4890*/  @!P2 IMAD.IADD R9, R9, 0x1, -R23 ;  /* 0x000000010909a824 */ /* 0x000fe200078e0a17 */
[C---:B------:R-:W-:Y:S01]  /*48a0*/  ISETP.GT.U32.AND P4, PT, R23.reuse, R18, PT ;  /* 0x000000121700720c */ /* 0x040fe20003f84070 */
[----:B------:R-:W-:Y:S01]  /*48b0*/  IMAD R4, R23, R4, R17 ;  /* 0x0000000417047224 */ /* 0x000fe200078e0211 */
[----:B------:R-:W-:Y:S01]  /*48c0*/  ISETP.GE.AND P2, PT, R16, RZ, PT ;  /* 0x000000ff1000720c */ /* 0x000fe20003f46270 */
[----:B0-----:R-:W-:Y:S01]  /*48d0*/  IMAD.HI.U32 R14, R5, R13, RZ ;  /* 0x0000000d050e7227 */ /* 0x001fe200078e00ff */
[----:B------:R-:W-:Y:S01]  /*48e0*/  ISETP.GT.U32.AND P5, PT, R23, R9, PT ;  /* 0x000000091700720c */ /* 0x000fe20003fa4070 */
[----:B------:R0:W-:Y:S01]  /*48f0*/  STL [R1+0x60], R12 ;  /* 0x0000600c01007387 */ /* 0x0001e20000100800 */
[----:B------:R-:W-:Y:S01]  /*4900*/  IABS R16, R15 ;  /* 0x0000000f00107213 */ /* 0x000fe20000000000 */
[----:B------:R-:W-:-:S02]  /*4910*/  IMAD.MOV R14, RZ, RZ, -R14 ;  /* 0x000000ffff0e7224 */ /* 0x000fc400078e0a0e */
[----:B------:R-:W-:Y:S01]  /*4920*/  @!P0 IMAD.MOV R8, RZ, RZ, -R8 ;  /* 0x000000ffff088224 */ /* 0x000fe200078e0a08 */
[C---:B------:R-:W-:Y:S01]  /*4930*/  ISETP.GT.U32.AND P0, PT, R23.reuse, R4, PT ;  /* 0x000000041700720c */ /* 0x040fe20003f04070 */
[----:B------:R-:W-:Y:S01]  /*4940*/  IMAD R13, R23, R14, R13 ;  /* 0x0000000e170d7224 */ /* 0x000fe200078e020d */
[----:B------:R-:W-:Y:S01]  /*4950*/  LOP3.LUT R14, R0, 0x30, RZ, 0xfc, !PT ;  /* 0x00000030000e7812 */ /* 0x000fe200078efcff */
[--C-:B------:R-:W-:Y:S01]  /*4960*/  @!P6 IMAD.IADD R10, R10, 0x1, -R23.reuse ;  /* 0x000000010a0ae824 */ /* 0x100fe200078e0a17 */
[----:B------:R-:W-:Y:S01]  /*4970*/  STL [R1+0x1910], R7 ;  /* 0x0019100701007387 */ /* 0x000fe20000100800 */
[----:B------:R-:W-:Y:S01]  /*4980*/  IMAD.HI.U32 R17, R5, R16, RZ ;  /* 0x0000001005117227 */ /* 0x000fe200078e00ff */
[----:B------:R-:W-:Y:S02]  /*4990*/  ISETP.GT.U32.AND P6, PT, R23, R13, PT ;  /* 0x0000000d1700720c */ /* 0x000fe40003fc4070 */
[----:B0-----:R-:W-:Y:S01]  /*49a0*/  LOP3.LUT R12, R0, 0x34, RZ, 0xfc, !PT ;  /* 0x00000034000c7812 */ /* 0x001fe200078efcff */
[--C-:B------:R-:W-:Y:S01]  /*49b0*/  @!P4 IMAD.IADD R18, R18, 0x1, -R23.reuse ;  /* 0x000000011212c824 */ /* 0x100fe200078e0a17 */
[----:B------:R-:W-:Y:S01]  /*49c0*/  ISETP.GE.AND P4, PT, R11, RZ, PT ;  /* 0x000000ff0b00720c */ /* 0x000fe20003f86270 */
[----:B------:R-:W-:Y:S01]  /*49d0*/  @!P5 IMAD.IADD R9, R9, 0x1, -R23 ;  /* 0x000000010909d824 */ /* 0x000fe200078e0a17 */
[----:B------:R-:W-:Y:S01]  /*49e0*/  ISETP.GE.AND P5, PT, R2, RZ, PT ;  /* 0x000000ff0200720c */ /* 0x000fe20003fa6270 */
[----:B------:R-:W-:Y:S01]  /*49f0*/  IMAD.MOV R11, RZ, RZ, -R17 ;  /* 0x000000ffff0b7224 */ /* 0x000fe200078e0a11 */
[----:B------:R-:W-:Y:S01]  /*4a00*/  IABS R2, R12 ;  /* 0x0000000c00027213 */ /* 0x000fe20000000000 */
[----:B------:R-:W-:Y:S01]  /*4a10*/  @!P0 IMAD.IADD R4, R4, 0x1, -R23 ;  /* 0x0000000104048824 */ /* 0x000fe200078e0a17 */
[----:B------:R-:W-:Y:S01]  /*4a20*/  IABS R17, R14 ;  /* 0x0000000e00117213 */ /* 0x000fe20000000000 */
[----:B------:R-:W-:Y:S01]  /*4a30*/  IMAD R11, R23, R11, R16 ;  /* 0x0000000b170b7224 */ /* 0x000fe200078e0210 */
[----:B------:R-:W-:Y:S01]  /*4a40*/  ISETP.GE.AND P0, PT, R15, RZ, PT ;  /* 0x000000ff0f00720c */ /* 0x000fe20003f06270 */
[----:B------:R-:W-:Y:S01]  /*4a50*/  @!P1 IMAD.MOV R9, RZ, RZ, -R9 ;  /* 0x000000ffff099224 */ /* 0x000fe200078e0a09 */
[----:B------:R-:W-:Y:S01]  /*4a60*/  ISETP.GT.U32.AND P1, PT, R23, R4, PT ;  /* 0x000000041700720c */ /* 0x000fe20003f24070 */
[----:B------:R-:W-:Y:S01]  /*4a70*/  IMAD.HI.U32 R19, R5, R2, RZ ;  /* 0x0000000205137227 */ /* 0x000fe200078e00ff */
[----:B------:R-:W-:Y:S01]  /*4a80*/  LOP3.LUT R15, R0, 0x2c, RZ, 0xfc, !PT ;  /* 0x0000002c000f7812 */ /* 0x000fe200078efcff */
[----:B------:R-:W-:Y:S02]  /*4a90*/  STL [R1+0x1914], R8 ;  /* 0x0019140801007387 */ /* 0x000fe40000100800 */
[----:B------:R-:W-:Y:S01]  /*4aa0*/  @!P6 IMAD.IADD R13, R13, 0x1, -R23 ;  /* 0x000000010d0de824 */ /* 0x000fe200078e0a17 */
[C---:B------:R-:W-:Y:S01]  /*4ab0*/  ISETP.GT.U32.AND P6, PT, R23.reuse, R11, PT ;  /* 0x0000000b1700720c */ /* 0x040fe20003fc4070 */
[----:B------:R-:W-:Y:S01]  /*4ac0*/  IMAD.MOV R19, RZ, RZ, -R19 ;  /* 0x000000ffff137224 */ /* 0x000fe200078e0a13 */
[----:B------:R0:W-:Y:S01]  /*4ad0*/  STL [R1+0x1918], R9 ;  /* 0x0019180901007387 */ /* 0x0001e20000100800 */
[----:B------:R-:W-:Y:S01]  /*4ae0*/  @!P3 IMAD.MOV R10, RZ, RZ, -R10 ;  /* 0x000000ffff0ab224 */ /* 0x000fe200078e0a0a */
[C---:B------:R-:W-:Y:S01]  /*4af0*/  ISETP.GT.U32.AND P3, PT, R23.reuse, R13, PT ;  /* 0x0000000d1700720c */ /* 0x040fe20003f64070 */
[----:B------:R-:W-:Y:S01]  /*4b00*/  IMAD R2, R23, R19, R2 ;  /* 0x0000001317027224 */ /* 0x000fe200078e0202 */
[----:B------:R-:W-:Y:S01]  /*4b10*/  IABS R19, R15 ;  /* 0x0000000f00137213 */ /* 0x000fe20000000000 */
[----:B------:R-:W-:Y:S01]  /*4b20*/  @!P1 IMAD.IADD R4, R4, 0x1, -R23 ;  /* 0x0000000104049824 */ /* 0x000fe200078e0a17 */
[----:B------:R-:W-:Y:S01]  /*4b30*/  STL [R1+0x191c], R10 ;  /* 0x00191c0a01007387 */ /* 0x000fe20000100800 */
[----:B------:R-:W-:Y:S01]  /*4b40*/  IMAD.HI.U32 R16, R5, R17, RZ ;  /* 0x0000001105107227 */ /* 0x000fe200078e00ff */
[----:B------:R-:W-:-:S02]  /*4b50*/  ISETP.GT.U32.AND P1, PT, R23, R2, PT ;  /* 0x000000021700720c */ /* 0x000fc40003f24070 */
[----:B0-----:R-:W-:Y:S01]  /*4b60*/  LOP3.LUT R9, R0, 0x8, RZ, 0xfc, !PT ;  /* 0x0000000800097812 */ /* 0x001fe200078efcff */
[--C-:B------:R-:W-:Y:S02]  /*4b70*/  @!P6 IMAD.IADD R11, R11, 0x1, -R23.reuse ;  /* 0x000000010b0be824 */ /* 0x100fe400078e0a17 */
[----:B------:R-:W-:Y:S02]  /*4b80*/  IMAD.MOV R16, RZ, RZ, -R16 ;  /* 0x000000ffff107224 */ /* 0x000fe400078e0a10 */
[----:B------:R-:W-:Y:S01]  /*4b90*/  @!P3 IMAD.IADD R13, R13, 0x1, -R23 ;  /* 0x000000010d0db824 */ /* 0x000fe200078e0a17 */
[----:B------:R-:W-:Y:S01]  /*4ba0*/  ISETP.GT.U32.AND P6, PT, R23, R11, PT ;  /* 0x0000000b1700720c */ /* 0x000fe20003fc4070 */
[----:B------:R-:W-:Y:S01]  /*4bb0*/  IMAD.MOV.U32 R20, RZ, RZ, R18 ;  /* 0x000000ffff147224 */ /* 0x000fe200078e0012 */
[----:B------:R-:W-:Y:S01]  /*4bc0*/  ISETP.GE.AND P3, PT, R14, RZ, PT ;  /* 0x000000ff0e00720c */ /* 0x000fe20003f66270 */
[----:B------:R-:W-:Y:S02]  /*4bd0*/  IMAD.MOV.U32 R7, RZ, RZ, R13 ;  /* 0x000000ffff077224 */ /* 0x000fe400078e000d */
[----:B------:R-:W-:Y:S01]  /*4be0*/  @!P1 IMAD.IADD R2, R2, 0x1, -R23 ;  /* 0x0000000102029824 */ /* 0x000fe200078e0a17 */
[----:B------:R-:W-:Y:S01]  /*4bf0*/  ISETP.GE.AND P1, PT, R15, RZ, PT ;  /* 0x000000ff0f00720c */ /* 0x000fe20003f26270 */
[----:B------:R-:W-:-:S02]  /*4c00*/  IMAD.MOV.U32 R8, RZ, RZ, R4 ;  /* 0x000000ffff087224 */ /* 0x000fc400078e0004 */
[C---:B------:R-:W-:Y:S01]  /*4c10*/  IMAD R17, R23.reuse, R16, R17 ;  /* 0x0000001017117224 */ /* 0x040fe200078e0211 */
[----:B------:R-:W-:Y:S01]  /*4c20*/  LOP3.LUT R16, R0, 0x20, RZ, 0xfc, !PT ;  /* 0x0000002000107812 */ /* 0x000fe200078efcff */
[----:B------:R-:W-:Y:S01]  /*4c30*/  @!P2 IMAD.MOV R20, RZ, RZ, -R20 ;  /* 0x000000ffff14a224 */ /* 0x000fe200078e0a14 */
[----:B------:R-:W-:Y:S01]  /*4c40*/  ISETP.GE.AND P2, PT, R12, RZ, PT ;  /* 0x000000ff0c00720c */ /* 0x000fe20003f46270 */
[----:B------:R-:W-:Y:S01]  /*4c50*/  @!P4 IMAD.MOV R7, RZ, RZ, -R7 ;  /* 0x000000ffff07c224 */ /* 0x000fe200078e0a07 */
[----:B------:R-:W-:Y:S01]  /*4c60*/  LOP3.LUT R12, R0, 0x28, RZ, 0xfc, !PT ;  /* 0x00000028000c7812 */ /* 0x000fe200078efcff */
[----:B------:R-:W-:Y:S01]  /*4c70*/  @!P5 IMAD.MOV R8, RZ, RZ, -R8 ;  /* 0x000000ffff08d224 */ /* 0x000fe200078e0a08 */
[----:B------:R-:W-:Y:S01]  /*4c80*/  ISETP.GT.U32.AND P4, PT, R23, R2, PT ;  /* 0x000000021700720c */ /* 0x000fe20003f84070 */
[----:B------:R-:W-:Y:S01]  /*4c90*/  IMAD.HI.U32 R4, R5, R19, RZ ;  /* 0x0000001305047227 */ /* 0x000fe200078e00ff */
[----:B------:R-:W-:Y:S01]  /*4ca0*/  ISETP.GT.U32.AND P5, PT, R23, R17, PT ;  /* 0x000000111700720c */ /* 0x000fe20003fa4070 */
[----:B------:R-:W-:Y:S01]  /*4cb0*/  STL [R1+0x10], R20 ;  /* 0x0000101401007387 */ /* 0x000fe20000100800 */
[----:B------:R-:W-:Y:S01]  /*4cc0*/  IABS R14, R12 ;  /* 0x0000000c000e7213 */ /* 0x000fe20000000000 */
[----:B------:R-:W-:Y:S01]  /*4cd0*/  @!P6 IMAD.IADD R11, R11, 0x1, -R23 ;  /* 0x000000010b0be824 */ /* 0x000fe200078e0a17 */
[----:B------:R-:W-:Y:S01]  /*4ce0*/  ISETP.GE.AND P6, PT, R12, RZ, PT ;  /* 0x000000ff0c00720c */ /* 0x000fe20003fc6270 */
[----:B------:R0:W-:Y:S01]  /*4cf0*/  STL [R1+0x14], R8 ;  /* 0x0000140801007387 */ /* 0x0001e20000100800 */
[----:B------:R-:W-:Y:S01]  /*4d00*/  IMAD.MOV R13, RZ, RZ, -R4 ;  /* 0x000000ffff0d7224 */ /* 0x000fe200078e0a04 */
[C---:B------:R-:W-:Y:S01]  /*4d10*/  LOP3.LUT R12, R0.reuse, 0x18, RZ, 0xfc, !PT ;  /* 0x00000018000c7812 */ /* 0x040fe200078efcff */
[----:B------:R-:W-:Y:S01]  /*4d20*/  IMAD.HI.U32 R4, R5, R14, RZ ;  /* 0x0000000e05047227 */ /* 0x000fe200078e00ff */
[----:B------:R1:W-:Y:S03]  /*4d30*/  STL [R1+0x18], R7 ;  /* 0x0000180701007387 */ /* 0x0003e60000100800 */
[C---:B------:R-:W-:Y:S01]  /*4d40*/  IMAD R19, R23.reuse, R13, R19 ;  /* 0x0000000d17137224 */ /* 0x040fe200078e0213 */
[----:B------:R-:W-:Y:S01]  /*4d50*/  IABS R13, R12 ;  /* 0x0000000c000d7213 */ /* 0x000fe20000000000 */
[----:B------:R-:W-:Y:S01]  /*4d60*/  IMAD.MOV R4, RZ, RZ, -R4 ;  /* 0x000000ffff047224 */ /* 0x000fe200078e0a04 */
[----:B0-----:R-:W-:Y:S01]  /*4d70*/  LOP3.LUT R8, R0, 0x4, RZ, 0xfc, !PT ;  /* 0x0000000400087812 */ /* 0x001fe200078efcff */
[--C-:B------:R-:W-:Y:S01]  /*4d80*/  @!P4 IMAD.IADD R2, R2, 0x1, -R23.reuse ;  /* 0x000000010202c824 */ /* 0x100fe200078e0a17 */
[----:B------:R-:W-:Y:S01]  /*4d90*/  ISETP.GT.U32.AND P4, PT, R23, R19, PT ;  /* 0x000000131700720c */ /* 0x000fe20003f84070 */
[----:B------:R-:W-:-:S02]  /*4da0*/  @!P5 IMAD.IADD R17, R17, 0x1, -R23 ;  /* 0x000000011111d824 */ /* 0x000fc400078e0a17 */
[----:B-1----:R-:W-:Y:S01]  /*4db0*/  IMAD.MOV.U32 R7, RZ, RZ, R11 ;  /* 0x000000ffff077224 */ /* 0x002fe200078e000b */
[----:B------:R-:W-:Y:S01]  /*4dc0*/  LOP3.LUT R11, R0, 0x24, RZ, 0xfc, !PT ;  /* 0x00000024000b7812 */ /* 0x000fe200078efcff */
[C---:B------:R-:W-:Y:S01]  /*4dd0*/  IMAD R20, R23.reuse, R4, R14 ;  /* 0x0000000417147224 */ /* 0x040fe200078e020e */
[----:B------:R-:W-:Y:S01]  /*4de0*/  ISETP.GT.U32.AND P5, PT, R23, R17, PT ;  /* 0x000000111700720c */ /* 0x000fe20003fa4070 */
[----:B------:R-:W-:Y:S01]  /*4df0*/  @!P0 IMAD.MOV R7, RZ, RZ, -R7 ;  /* 0x000000ffff078224 */ /* 0x000fe200078e0a07 */
[----:B------:R-:W-:Y:S01]  /*4e00*/  ISETP.GE.AND P0, PT, R11, RZ, PT ;  /* 0x000000ff0b00720c */ /* 0x000fe20003f06270 */
[----:B------:R-:W-:Y:S01]  /*4e10*/  IMAD.HI.U32 R15, R5, R13, RZ ;  /* 0x0000000d050f7227 */ /* 0x000fe200078e00ff */
[----:B------:R-:W-:Y:S02]  /*4e20*/  IABS R11, R11 ;  /* 0x0000000b000b7213 */ /* 0x000fe40000000000 */
[----:B------:R0:W-:Y:S01]  /*4e30*/  STL [R1+0x54], R7 ;  /* 0x0000540701007387 */ /* 0x0001e20000100800 */
[----:B------:R-:W-:-:S02]  /*4e40*/  @!P4 IMAD.IADD R19, R19, 0x1, -R23 ;  /* 0x000000011313c824 */ /* 0x000fc400078e0a17 */
[----:B------:R-:W-:-:S03]  /*4e50*/  IMAD.HI.U32 R4, R5, R11, RZ ;  /* 0x0000000b05047227 */ /* 0x000fc600078e00ff */
[----:B------:R-:W-:Y:S01]  /*4e60*/  ISETP.GT.U32.AND P4, PT, R23, R19, PT ;  /* 0x000000131700720c */ /* 0x000fe20003f84070 */
[----:B------:R-:W-:Y:S01]  /*4e70*/  @!P5 IMAD.IADD R17, R17, 0x1, -R23 ;  /* 0x000000011111d824 */ /* 0x000fe200078e0a17 */
[----:B------:R-:W-:Y:S01]  /*4e80*/  ISETP.GE.AND P5, PT, R16, RZ, PT ;  /* 0x000000ff1000720c */ /* 0x000fe20003fa6270 */
[----:B------:R-:W-:Y:S01]  /*4e90*/  IMAD.MOV R4, RZ, RZ, -R4 ;  /* 0x000000ffff047224 */ /* 0x000fe200078e0a04 */
[----:B------:R-:W-:Y:S01]  /*4ea0*/  IABS R16, R16 ;  /* 0x0000001000107213 */ /* 0x000fe20000000000 */
[----:B0-----:R-:W-:Y:S01]  /*4eb0*/  IMAD.MOV.U32 R7, RZ, RZ, R2 ;  /* 0x000000ffff077224 */ /* 0x001fe200078e0002 */
[----:B------:R-:W-:Y:S01]  /*4ec0*/  LOP3.LUT R2, R0, 0x14, RZ, 0xfc, !PT ;  /* 0x0000001400027812 */ /* 0x000fe200078efcff */
[C---:B------:R-:W-:Y:S02]  /*4ed0*/  IMAD R11, R23.reuse, R4, R11 ;  /* 0x00000004170b7224 */ /* 0x040fe400078e020b */
[----:B------:R-:W-:Y:S01]  /*4ee0*/  @!P2 IMAD.MOV R7, RZ, RZ, -R7 ;  /* 0x000000ffff07a224 */ /* 0x000fe200078e0a07 */
[----:B------:R-:W-:Y:S01]  /*4ef0*/  ISETP.GT.U32.AND P2, PT, R23, R20, PT ;  /* 0x000000141700720c */ /* 0x000fe20003f44070 */
[----:B------:R-:W-:Y:S01]  /*4f00*/  IMAD.HI.U32 R18, R5, R16, RZ ;  /* 0x0000001005127227 */ /* 0x000fe200078e00ff */
[----:B------:R-:W-:-:S02]  /*4f10*/  IABS R14, R2 ;  /* 0x00000002000e7213 */ /* 0x000fc40000000000 */
[----:B------:R0:W-:Y:S01]  /*4f20*/  STL [R1+0x5c], R7 ;  /* 0x00005c0701007387 */ /* 0x0001e20000100800 */
[----:B------:R-:W-:Y:S02]  /*4f30*/  IMAD.MOV R15, RZ, RZ, -R15 ;  /* 0x000000ffff0f7224 */ /* 0x000fe400078e0a0f */
[----:B------:R-:W-:Y:S01]  /*4f40*/  @!P4 IMAD.IADD R19, R19, 0x1, -R23 ;  /* 0x000000011313c824 */ /* 0x000fe200078e0a17 */
[----:B------:R-:W-:Y:S01]  /*4f50*/  ISETP.GE.AND P4, PT, R12, RZ, PT ;  /* 0x000000ff0c00720c */ /* 0x000fe20003f86270 */
[----:B------:R-:W-:Y:S02]  /*4f60*/  IMAD R13, R23, R15, R13 ;  /* 0x0000000f170d7224 */ /* 0x000fe400078e020d */
[----:B------:R-:W-:-:S04]  /*4f70*/  IMAD.HI.U32 R4, R5, R14, RZ ;  /* 0x0000000e05047227 */ /* 0x000fc800078e00ff */
[----:B------:R-:W-:Y:S02]  /*4f80*/  @!P2 IMAD.IADD R20, R20, 0x1, -R23 ;  /* 0x000000011414a824 */ /* 0x000fe400078e0a17 */
[----:B0-----:R-:W-:Y:S02]  /*4f90*/  IMAD.MOV.U32 R7, RZ, RZ, R17 ;  /* 0x000000ffff077224 */ /* 0x001fe400078e0011 */
[----:B------:R-:W-:Y:S01]  /*4fa0*/  IMAD.MOV R17, RZ, RZ, -R18 ;  /* 0x000000ffff117224 */ /* 0x000fe200078e0a12 */
[C---:B------:R-:W-:Y:S01]  /*4fb0*/  ISETP.GT.U32.AND P2, PT, R23.reuse, R20, PT ;  /* 0x000000141700720c */ /* 0x040fe20003f44070 */
[----:B------:R-:W-:Y:S01]  /*4fc0*/  @!P3 IMAD.MOV R7, RZ, RZ, -R7 ;  /* 0x000000ffff07b224 */ /* 0x000fe200078e0a07 */
[C---:B------:R-:W-:Y:S01]  /*4fd0*/  ISETP.GT.U32.AND P3, PT, R23.reuse, R11, PT ;  /* 0x0000000b1700720c */ /* 0x040fe20003f64070 */
[----:B------:R-:W-:Y:S01]  /*4fe0*/  IMAD R12, R23, R17, R16 ;  /* 0x00000011170c7224 */ /* 0x000fe200078e0210 */
[----:B------:R-:W-:Y:S01]  /*4ff0*/  IABS R16, R24 ;  /* 0x0000001800107213 */ /* 0x000fe20000000000 */
[----:B------:R-:W-:Y:S01]  /*5000*/  IMAD.MOV R4, RZ, RZ, -R4 ;  /* 0x000000ffff047224 */ /* 0x000fe200078e0a04 */
[----:B------:R0:W-:Y:S01]  /*5010*/  STL [R1+0x4c], R7 ;  /* 0x00004c0701007387 */ /* 0x0001e20000100800 */
[----:B------:R-:W-:-:S02]  /*5020*/  IABS R17, R9 ;  /* 0x0000000900117213 */ /* 0x000fc40000000000 */
[C---:B------:R-:W-:Y:S01]  /*5030*/  IMAD R14, R23.reuse, R4, R14 ;  /* 0x00000004170e7224 */ /* 0x040fe200078e020e */
[----:B------:R-:W-:Y:S02]  /*5040*/  LOP3.LUT R4, R0, 0x10, RZ, 0xfc, !PT ;  /* 0x0000001000047812 */ /* 0x000fe400078efcff */
[----:B------:R-:W-:Y:S01]  /*5050*/  IABS R18, R8 ;  /* 0x0000000800127213 */ /* 0x000fe20000000000 */
[--C-:B------:R-:W-:Y:S01]  /*5060*/  @!P2 IMAD.IADD R20, R20, 0x1, -R23.reuse ;  /* 0x000000011414a824 */ /* 0x100fe200078e0a17 */
[----:B------:R-:W-:Y:S01]  /*5070*/  ISETP.GT.U32.AND P2, PT, R23, R12, PT ;  /* 0x0000000c1700720c */ /* 0x000fe20003f44070 */
[----:B------:R-:W-:Y:S01]  /*5080*/  @!P3 IMAD.IADD R11, R11, 0x1, -R23 ;  /* 0x000000010b0bb824 */ /* 0x000fe200078e0a17 */
[----:B------:R-:W-:Y:S01]  /*5090*/  ISETP.GT.U32.AND P3, PT, R23, R13, PT ;  /* 0x0000000d1700720c */ /* 0x000fe20003f64070 */
[----:B0-----:R-:W-:Y:S01]  /*50a0*/  IMAD.MOV.U32 R7, RZ, RZ, R19 ;  /* 0x000000ffff077224 */ /* 0x001fe200078e0013 */
[----:B------:R-:W-:Y:S01]  /*50b0*/  IABS R15, R4 ;  /* 0x00000004000f7213 */ /* 0x000fe20000000000 */
[----:B------:R-:W-:-:S04]  /*50c0*/  IMAD.HI.U32 R19, R5, R16, RZ ;  /* 0x0000001005137227 */ /* 0x000fc800078e00ff */
[----:B------:R-:W-:Y:S02]  /*50d0*/  @!P1 IMAD.MOV R7, RZ, RZ, -R7 ;  /* 0x000000ffff079224 */ /* 0x000fe400078e0a07 */
[----:B------:R-:W-:-:S03]  /*50e0*/  IMAD.HI.U32 R21, R5, R15, RZ ;  /* 0x0000000f05157227 */ /* 0x000fc600078e00ff */
[----:B------:R0:W-:Y:S01]  /*50f0*/  STL [R1+0x20], R7 ;  /* 0x0000200701007387 */ /* 0x0001e20000100800 */
[--C-:B------:R-:W-:Y:S01]  /*5100*/  @!P2 IMAD.IADD R12, R12, 0x1, -R23.reuse ;  /* 0x000000010c0ca824 */ /* 0x100fe200078e0a17 */
[----:B------:R-:W-:Y:S01]  /*5110*/  ISETP.GT.U32.AND P2, PT, R23, R11, PT ;  /* 0x0000000b1700720c */ /* 0x000fe20003f44070 */
[----:B------:R-:W-:Y:S02]  /*5120*/  @!P3 IMAD.IADD R13, R13, 0x1, -R23 ;  /* 0x000000010d0db824 */ /* 0x000fe400078e0a17 */
[----:B------:R-:W-:Y:S01]  /*5130*/  IMAD.MOV R21, RZ, RZ, -R21 ;  /* 0x000000ffff157224 */ /* 0x000fe200078e0a15 */
[C---:B------:R-:W-:Y:S01]  /*5140*/  ISETP.GT.U32.AND P3, PT, R23.reuse, R12, PT ;  /* 0x0000000c1700720c */ /* 0x040fe20003f64070 */
[----:B------:R-:W-:Y:S01]  /*5150*/  IMAD.MOV.U32 R28, RZ, RZ, R20 ;  /* 0x000000ffff1c7224 */ /* 0x000fe200078e0014 */
[C---:B------:R-:W-:Y:S01]  /*5160*/  ISETP.GT.U32.AND P1, PT, R23.reuse, R13, PT ;  /* 0x0000000d1700720c */ /* 0x040fe20003f24070 */
[----:B------:R-:W-:Y:S01]  /*5170*/  IMAD.MOV R19, RZ, RZ, -R19 ;  /* 0x000000ffff137224 */ /* 0x000fe200078e0a13 */
[----:B0-----:R-:W0:Y:S01]  /*5180*/  S2R R7, SR_TID.X ;  /* 0x0000000000077919 */ /* 0x001e220000002100 */
[----:B------:R-:W-:-:S02]  /*5190*/  IMAD R15, R23, R21, R15 ;  /* 0x00000015170f7224 */ /* 0x000fc400078e020f */
[----:B------:R-:W-:Y:S01]  /*51a0*/  @!P6 IMAD.MOV R28, RZ, RZ, -R28 ;  /* 0x000000ffff1ce224 */ /* 0x000fe200078e0a1c */
[C---:B------:R-:W-:Y:S01]  /*51b0*/  ISETP.GT.U32.AND P6, PT, R23.reuse, R14, PT ;  /* 0x0000000e1700720c */ /* 0x040fe20003fc4070 */
[----:B------:R-:W-:Y:S02]  /*51c0*/  IMAD R16, R23, R19, R16 ;  /* 0x0000001317107224 */ /* 0x000fe400078e0210 */
[--C-:B------:R-:W-:Y:S01]  /*51d0*/  @!P2 IMAD.IADD R11, R11, 0x1, -R23.reuse ;  /* 0x000000010b0ba824 */ /* 0x100fe200078e0a17 */
[----:B------:R-:W-:Y:S01]  /*51e0*/  ISETP.GE.AND P2, PT, R2, RZ, PT ;  /* 0x000000ff0200720c */ /* 0x000fe20003f46270 */
[--C-:B------:R-:W-:Y:S01]  /*51f0*/  @!P3 IMAD.IADD R12, R12, 0x1, -R23.reuse ;  /* 0x000000010c0cb824 */ /* 0x100fe200078e0a17 */
[----:B------:R-:W-:Y:S01]  /*5200*/  ISETP.GT.U32.AND P3, PT, R23, R15, PT ;  /* 0x0000000f1700720c */ /* 0x000fe20003f64070 */
[----:B------:R-:W-:Y:S01]  /*5210*/  @!P1 IMAD.IADD R13, R13, 0x1, -R23 ;  /* 0x000000010d0d9824 */ /* 0x000fe200078e0a17 */
[----:B------:R-:W-:Y:S01]  /*5220*/  ISETP.GT.U32.AND P1, PT, R23, R16, PT ;  /* 0x000000101700720c */ /* 0x000fe20003f24070 */
[C---:B------:R-:W-:Y:S01]  /*5230*/  IMAD.HI.U32 R20, R5.reuse, R17, RZ ;  /* 0x0000001105147227 */ /* 0x040fe200078e00ff */
[----:B------:R1:W-:Y:S03]  /*5240*/  STL [R1+0x1920], R28 ;  /* 0x0019201c01007387 */ /* 0x0003e60000100800 */
[----:B------:R-:W-:Y:S01]  /*5250*/  IMAD.HI.U32 R2, R5, R18, RZ ;  /* 0x0000001205027227 */ /* 0x000fe200078e00ff */
[----:B------:R2:W-:Y:S03]  /*5260*/  STL [R1+0x1868], R3 ;  /* 0x0018680301007387 */ /* 0x0005e60000100800 */
[----:B------:R-:W-:-:S02]  /*5270*/  IMAD.MOV R20, RZ, RZ, -R20 ;  /* 0x000000ffff147224 */ /* 0x000fc400078e0a14 */
[----:B------:R-:W-:Y:S01]  /*5280*/  IMAD.MOV R19, RZ, RZ, -R2 ;  /* 0x000000ffff137224 */ /* 0x000fe200078e0a02 */
[----:B0-----:R-:W-:Y:S01]  /*5290*/  LEA.HI R2, R7, R3, RZ, 0x1b ;  /* 0x0000000307027211 */ /* 0x001fe200078fd8ff */
[----:B------:R-:W-:Y:S01]  /*52a0*/  @!P6 IMAD.IADD R14, R14, 0x1, -R23 ;  /* 0x000000010e0ee824 */ /* 0x000fe200078e0a17 */
[----:B------:R-:W-:Y:S01]  /*52b0*/  ISETP.GE.AND P6, PT, R4, RZ, PT ;  /* 0x000000ff0400720c */ /* 0x000fe20003fc6270 */
[----:B------:R-:W-:Y:S01]  /*52c0*/  IMAD R17, R23, R20, R17 ;  /* 0x0000001417117224 */ /* 0x000fe200078e0211 */
[----:B------:R-:W-:Y:S01]  /*52d0*/  IADD3 R4, R2, 0xfc, RZ ;  /* 0x000000fc02047810 */ /* 0x000fe20007ffe0ff */
[--C-:B------:R-:W-:Y:S01]  /*52e0*/  @!P3 IMAD.IADD R15, R15, 0x1, -R23.reuse ;  /* 0x000000010f0fb824 */ /* 0x100fe200078e0a17 */
[C---:B------:R-:W-:Y:S01]  /*52f0*/  ISETP.GT.U32.AND P3, PT, R23.reuse, R14, PT ;  /* 0x0000000e1700720c */ /* 0x040fe20003f64070 */
[----:B------:R-:W-:Y:S01]  /*5300*/  @!P1 IMAD.IADD R16, R16, 0x1, -R23 ;  /* 0x0000000110109824 */ /* 0x000fe200078e0a17 */
[C---:B------:R-:W-:Y:S01]  /*5310*/  IADD3 R20, R2.reuse, 0xdc, RZ ;  /* 0x000000dc02147810 */ /* 0x040fe20007ffe0ff */
[----:B------:R-:W-:Y:S01]  /*5320*/  @!P4 IMAD.MOV R13, RZ, RZ, -R13 ;  /* 0x000000ffff0dc224 */ /* 0x000fe200078e0a0d */
[C---:B------:R-:W-:Y:S01]  /*5330*/  ISETP.GT.U32.AND P4, PT, R23.reuse, R17, PT ;  /* 0x000000111700720c */ /* 0x040fe20003f84070 */
[----:B------:R-:W-:Y:S01]  /*5340*/  @!P0 IMAD.MOV R11, RZ, RZ, -R11 ;  /* 0x000000ffff0b8224 */ /* 0x000fe200078e0a0b */
[C---:B------:R-:W-:Y:S01]  /*5350*/  ISETP.GT.U32.AND P0, PT, R23.reuse, R15, PT ;  /* 0x0000000f1700720c */ /* 0x040fe20003f04070 */
[C---:B------:R-:W-:Y:S01]  /*5360*/  IMAD R18, R23.reuse, R19, R18 ;  /* 0x0000001317127224 */ /* 0x040fe200078e0212 */
[----:B------:R-:W-:Y:S01]  /*5370*/  IABS R19, R4 ;  /* 0x0000000400137213 */ /* 0x000fe20000000000 */
[----:B------:R-:W-:Y:S01]  /*5380*/  @!P5 IMAD.MOV R12, RZ, RZ, -R12 ;  /* 0x000000ffff0cd224 */ /* 0x000fe200078e0a0c */
[----:B------:R-:W-:Y:S01]  /*5390*/  ISETP.GT.U32.AND P1, PT, R23, R16, PT ;  /* 0x000000101700720c */ /* 0x000fe20003f24070 */
[----:B------:R0:W-:Y:S01]  /*53a0*/  STL [R1+0x1924], R11 ;  /* 0x0019240b01007387 */ /* 0x0001e20000100800 */
[----:B------:R-:W-:Y:S01]  /*53b0*/  IADD3 R22, R2, 0xbc, RZ ;  /* 0x000000bc02167810 */ /* 0x000fe20007ffe0ff */
[----:B------:R-:W-:Y:S01]  /*53c0*/  IMAD.HI.U32 R21, R5, R19, RZ ;  /* 0x0000001305157227 */ /* 0x000fe200078e00ff */
[----:B------:R-:W-:Y:S01]  /*53d0*/  ISETP.GE.AND P5, PT, R4, RZ, PT ;  /* 0x000000ff0400720c */ /* 0x000fe20003fa6270 */
[----:B------:R3:W-:Y:S01]  /*53e0*/  STL [R1+0x1928], R12 ;  /* 0x0019280c01007387 */ /* 0x0007e20000100800 */
[C---:B-1----:R-:W-:Y:S01]  /*53f0*/  IADD3 R28, R2.reuse, 0x9c, RZ ;  /* 0x0000009c021c7810 */ /* 0x042fe20007ffe0ff */
[----:B------:R-:W-:Y:S01]  /*5400*/  IMAD.MOV R21, RZ, RZ, -R21 ;  /* 0x000000ffff157224 */ /* 0x000fe200078e0a15 */
[----:B--2---:R-:W-:Y:S01]  /*5410*/  IADD3 R3, R2, 0x3c, RZ ;  /* 0x0000003c02037810 */ /* 0x004fe20007ffe0ff */
[--C-:B------:R-:W-:Y:S01]  /*5420*/  @!P3 IMAD.IADD R14, R14, 0x1, -R23.reuse ;  /* 0x000000010e0eb824 */ /* 0x100fe200078e0a17 */
[----:B------:R-:W-:Y:S01]  /*5430*/  ISETP.GE.AND P3, PT, R20, RZ, PT ;  /* 0x000000ff1400720c */ /* 0x000fe20003f66270 */
[--C-:B------:R-:W-:Y:S01]  /*5440*/  @!P4 IMAD.IADD R17, R17, 0x1, -R23.reuse ;  /* 0x000000011111c824 */ /* 0x100fe200078e0a17 */
[----:B------:R-:W-:Y:S01]  /*5450*/  IABS R20, R20 ;  /* 0x0000001400147213 */ /* 0x000fe20000000000 */
[----:B------:R-:W-:Y:S01]  /*5460*/  @!P0 IMAD.IADD R15, R15, 0x1, -R23 ;  /* 0x000000010f0f8824 */ /* 0x000fe200078e0a17 */
[----:B------:R-:W-:Y:S01]  /*5470*/  ISETP.GE.AND P0, PT, R22, RZ, PT ;  /* 0x000000ff1600720c */ /* 0x000fe20003f06270 */
[C---:B------:R-:W-:Y:S01]  /*5480*/  IMAD R19, R23.reuse, R21, R19 ;  /* 0x0000001517137224 */ /* 0x040fe200078e0213 */
[----:B------:R-:W-:Y:S01]  /*5490*/  IABS R22, R22 ;  /* 0x0000001600167213 */ /* 0x000fe20000000000 */
[----:B------:R-:W-:Y:S01]  /*54a0*/  @!P1 IMAD.IADD R16, R16, 0x1, -R23 ;  /* 0x0000000110109824 */ /* 0x000fe200078e0a17 */
[C---:B------:R-:W-:Y:S01]  /*54b0*/  ISETP.GT.U32.AND P1, PT, R23.reuse, R18, PT ;  /* 0x000000121700720c */ /* 0x040fe20003f24070 */
[----:B------:R-:W-:Y:S01]  /*54c0*/  @!P2 IMAD.MOV R14, RZ, RZ, -R14 ;  /* 0x000000ffff0ea224 */ /* 0x000fe200078e0a0e */
[----:B------:R-:W-:Y:S01]  /*54d0*/  ISETP.GT.U32.AND P2, PT, R23, R17, PT ;  /* 0x000000111700720c */ /* 0x000fe20003f44070 */
[----:B------:R-:W-:Y:S01]  /*54e0*/  IMAD.HI.U32 R4, R5, R20, RZ ;  /* 0x0000001405047227 */ /* 0x000fe200078e00ff */
[----:B------:R-:W-:Y:S01]  /*54f0*/  ISETP.GE.AND P4, PT, R24, RZ, PT ;  /* 0x000000ff1800720c */ /* 0x000fe20003f86270 */
[----:B------:R1:W-:Y:S01]  /*5500*/  STL [R1+0x192c], R13 ;  /* 0x00192c0d01007387 */ /* 0x0003e20000100800 */
[----:B------:R-:W-:Y:S01]  /*5510*/  IABS R25, R28 ;  /* 0x0000001c00197213 */ /* 0x000fe20000000000 */
[----:B------:R-:W-:Y:S01]  /*5520*/  @!P6 IMAD.MOV R15, RZ, RZ, -R15 ;  /* 0x000000ffff0fe224 */ /* 0x000fe200078e0a0f */
[----:B------:R-:W-:Y:S01]  /*5530*/  ISETP.GT.U32.AND P6, PT, R23, R19, PT ;  /* 0x000000131700720c */ /* 0x000fe20003fc4070 */
[----:B------:R-:W-:Y:S01]  /*5540*/  IMAD.HI.U32 R21, R5, R22, RZ ;  /* 0x0000001605157227 */ /* 0x000fe200078e00ff */
[----:B0-----:R-:W-:Y:S01]  /*5550*/  IADD3 R11, R2, 0x7c, RZ ;  /* 0x0000007c020b7810 */ /* 0x001fe20007ffe0ff */
[----:B------:R-:W-:Y:S02]  /*5560*/  STL [R1+0x1930], R14 ;  /* 0x0019300e01007387 */ /* 0x000fe40000100800 */
[----:B------:R-:W-:Y:S01]  /*5570*/  IMAD.MOV R4, RZ, RZ, -R4 ;  /* 0x000000ffff047224 */ /* 0x000fe200078e0a04 */
[----:B------:R-:W-:Y:S01]  /*5580*/  IABS R24, R11 ;  /* 0x0000000b00187213 */ /* 0x000fe20000000000 */
[----:B------:R-:W-:Y:S01]  /*5590*/  IMAD.MOV R21, RZ, RZ, -R21 ;  /* 0x000000ffff157224 */ /* 0x000fe200078e0a15 */
[----:B------:R-:W-:Y:S01]  /*55a0*/  STL [R1+0x1934], R15 ;  /* 0x0019340f01007387 */ /* 0x000fe20000100800 */
[----:B------:R-:W-:-:S02]  /*55b0*/  IMAD R20, R23, R4, R20 ;  /* 0x0000000417147224 */ /* 0x000fc400078e0214 */
[----:B------:R-:W-:Y:S02]  /*55c0*/  IMAD R21, R23, R21, R22 ;  /* 0x0000001517157224 */ /* 0x000fe400078e0216 */
[--C-:B------:R-:W-:Y:S02]  /*55d0*/  @!P1 IMAD.IADD R18, R18, 0x1, -R23.reuse ;  /* 0x0000000112129824 */ /* 0x100fe400078e0a17 */
[--C-:B------:R-:W-:Y:S01]  /*55e0*/  @!P2 IMAD.IADD R17, R17, 0x1, -R23.reuse ;  /* 0x000000011111a824 */ /* 0x100fe200078e0a17 */
[----:B------:R-:W-:Y:S01]  /*55f0*/  ISETP.GT.U32.AND P2, PT, R23, R20, PT ;  /* 0x000000141700720c */ /* 0x000fe20003f44070 */
[----:B------:R-:W-:Y:S01]  /*5600*/  @!P6 IMAD.IADD R19, R19, 0x1, -R23 ;  /* 0x000000011313e824 */ /* 0x000fe200078e0a17 */
[C---:B------:R-:W-:Y:S01]  /*5610*/  ISETP.GT.U32.AND P6, PT, R23.reuse, R21, PT ;  /* 0x000000151700720c */ /* 0x040fe20003fc4070 */
[----:B------:R-:W-:Y:S01]  /*5620*/  @!P4 IMAD.MOV R16, RZ, RZ, -R16 ;  /* 0x000000ffff10c224 */ /* 0x000fe200078e0a10 */
[----:B------:R-:W-:Y:S01]  /*5630*/  ISETP.GT.U32.AND P1, PT, R23, R18, PT ;  /* 0x000000121700720c */ /* 0x000fe20003f24070 */
[----:B------:R-:W-:Y:S01]  /*5640*/  IMAD.HI.U32 R22, R5, R25, RZ ;  /* 0x0000001905167227 */ /* 0x000fe200078e00ff */
[----:B------:R-:W-:-:S02]  /*5650*/  ISETP.GE.AND P4, PT, R9, RZ, PT ;  /* 0x000000ff0900720c */ /* 0x000fc40003f86270 */
[----:B------:R-:W-:Y:S01]  /*5660*/  IADD3 R9, R2, 0x5c, RZ ;  /* 0x0000005c02097810 */ /* 0x000fe20007ffe0ff */
[----:B------:R-:W-:Y:S01]  /*5670*/  IMAD.MOV R22, RZ, RZ, -R22 ;  /* 0x000000ffff167224 */ /* 0x000fe200078e0a16 */
[----:B------:R-:W-:Y:S03]  /*5680*/  STL [R1+0x1938], R16 ;  /* 0x0019381001007387 */ /* 0x000fe60000100800 */
[----:B------:R-:W-:Y:S01]  /*5690*/  @!P2 IMAD.IADD R20, R20, 0x1, -R23 ;  /* 0x000000011414a824 */ /* 0x000fe200078e0a17 */
[C---:B------:R-:W-:Y:S01]  /*56a0*/  ISETP.GT.U32.AND P2, PT, R23.reuse, R19, PT ;  /* 0x000000131700720c */ /* 0x040fe20003f44070 */
[----:B------:R-:W-:Y:S01]  /*56b0*/  IMAD R22, R23, R22, R25 ;  /* 0x0000001617167224 */ /* 0x000fe200078e0219 */
[----:B------:R-:W-:Y:S01]  /*56c0*/  IABS R25, R9 ;  /* 0x0000000900197213 */ /* 0x000fe20000000000 */
[--C-:B------:R-:W-:Y:S01]  /*56d0*/  @!P6 IMAD.IADD R21, R21, 0x1, -R23.reuse ;  /* 0x000000011515e824 */ /* 0x100fe200078e0a17 */
[----:B------:R-:W-:Y:S01]  /*56e0*/  ISETP.GT.U32.AND P6, PT, R23, R20, PT ;  /* 0x000000141700720c */ /* 0x000fe20003fc4070 */
[----:B------:R-:W-:Y:S01]  /*56f0*/  @!P1 IMAD.IADD R18, R18, 0x1, -R23 ;  /* 0x0000000112129824 */ /* 0x000fe200078e0a17 */
[----:B------:R-:W-:Y:S01]  /*5700*/  ISETP.GE.AND P1, PT, R8, RZ, PT ;  /* 0x000000ff0800720c */ /* 0x000fe20003f26270 */
[----:B------:R-:W-:Y:S01]  /*5710*/  @!P4 IMAD.MOV R17, RZ, RZ, -R17 ;  /* 0x000000ffff11c224 */ /* 0x000fe200078e0a11 */
[----:B------:R-:W-:Y:S01]  /*5720*/  IADD3 R8, R2, 0x1c, RZ ;  /* 0x0000001c02087810 */ /* 0x000fe20007ffe0ff */
[----:B------:R-:W-:Y:S01]  /*5730*/  IMAD.HI.U32 R2, R5, R24, RZ ;  /* 0x0000001805027227 */ /* 0x000fe200078e00ff */
[----:B------:R-:W-:-:S02]  /*5740*/  ISETP.GT.U32.AND P4, PT, R23, R21, PT ;  /* 0x000000151700720c */ /* 0x000fc40003f84070 */
[----:B---3--:R-:W-:Y:S01]  /*5750*/  IABS R12, R8 ;  /* 0x00000008000c7213 */ /* 0x008fe20000000000 */
[----:B------:R-:W-:Y:S01]  /*5760*/  IMAD.HI.U32 R4, R5, R25, RZ ;  /* 0x0000001905047227 */ /* 0x000fe200078e00ff */
[----:B------:R-:W-:Y:S03]  /*5770*/  STL [R1+0x193c], R17 ;  /* 0x00193c1101007387 */ /* 0x000fe60000100800 */
[----:B------:R-:W-:Y:S02]  /*5780*/  IMAD.MOV R2, RZ, RZ, -R2 ;  /* 0x000000ffff027224 */ /* 0x000fe400078e0a02 */
[----:B------:R-:W-:Y:S02]  /*5790*/  IMAD.MOV R10, RZ, RZ, -R4 ;  /* 0x000000ffff0a7224 */ /* 0x000fe400078e0a04 */
[C---:B------:R-:W-:Y:S01]  /*57a0*/  IMAD R24, R23.reuse, R2, R24 ;  /* 0x0000000217187224 */ /* 0x040fe200078e0218 */
[----:B------:R-:W-:Y:S01]  /*57b0*/  IABS R2, R3 ;  /* 0x0000000300027213 */ /* 0x000fe20000000000 */
[C---:B------:R-:W-:Y:S01]  /*57c0*/  IMAD R25, R23.reuse, R10, R25 ;  /* 0x0000000a17197224 */ /* 0x040fe200078e0219 */
[----:B------:R-:W-:Y:S01]  /*57d0*/  IABS R10, R0 ;  /* 0x00000000000a7213 */ /* 0x000fe20000000000 */
[----:B------:R-:W-:Y:S01]  /*57e0*/  @!P6 IMAD.IADD R20, R20, 0x1, -R23 ;  /* 0x000000011414e824 */ /* 0x000fe200078e0a17 */
[----:B------:R-:W-:Y:S01]  /*57f0*/  ISETP.GT.U32.AND P6, PT, R23, R24, PT ;  /* 0x000000181700720c */ /* 0x000fe20003fc4070 */
[----:B-1----:R-:W-:-:S04]  /*5800*/  IMAD.HI.U32 R13, R5, R2, RZ ;  /* 0x00000002050d7227 */ /* 0x002fc800078e00ff */
[----:B------:R-:W-:Y:S01]  /*5810*/  @!P4 IMAD.IADD R21, R21, 0x1, -R23 ;  /* 0x000000011515c824 */ /* 0x000fe200078e0a17 */
[----:B------:R-:W-:Y:S01]  /*5820*/  ISETP.GT.U32.AND P4, PT, R23, R25, PT ;  /* 0x000000191700720c */ /* 0x000fe20003f84070 */
[----:B------:R-:W-:Y:S02]  /*5830*/  IMAD.MOV.U32 R4, RZ, RZ, R12 ;  /* 0x000000ffff047224 */ /* 0x000fe400078e000c */
[----:B------:R-:W-:Y:S02]  /*5840*/  IMAD.MOV R13, RZ, RZ, -R13 ;  /* 0x000000ffff0d7224 */ /* 0x000fe400078e0a0d */
[----:B------:R-:W-:-:S04]  /*5850*/  IMAD.HI.U32 R12, R5, R4, RZ ;  /* 0x00000004050c7227 */ /* 0x000fc800078e00ff */
[--C-:B------:R-:W-:Y:S01]  /*5860*/  @!P2 IMAD.IADD R19, R19, 0x1, -R23.reuse ;  /* 0x000000011313a824 */ /* 0x100fe200078e0a17 */
[C---:B------:R-:W-:Y:S01]  /*5870*/  ISETP.GT.U32.AND P2, PT, R23.reuse, R22, PT ;  /* 0x000000161700720c */ /* 0x040fe20003f44070 */
[C---:B------:R-:W-:Y:S02]  /*5880*/  IMAD R2, R23.reuse, R13, R2 ;  /* 0x0000000d17027224 */ /* 0x040fe400078e0202 */
[----:B------:R-:W-:Y:S02]  /*5890*/  IMAD.MOV R12, RZ, RZ, -R12 ;  /* 0x000000ffff0c7224 */ /* 0x000fe400078e0a0c */
[--C-:B------:R-:W-:Y:S01]  /*58a0*/  @!P6 IMAD.IADD R24, R24, 0x1, -R23.reuse ;  /* 0x000000011818e824 */ /* 0x100fe200078e0a17 */
[C---:B------:R-:W-:Y:S01]  /*58b0*/  ISETP.GT.U32.AND P6, PT, R23.reuse, R2, PT ;  /* 0x000000021700720c */ /* 0x040fe20003fc4070 */
[----:B------:R-:W-:Y:S02]  /*58c0*/  IMAD R4, R23, R12, R4 ;  /* 0x0000000c17047224 */ /* 0x000fe400078e0204 */
[----:B------:R-:W-:Y:S01]  /*58d0*/  @!P4 IMAD.IADD R25, R25, 0x1, -R23 ;  /* 0x000000011919c824 */ /* 0x000fe200078e0a17 */
[----:B------:R-:W-:Y:S01]  /*58e0*/  ISETP.GT.U32.AND P4, PT, R23, R24, PT ;  /* 0x000000181700720c */ /* 0x000fe20003f84070 */
[----:B------:R-:W-:-:S02]  /*58f0*/  @!P5 IMAD.MOV R19, RZ, RZ, -R19 ;  /* 0x000000ffff13d224 */ /* 0x000fc400078e0a13 */
[----:B------:R-:W-:Y:S01]  /*5900*/  @!P3 IMAD.MOV R20, RZ, RZ, -R20 ;  /* 0x000000ffff14b224 */ /* 0x000fe200078e0a14 */
[C---:B------:R-:W-:Y:S01]  /*5910*/  ISETP.GT.U32.AND P5, PT, R23.reuse, R25, PT ;  /* 0x000000191700720c */ /* 0x040fe20003fa4070 */
[--C-:B------:R-:W-:Y:S01]  /*5920*/  @!P2 IMAD.IADD R22, R22, 0x1, -R23.reuse ;  /* 0x000000011616a824 */ /* 0x100fe200078e0a17 */
[C---:B------:R-:W-:Y:S01]  /*5930*/  ISETP.GT.U32.AND P3, PT, R23.reuse, R4, PT ;  /* 0x000000041700720c */ /* 0x040fe20003f64070 */
[----:B------:R-:W-:Y:S01]  /*5940*/  @!P1 IMAD.MOV R18, RZ, RZ, -R18 ;  /* 0x000000ffff129224 */ /* 0x000fe200078e0a12 */
[----:B------:R-:W-:Y:S01]  /*5950*/  ISETP.GE.AND P2, PT, R28, RZ, PT ;  /* 0x000000ff1c00720c */ /* 0x000fe20003f46270 */
[----:B------:R-:W-:Y:S01]  /*5960*/  @!P6 IMAD.IADD R2, R2, 0x1, -R23 ;  /* 0x000000010202e824 */ /* 0x000fe200078e0a17 */
[----:B------:R-:W-:Y:S01]  /*5970*/  ISETP.GT.U32.AND P1, PT, R23, R22, PT ;  /* 0x000000161700720c */ /* 0x000fe20003f24070 */
[----:B------:R-:W-:Y:S01]  /*5980*/  IMAD.HI.U32 R5, R5, R10, RZ ;  /* 0x0000000a05057227 */ /* 0x000fe200078e00ff */
[----:B------:R-:W-:Y:S02]  /*5990*/  STL [R1+0x1940], R18 ;  /* 0x0019401201007387 */ /* 0x000fe40000100800 */
[----:B------:R-:W-:Y:S01]  /*59a0*/  ISETP.GT.U32.AND P6, PT, R23, R2, PT ;  /* 0x000000021700720c */ /* 0x000fe20003fc4070 */
[----:B------:R-:W-:Y:S01]  /*59b0*/  IMAD.MOV R5, RZ, RZ, -R5 ;  /* 0x000000ffff057224 */ /* 0x000fe200078e0a05 */
[----:B------:R-:W-:Y:S01]  /*59c0*/  STL [R1+0x1944], R19 ;  /* 0x0019441301007387 */ /* 0x000fe20000100800 */
[--C-:B------:R-:W-:Y:S01]  /*59d0*/  @!P5 IMAD.IADD R25, R25, 0x1, -R23.reuse ;  /* 0x000000011919d824 */ /* 0x100fe200078e0a17 */
[----:B------:R-:W-:Y:S01]  /*59e0*/  ISETP.GE.AND P5, PT, R3, RZ, PT ;  /* 0x000000ff0300720c */ /* 0x000fe20003fa6270 */
[----:B------:R-:W-:Y:S01]  /*59f0*/  @!P3 IMAD.IADD R4, R4, 0x1, -R23 ;  /* 0x000000010404b824 */ /* 0x000fe200078e0a17 */
[----:B------:R-:W-:Y:S01]  /*5a00*/  STL [R1+0x1948], R20 ;  /* 0x0019481401007387 */ /* 0x000fe20000100800 */
[----:B------:R-:W-:-:S02]  /*5a10*/  IMAD.SHL.U32 R3, R7, 0x2, RZ ;  /* 0x0000000207037824 */ /* 0x000fc400078e00ff */
[----:B------:R-:W-:Y:S01]  /*5a20*/  @!P0 IMAD.MOV R21, RZ, RZ, -R21 ;  /* 0x000000ffff158224 */ /* 0x000fe200078e0a15 */
[C---:B------:R-:W-:Y:S01]  /*5a30*/  ISETP.GT.U32.AND P3, PT, R23.reuse, R4, PT ;  /* 0x000000041700720c */ /* 0x040fe20003f64070 */
[----:B------:R-:W-:Y:S01]  /*5a40*/  IMAD R5, R23, R5, R10 ;  /* 0x0000000517057224 */ /* 0x000fe200078e020a */
[----:B------:R-:W-:Y:S01]  /*5a50*/  ISETP.GE.AND P0, PT, R11, RZ, PT ;  /* 0x000000ff0b00720c */ /* 0x000fe20003f06270 */
[--C-:B------:R-:W-:Y:S01]  /*5a60*/  @!P1 IMAD.IADD R22, R22, 0x1, -R23.reuse ;  /* 0x0000000116169824 */ /* 0x100fe200078e0a17 */
[----:B------:R-:W-:Y:S01]  /*5a70*/  LOP3.LUT R10, R7, 0x40, RZ, 0xc0, !PT ;  /* 0x00000040070a7812 */ /* 0x000fe200078ec0ff */
[--C-:B------:R-:W-:Y:S01]  /*5a80*/  @!P6 IMAD.IADD R2, R2, 0x1, -R23.reuse ;  /* 0x000000010202e824 */ /* 0x100fe200078e0a17 */
[----:B------:R-:W-:Y:S01]  /*5a90*/  LOP3.LUT R11, R3, 0x10, RZ, 0xc0, !PT ;  /* 0x00000010030b7812 */ /* 0x000fe200078ec0ff */
[----:B------:R-:W-:Y:S01]  /*5aa0*/  STL [R1+0x194c], R21 ;  /* 0x00194c1501007387 */ /* 0x000fe20000100800 */
[----:B------:R-:W-:Y:S01]  /*5ab0*/  ISETP.GE.AND P1, PT, R9, RZ, PT ;  /* 0x000000ff0900720c */ /* 0x000fe20003f26270 */
[----:B------:R-:W-:Y:S01]  /*5ac0*/  IMAD.SHL.U32 R9, R7, 0x8, RZ ;  /* 0x0000000807097824 */ /* 0x000fe200078e00ff */
[----:B------:R-:W-:Y:S01]  /*5ad0*/  LEA.HI R11, R10, R11, RZ, 0x1f ;  /* 0x0000000b0a0b7211 */ /* 0x000fe200078ff8ff */
[----:B------:R-:W-:Y:S01]  /*5ae0*/  @!P4 IMAD.IADD R24, R24, 0x1, -R23 ;  /* 0x000000011818c824 */ /* 0x000fe200078e0a17 */
[----:B------:R-:W-:Y:S01]  /*5af0*/  SHF.R.S32.HI R10, RZ, 0x6, R7 ;  /* 0x00000006ff0a7819 */ /* 0x000fe20000011407 */
[----:B------:R-:W-:Y:S01]  /*5b00*/  @!P3 IMAD.IADD R4, R4, 0x1, -R23 ;  /* 0x000000010404b824 */ /* 0x000fe200078e0a17 */
[----:B------:R-:W-:-:S02]  /*5b10*/  ISETP.GE.AND P6, PT, R8, RZ, PT ;  /* 0x000000ff0800720c */ /* 0x000fc40003fc6270 */
[----:B------:R-:W-:Y:S02]  /*5b20*/  LOP3.LUT R8, R7, 0x7, RZ, 0xc0, !PT ;  /* 0x0000000707087812 */ /* 0x000fe400078ec0ff */
[----:B------:R-:W-:Y:S02]  /*5b30*/  LOP3.LUT R9, R9, 0x30, RZ, 0xc0, !PT ;  /* 0x0000003009097812 */ /* 0x000fe400078ec0ff */
[----:B------:R-:W-:Y:S02]  /*5b40*/  SGXT R10, R10, 0x1 ;  /* 0x000000010a0a781a */ /* 0x000fe40000000200 */
[----:B------:R-:W-:Y:S01]  /*5b50*/  ISETP.GE.AND P3, PT, R0, RZ, PT ;  /* 0x000000ff0000720c */ /* 0x000fe20003f66270 */
[----:B------:R-:W-:Y:S01]  /*5b60*/  IMAD R9, R8, 0x40, R9 ;  /* 0x0000004008097824 */ /* 0x000fe200078e0209 */
[----:B------:R-:W-:Y:S01]  /*5b70*/  LOP3.LUT R0, R10, 0x90, RZ, 0xc0, !PT ;  /* 0x000000900a007812 */ /* 0x000fe200078ec0ff */
[C---:B------:R-:W-:Y:S01]  /*5b80*/  IMAD.SHL.U32 R8, R7.reuse, 0x10, RZ ;  /* 0x0000001007087824 */ /* 0x040fe200078e00ff */
[----:B------:R-:W-:-:S02]  /*5b90*/  LOP3.LUT R7, R7, 0x1f, RZ, 0xc0, !PT ;  /* 0x0000001f07077812 */ /* 0x000fc400078ec0ff */
[--C-:B------:R-:W-:Y:S02]  /*5ba0*/  LOP3.LUT R9, R9, 0x30, R3.reuse, 0x78, !PT ;  /* 0x0000003009097812 */ /* 0x100fe400078e7803 */
[----:B------:R-:W-:Y:S02]  /*5bb0*/  LOP3.LUT R0, R0, 0x7e, R3, 0x78, !PT ;  /* 0x0000007e00007812 */ /* 0x000fe400078e7803 */
[----:B------:R-:W2:Y:S01]  /*5bc0*/  LDL.LU R3, [R1+0xc] ;  /* 0x00000c0001037983 */ /* 0x000ea20000300800 */
[----:B------:R-:W-:Y:S01]  /*5bd0*/  LOP3.LUT R8, R8, 0x200, RZ, 0xc0, !PT ;  /* 0x0000020008087812 */ /* 0x000fe200078ec0ff */
[----:B------:R-:W-:Y:S01]  /*5be0*/  @!P2 IMAD.MOV R22, RZ, RZ, -R22 ;  /* 0x000000ffff16a224 */ /* 0x000fe200078e0a16 */
[----:B------:R-:W-:Y:S01]  /*5bf0*/  ISETP.GT.U32.AND P4, PT, R23, R5, PT ;  /* 0x000000051700720c */ /* 0x000fe20003f84070 */
[----:B------:R0:W-:Y:S02]  /*5c00*/  STL [R1+0x186c], R0 ;  /* 0x00186c0001007387 */ /* 0x0001e40000100800 */
[----:B------:R-:W-:-:S02]  /*5c10*/  IMAD.IADD R8, R8, 0x1, R9 ;  /* 0x0000000108087824 */ /* 0x000fc400078e0209 */
[----:B------:R-:W-:Y:S04]  /*5c20*/  STL [R1+0x1950], R22 ;  /* 0x0019501601007387 */ /* 0x000fe80000100800 */
[----:B------:R-:W3:Y:S04]  /*5c30*/  LDL.LU R28, [R1+0x34] ;  /* 0x00003400011c7983 */ /* 0x000ee80000300800 */
[----:B------:R-:W4:Y:S01]  /*5c40*/  LDL.LU R10, [R1+0x64] ;  /* 0x00006400010a7983 */ /* 0x000f220000300800 */
[----:B0-----:R-:W-:Y:S02]  /*5c50*/  IMAD R0, R7, c[0x0][0x18c], RZ ;  /* 0x0000630007007a24 */ /* 0x001fe400078e02ff */
[----:B------:R-:W-:Y:S01]  /*5c60*/  @!P4 IMAD.IADD R5, R5, 0x1, -R23 ;  /* 0x000000010505c824 */ /* 0x000fe200078e0a17 */
[----:B------:R-:W3:Y:S04]  /*5c70*/  LDL.LU R9, [R1+0xa0] ;  /* 0x0000a00001097983 */ /* 0x000ee80000300800 */
[----:B------:R-:W4:Y:S01]  /*5c80*/  LDL.LU R8, [R1+0xb4] ;  /* 0x0000b40001087983 */ /* 0x000f220000300800 */
[----:B------:R-:W-:-:S03]  /*5c90*/  ISETP.GT.U32.AND P4, PT, R23, R5, PT ;  /* 0x000000051700720c */ /* 0x000fc60003f84070 */
[----:B------:R-:W4:Y:S01]  /*5ca0*/  LDL.LU R7, [R1+0xbc] ;  /* 0x0000bc0001077983 */ /* 0x000f220000300800 */
[----:B------:R-:W-:Y:S01]  /*5cb0*/  ISETP.NE.AND P2, PT, RZ, c[0x0][0x17c], PT ;  /* 0x00005f00ff007a0c */ /* 0x000fe20003f45270 */
[----:B------:R-:W-:-:S08]  /*5cc0*/  @!P0 IMAD.MOV R24, RZ, RZ, -R24 ;  /* 0x000000ffff188224 */ /* 0x000fd000078e0a18 */
[----:B------:R-:W-:Y:S01]  /*5cd0*/  @!P4 IMAD.IADD R5, R5, 0x1, -R23 ;  /* 0x000000010505c824 */ /* 0x000fe200078e0a17 */
[----:B------:R-:W-:Y:S01]  /*5ce0*/  LEA R23, P4, R0, c[0x0][0x168], 0x1 ;  /* 0x00005a0000177a11 */ /* 0x000fe200078808ff */
[----:B------:R-:W-:-:S04]  /*5cf0*/  @!P1 IMAD.MOV R25, RZ, RZ, -R25 ;  /* 0x000000ffff199224 */ /* 0x000fc800078e0a19 */
[----:B------:R0:W-:Y:S01]  /*5d00*/  STL [R1+0x18a4], R23 ;  /* 0x0018a41701007387 */ /* 0x0001e20000100800 */
[----:B------:R-:W-:-:S03]  /*5d10*/  @!P5 IMAD.MOV R2, RZ, RZ, -R2 ;  /* 0x000000ffff02d224 */ /* 0x000fc600078e0a02 */
[----:B------:R-:W-:Y:S01]  /*5d20*/  STL [R1+0x1954], R24 ;  /* 0x0019541801007387 */ /* 0x000fe20000100800 */
[----:B0-----:R-:W-:-:S03]  /*5d30*/  LOP3.LUT R23, RZ, c[0x0][0x17c], RZ, 0x33, !PT ;  /* 0x00005f00ff177a12 */ /* 0x001fc600078e33ff */
[----:B------:R-:W-:Y:S04]  /*5d40*/  STL [R1+0x1958], R25 ;  /* 0x0019581901007387 */ /* 0x000fe80000100800 */
[----:B------:R0:W-:Y:S02]  /*5d50*/  STL [R1+0x195c], R2 ;  /* 0x00195c0201007387 */ /* 0x0001e40000100800 */
[C---:B0-----:R-:W-:Y:S02]  /*5d60*/  SEL R2, R23.reuse, R27, !P2 ;  /* 0x0000001b17027207 */ /* 0x041fe40005000000 */
[C---:B--2---:R-:W-:Y:S02]  /*5d70*/  SEL R0, R23.reuse, R3, !P2 ;  /* 0x0000000317007207 */ /* 0x044fe40005000000 */
[----:B------:R-:W-:-:S03]  /*5d80*/  SEL R3, R23, R29, !P2 ;  /* 0x0000001d17037207 */ /* 0x000fc60005000000 */
[----:B------:R0:W-:Y:S04]  /*5d90*/  STL [R1+0x48], R0 ;  /* 0x0000480001007387 */ /* 0x0001e80000100800 */
[----:B------:R-:W-:Y:S01]  /*5da0*/  STL [R1+0x44], R3 ;  /* 0x0000440301007387 */ /* 0x000fe20000100800 */
[----:B0-----:R-:W-:-:S03]  /*5db0*/  SEL R0, R23, R26, !P2 ;  /* 0x0000001a17007207 */ /* 0x001fc60005000000 */
[----:B------:R-:W2:Y:S04]  /*5dc0*/  LDL.LU R26, [R1+0xc0] ;  /* 0x0000c000011a7983 */ /* 0x000ea80000300800 */
[----:B------:R0:W-:Y:S01]  /*5dd0*/  STL [R1+0x40], R2 ;  /* 0x0000400201007387 */ /* 0x0001e20000100800 */
[----:B---3--:R-:W-:-:S03]  /*5de0*/  SEL R11, R23, R28, !P2 ;  /* 0x0000001c170b7207 */ /* 0x008fc60005000000 */
[----:B------:R-:W3:Y:S04]  /*5df0*/  LDL.LU R27, [R1+0xc4] ;  /* 0x0000c400011b7983 */ /* 0x000ee80000300800 */
[----:B------:R1:W-:Y:S01]  /*5e00*/  STL [R1+0x3c], R0 ;  /* 0x00003c0001007387 */ /* 0x0003e20000100800 */
[----:B0-----:R-:W-:-:S03]  /*5e10*/  SEL R2, R23, R6, !P2 ;  /* 0x0000000617027207 */ /* 0x001fc60005000000 */
[----:B------:R-:W3:Y:S01]  /*5e20*/  LDL.LU R29, [R1+0xb8] ;  /* 0x0000b800011d7983 */ /* 0x000ee20000300800 */
[----:B----4-:R-:W-:-:S03]  /*5e30*/  SEL R6, R23, R10, !P2 ;  /* 0x0000000a17067207 */ /* 0x010fc60005000000 */
[----:B-1----:R-:W4:Y:S04]  /*5e40*/  LDL.LU R0, [R1+0xa8] ;  /* 0x0000a80001007983 */ /* 0x002f280000300800 */
[----:B------:R-:W4:Y:S01]  /*5e50*/  LDL.LU R3, [R1+0xac] ;  /* 0x0000ac0001037983 */ /* 0x000f220000300800 */
[----:B------:R-:W-:-:S03]  /*5e60*/  SEL R8, R23, R8, !P2 ;  /* 0x0000000817087207 */ /* 0x000fc60005000000 */
[----:B------:R0:W-:Y:S04]  /*5e70*/  STL [R1+0x38], R2 ;  /* 0x0000380201007387 */ /* 0x0001e80000100800 */
[----:B------:R-:W-:Y:S01]  /*5e80*/  STL [R1+0x58], R11 ;  /* 0x0000580b01007387 */ /* 0x000fe20000100800 */
[----:B0-----:R-:W-:-:S03]  /*5e90*/  SEL R2, R23, R9, !P2 ;  /* 0x0000000917027207 */ /* 0x001fc60005000000 */
[----:B------:R0:W-:Y:S04]  /*5ea0*/  STL [R1+0x64], R6 ;  /* 0x0000640601007387 */ /* 0x0001e80000100800 */
[----:B------:R1:W-:Y:S01]  /*5eb0*/  STL [R1+0xd4], R2 ;  /* 0x0000d40201007387 */ /* 0x0003e20000100800 */
[----:B0-----:R-:W-:-:S03]  /*5ec0*/  SEL R6, R23, R7, !P2 ;  /* 0x0000000717067207 */ /* 0x001fc60005000000 */
[----:B-1----:R-:W4:Y:S04]  /*5ed0*/  LDL.LU R2, [R1+0xb0] ;  /* 0x0000b00001027983 */ /* 0x002f280000300800 */
[----:B------:R0:W-:Y:S04]  /*5ee0*/  STL [R1+0xd0], R8 ;  /* 0x0000d00801007387 */ /* 0x0001e80000100800 */
[----:B------:R-:W4:Y:S04]  /*5ef0*/  LDL.LU R25, [R1+0xa4] ;  /* 0x0000a40001197983 */ /* 0x000f280000300800 */
[----:B------:R1:W-:Y:S04]  /*5f00*/  STL [R1+0xcc], R6 ;  /* 0x0000cc0601007387 */ /* 0x0003e80000100800 */
[----:B------:R-:W4:Y:S04]  /*5f10*/  LDL.LU R24, [R1+0x9c] ;  /* 0x00009c0001187983 */ /* 0x000f280000300800 */
        /* <DEDUP_REMOVED lines=15> */
[----:B0-----:R-:W4:Y:S04]  /*6010*/  LDL.LU R8, [R1+0x68] ;  /* 0x0000680001087983 */ /* 0x001f280000300800 */
[----:B------:R-:W4:Y:S01]  /*6020*/  LDL.LU R7, [R1+0x60] ;  /* 0x0000600001077983 */ /* 0x000f220000300800 */
[----:B--2---:R-:W-:-:S05]  /*6030*/  SEL R26, R23, R26, !P2 ;  /* 0x0000001a171a7207 */ /* 0x004fca0005000000 */
[----:B------:R4:W-:Y:S01]  /*6040*/  STL [R1+0xc8], R26 ;  /* 0x0000c81a01007387 */ /* 0x0009e20000100800 */
[C---:B---3--:R-:W-:Y:S02]  /*6050*/  SEL R27, R23.reuse, R27, !P2 ;  /* 0x0000001b171b7207 */ /* 0x048fe40005000000 */
[----:B-1----:R-:W-:-:S03]  /*6060*/  SEL R6, R23, R29, !P2 ;  /* 0x0000001d17067207 */ /* 0x002fc60005000000 */
[----:B------:R-:W-:Y:S01]  /*6070*/  STL [R1+0xc4], R27 ;  /* 0x0000c41b01007387 */ /* 0x000fe20000100800 */
[----:B----4-:R-:W-:-:S03]  /*6080*/  SEL R26, R23, R0, !P2 ;  /* 0x00000000171a7207 */ /* 0x010fc60005000000 */
[----:B------:R0:W-:Y:S01]  /*6090*/  STL [R1+0xc0], R6 ;  /* 0x0000c00601007387 */ /* 0x0001e20000100800 */
[----:B------:R-:W-:-:S03]  /*60a0*/  SEL R0, R23, R3, !P2 ;  /* 0x0000000317007207 */ /* 0x000fc60005000000 */
[----:B0-----:R-:W2:Y:S04]  /*60b0*/  LDL.LU R6, [R1+0x14] ;  /* 0x0000140001067983 */ /* 0x001ea80000300800 */
[----:B------:R0:W-:Y:S04]  /*60c0*/  STL [R1+0xbc], R26 ;  /* 0x0000bc1a01007387 */ /* 0x0001e80000100800 */
[----:B0-----:R-:W3:Y:S04]  /*60d0*/  LDL.LU R26, [R1+0x18] ;  /* 0x00001800011a7983 */ /* 0x001ee80000300800 */
[----:B------:R0:W-:Y:S01]  /*60e0*/  STL [R1+0xb8], R0 ;  /* 0x0000b80001007387 */ /* 0x0001e20000100800 */
[----:B------:R-:W-:-:S03]  /*60f0*/  SEL R2, R23, R2, !P2 ;  /* 0x0000000217027207 */ /* 0x000fc60005000000 */
[----:B------:R-:W4:Y:S04]  /*6100*/  LDL.LU R27, [R1+0x54] ;  /* 0x00005400011b7983 */ /* 0x000f280000300800 */
[----:B------:R-:W2:Y:S01]  /*6110*/  LDL.LU R29, [R1+0x5c] ;  /* 0x00005c00011d7983 */ /* 0x000ea20000300800 */
[----:B------:R-:W-:-:S03]  /*6120*/  SEL R25, R23, R25, !P2 ;  /* 0x0000001917197207 */ /* 0x000fc60005000000 */
[----:B0-----:R-:W2:Y:S04]  /*6130*/  LDL.LU R0, [R1+0x4c] ;  /* 0x00004c0001007983 */ /* 0x001ea80000300800 */
[----:B------:R-:W2:Y:S01]  /*6140*/  LDL.LU R3, [R1+0x20] ;  /* 0x0000200001037983 */ /* 0x000ea20000300800 */
[----:B------:R-:W-:-:S03]  /*6150*/  SEL R24, R23, R24, !P2 ;  /* 0x0000001817187207 */ /* 0x000fc60005000000 */
[----:B------:R0:W-:Y:S01]  /*6160*/  STL [R1+0xb4], R2 ;  /* 0x0000b40201007387 */ /* 0x0001e20000100800 */
[C---:B------:R-:W-:Y:S02]  /*6170*/  SEL R22, R23.reuse, R22, !P2 ;  /* 0x0000001617167207 */ /* 0x040fe40005000000 */
[C---:B------:R-:W-:Y:S01]  /*6180*/  SEL R21, R23.reuse, R21, !P2 ;  /* 0x0000001517157207 */ /* 0x040fe20005000000 */
[----:B0-----:R-:W2:Y:S01]  /*6190*/  LDL.LU R2, [R1+0x195c] ;  /* 0x00195c0001027983 */ /* 0x001ea20000300800 */
[----:B------:R-:W-:-:S03]  /*61a0*/  SEL R20, R23, R20, !P2 ;  /* 0x0000001417147207 */ /* 0x000fc60005000000 */
[----:B------:R0:W-:Y:S01]  /*61b0*/  STL [R1+0xb0], R25 ;  /* 0x0000b01901007387 */ /* 0x0001e20000100800 */
[----:B------:R-:W-:-:S03]  /*61c0*/  SEL R19, R23, R19, !P2 ;  /* 0x0000001317137207 */ /* 0x000fc60005000000 */
[----:B0-----:R-:W2:Y:S04]  /*61d0*/  LDL.LU R25, [R1+0x1958] ;  /* 0x0019580001197983 */ /* 0x001ea80000300800 */
[----:B------:R0:W-:Y:S01]  /*61e0*/  STL [R1+0xac], R24 ;  /* 0x0000ac1801007387 */ /* 0x0001e20000100800 */
[C---:B------:R-:W-:Y:S02]  /*61f0*/  SEL R18, R23.reuse, R18, !P2 ;  /* 0x0000001217127207 */ /* 0x040fe40005000000 */
[C---:B------:R-:W-:Y:S01]  /*6200*/  SEL R17, R23.reuse, R17, !P2 ;  /* 0x0000001117117207 */ /* 0x040fe20005000000 */
[----:B0-----:R-:W2:Y:S04]  /*6210*/  LDL.LU R24, [R1+0x1954] ;  /* 0x0019540001187983 */ /* 0x001ea80000300800 */
[----:B------:R0:W-:Y:S01]  /*6220*/  STL [R1+0xa8], R22 ;  /* 0x0000a81601007387 */ /* 0x0001e20000100800 */
[----:B------:R-:W-:-:S03]  /*6230*/  SEL R16, R23, R16, !P2 ;  /* 0x0000001017107207 */ /* 0x000fc60005000000 */
        /* <DEDUP_REMOVED lines=31> */
[----:B------:R0:W-:Y:S04]  /*6430*/  STL [R1+0x7c], R11 ;  /* 0x00007c0b01007387 */ /* 0x0001e80000100800 */
        /* <DEDUP_REMOVED lines=10> */
[----:B0-----:R-:W2:Y:S02]  /*64e0*/  LDL.LU R7, [R1+0x1910] ;  /* 0x0019100001077983 */ /* 0x001ea40000300800 */
[----:B--2---:R-:W-:-:S05]  /*64f0*/  SEL R7, R23, R7, !P2 ;  /* 0x0000000717077207 */ /* 0x004fca0005000000 */
[----:B------:R0:W-:Y:S04]  /*6500*/  STL [R1+0x60], R7 ;  /* 0x0000600701007387 */ /* 0x0001e80000100800 */
[----:B0-----:R-:W2:Y:S01]  /*6510*/  LDL.LU R7, [R1+0x10] ;  /* 0x0000100001077983 */ /* 0x001ea20000300800 */
[----:B------:R-:W-:-:S05]  /*6520*/  SEL R8, R23, R8, !P2 ;  /* 0x0000000817087207 */ /* 0x000fca0005000000 */
[----:B------:R0:W-:Y:S01]  /*6530*/  STL [R1+0x50], R8 ;  /* 0x0000500801007387 */ /* 0x0001e20000100800 */
[C---:B------:R-:W-:Y:S02]  /*6540*/  SEL R6, R23.reuse, R6, !P2 ;  /* 0x0000000617067207 */ /* 0x040fe40005000000 */
[C---:B0-----:R-:W-:Y:S02]  /*6550*/  SEL R8, R23.reuse, R9, !P2 ;  /* 0x0000000917087207 */ /* 0x041fe40005000000 */
[----:B------:R-:W-:-:S03]  /*6560*/  SEL R9, R23, R10, !P2 ;  /* 0x0000000a17097207 */ /* 0x000fc60005000000 */
[----:B------:R2:W-:Y:S04]  /*6570*/  STL [R1+0x34], R8 ;  /* 0x0000340801007387 */ /* 0x0005e80000100800 */
[----:B------:R-:W-:Y:S01]  /*6580*/  STL [R1+0x30], R9 ;  /* 0x0000300901007387 */ /* 0x000fe20000100800 */
[----:B------:R-:W-:Y:S02]  /*6590*/  @!P6 IMAD.MOV R4, RZ, RZ, -R4 ;  /* 0x000000ffff04e224 */ /* 0x000fe400078e0a04 */
[----:B------:R-:W-:Y:S01]  /*65a0*/  @!P3 IMAD.MOV R5, RZ, RZ, -R5 ;  /* 0x000000ffff05b224 */ /* 0x000fe200078e0a05 */
[----:B------:R-:W-:Y:S01]  /*65b0*/  UIMAD UR7, UR7, UR4, URZ ;  /* 0x00000004070772a4 */ /* 0x000fe2000f8e023f */
[C---:B--2---:R-:W-:Y:S02]  /*65c0*/  SEL R8, R23.reuse, R7, !P2 ;  /* 0x0000000717087207 */ /* 0x044fe40005000000 */
[----:B---3--:R-:W-:-:S03]  /*65d0*/  SEL R7, R23, R26, !P2 ;  /* 0x0000001a17077207 */ /* 0x008fc60005000000 */
[----:B------:R4:W-:Y:S04]  /*65e0*/  STL [R1+0x2c], R8 ;  /* 0x00002c0801007387 */ /* 0x0009e80000100800 */
[----:B------:R0:W-:Y:S04]  /*65f0*/  STL [R1+0x28], R6 ;  /* 0x0000280601007387 */ /* 0x0001e80000100800 */
[----:B------:R1:W-:Y:S01]  /*6600*/  STL [R1+0x18], R7 ;  /* 0x0000180701007387 */ /* 0x0003e20000100800 */
[C---:B----4-:R-:W-:Y:S02]  /*6610*/  SEL R8, R23.reuse, R27, !P2 ;  /* 0x0000001b17087207 */ /* 0x050fe40005000000 */
[----:B0-----:R-:W-:-:S03]  /*6620*/  SEL R6, R23, R29, !P2 ;  /* 0x0000001d17067207 */ /* 0x001fc60005000000 */
[----:B------:R-:W-:Y:S01]  /*6630*/  STL [R1+0x14], R8 ;  /* 0x0000140801007387 */ /* 0x000fe20000100800 */
[C---:B-1----:R-:W-:Y:S02]  /*6640*/  SEL R7, R23.reuse, R0, !P2 ;  /* 0x0000000017077207 */ /* 0x042fe40005000000 */
[C---:B------:R-:W-:Y:S01]  /*6650*/  SEL R0, R23.reuse, R3, !P2 ;  /* 0x0000000317007207 */ /* 0x040fe20005000000 */
[----:B------:R0:W-:Y:S04]  /*6660*/  STL [R1+0x10], R6 ;  /* 0x0000100601007387 */ /* 0x0001e80000100800 */
[----:B------:R-:W-:Y:S01]  /*6670*/  STL [R1+0xc], R7 ;  /* 0x00000c0701007387 */ /* 0x000fe20000100800 */
[----:B0-----:R-:W-:-:S03]  /*6680*/  SEL R6, R23, R28, !P2 ;  /* 0x0000001c17067207 */ /* 0x001fc60005000000 */
[----:B------:R-:W2:Y:S01]  /*6690*/  LDL.LU R28, [R1+0x190c] ;  /* 0x00190c00011c7983 */ /* 0x000ea20000300800 */
[----:B------:R-:W-:-:S03]  /*66a0*/  SEL R23, R23, R11, !P2 ;  /* 0x0000000b17177207 */ /* 0x000fc60005000000 */
[----:B------:R0:W-:Y:S04]  /*66b0*/  STL [R1+0x8], R0 ;  /* 0x0000080001007387 */ /* 0x0001e80000100800 */
[----:B0-----:R-:W3:Y:S04]  /*66c0*/  LDL.LU R0, [R1+0xe0] ;  /* 0x0000e00001007983 */ /* 0x001ee80000300800 */
[----:B------:R-:W3:Y:S04]  /*66d0*/  LDL.LU R3, [R1+0xe4] ;  /* 0x0000e40001037983 */ /* 0x000ee80000300800 */
[----:B------:R-:W-:Y:S04]  /*66e0*/  STL [R1+0x4], R6 ;  /* 0x0000040601007387 */ /* 0x000fe80000100800 */
[----:B------:R-:W3:Y:S04]  /*66f0*/  LDL.LU R8, [R1+0x48] ;  /* 0x0000480001087983 */ /* 0x000ee80000300800 */
[----:B------:R-:W3:Y:S04]  /*6700*/  LDL.LU R9, [R1+0x44] ;  /* 0x0000440001097983 */ /* 0x000ee80000300800 */
[----:B------:R-:W3:Y:S04]  /*6710*/  LDL.LU R10, [R1+0x40] ;  /* 0x00004000010a7983 */ /* 0x000ee80000300800 */
[----:B------:R-:W3:Y:S04]  /*6720*/  LDL.LU R11, [R1+0x3c] ;  /* 0x00003c00010b7983 */ /* 0x000ee80000300800 */
[----:B------:R0:W-:Y:S02]  /*6730*/  STL [R1+0x18a8], R23 ;  /* 0x0018a81701007387 */ /* 0x0001e40000100800 */
[----:B0-----:R-:W-:-:S04]  /*6740*/  LOP3.LUT R23, RZ, c[0x0][0x17c], RZ, 0x33, !PT ;  /* 0x00005f00ff177a12 */ /* 0x001fc800078e33ff */
[C---:B------:R-:W-:Y:S02]  /*6750*/  SEL R29, R23.reuse, R12, !P2 ;  /* 0x0000000c171d7207 */ /* 0x040fe40005000000 */
[C---:B------:R-:W-:Y:S02]  /*6760*/  SEL R27, R23.reuse, R13, !P2 ;  /* 0x0000000d171b7207 */ /* 0x040fe40005000000 */
[C---:B------:R-:W-:Y:S02]  /*6770*/  SEL R26, R23.reuse, R14, !P2 ;  /* 0x0000000e171a7207 */ /* 0x040fe40005000000 */
[C---:B------:R-:W-:Y:S01]  /*6780*/  SEL R15, R23.reuse, R15, !P2 ;  /* 0x0000000f170f7207 */ /* 0x040fe20005000000 */
[----:B------:R-:W-:Y:S01]  /*6790*/  STL [R1+0x18ac], R29 ;  /* 0x0018ac1d01007387 */ /* 0x000fe20000100800 */
[C---:B------:R-:W-:Y:S02]  /*67a0*/  SEL R16, R23.reuse, R16, !P2 ;  /* 0x0000001017107207 */ /* 0x040fe40005000000 */
[C---:B------:R-:W-:Y:S01]  /*67b0*/  SEL R17, R23.reuse, R17, !P2 ;  /* 0x0000001117117207 */ /* 0x040fe20005000000 */
[----:B------:R-:W-:Y:S01]  /*67c0*/  STL [R1+0x18b0], R27 ;  /* 0x0018b01b01007387 */ /* 0x000fe20000100800 */
[----:B------:R-:W-:-:S02]  /*67d0*/  SEL R18, R23, R18, !P2 ;  /* 0x0000001217127207 */ /* 0x000fc40005000000 */
[C---:B------:R-:W-:Y:S02]  /*67e0*/  SEL R19, R23.reuse, R19, !P2 ;  /* 0x0000001317137207 */ /* 0x040fe40005000000 */
[C---:B------:R-:W-:Y:S02]  /*67f0*/  SEL R20, R23.reuse, R20, !P2 ;  /* 0x0000001417147207 */ /* 0x040fe40005000000 */
[C---:B------:R-:W-:Y:S02]  /*6800*/  SEL R21, R23.reuse, R21, !P2 ;  /* 0x0000001517157207 */ /* 0x040fe40005000000 */
[C---:B------:R-:W-:Y:S02]  /*6810*/  SEL R22, R23.reuse, R22, !P2 ;  /* 0x0000001617167207 */ /* 0x040fe40005000000 */
[C---:B------:R-:W-:Y:S02]  /*6820*/  SEL R24, R23.reuse, R24, !P2 ;  /* 0x0000001817187207 */ /* 0x040fe40005000000 */
[----:B------:R-:W-:-:S02]  /*6830*/  SEL R25, R23, R25, !P2 ;  /* 0x0000001917197207 */ /* 0x000fc40005000000 */
[C---:B------:R-:W-:Y:S02]  /*6840*/  SEL R6, R23.reuse, R2, !P2 ;  /* 0x0000000217067207 */ /* 0x040fe40005000000 */
[C---:B------:R-:W-:Y:S02]  /*6850*/  SEL R7, R23.reuse, R4, !P2 ;  /* 0x0000000417077207 */ /* 0x040fe40005000000 */
[----:B------:R-:W-:Y:S01]  /*6860*/  SEL R5, R23, R5, !P2 ;  /* 0x0000000517057207 */ /* 0x000fe20005000000 */
[----:B------:R-:W-:Y:S04]  /*6870*/  STL [R1+0x18b4], R26 ;  /* 0x0018b41a01007387 */ /* 0x000fe80000100800 */
[----:B------:R-:W0:Y:S04]  /*6880*/  S2R R23, SR_TID.X ;  /* 0x0000000000177919 */ /* 0x000e280000002100 */
[----:B------:R-:W-:Y:S04]  /*6890*/  STL [R1+0x18b8], R15 ;  /* 0x0018b80f01007387 */ /* 0x000fe80000100800 */
[----:B------:R-:W-:Y:S04]  /*68a0*/  STL [R1+0x18bc], R16 ;  /* 0x0018bc1001007387 */ /* 0x000fe80000100800 */
[----:B------:R-:W-:Y:S04]  /*68b0*/  STL [R1+0x18c0], R17 ;  /* 0x0018c01101007387 */ /* 0x000fe80000100800 */
[----:B------:R-:W-:Y:S04]  /*68c0*/  STL [R1+0x18c4], R18 ;  /* 0x0018c41201007387 */ /* 0x000fe80000100800 */
[----:B------:R1:W-:Y:S04]  /*68d0*/  STL [R1+0x18c8], R19 ;  /* 0x0018c81301007387 */ /* 0x0003e80000100800 */
[----:B------:R-:W-:Y:S04]  /*68e0*/  STL [R1+0x18cc], R20 ;  /* 0x0018cc1401007387 */ /* 0x000fe80000100800 */
[----:B------:R-:W-:Y:S04]  /*68f0*/  STL [R1+0x18d0], R21 ;  /* 0x0018d01501007387 */ /* 0x000fe80000100800 */
[----:B------:R-:W-:Y:S04]  /*6900*/  STL [R1+0x18d4], R22 ;  /* 0x0018d41601007387 */ /* 0x000fe80000100800 */
[----:B------:R-:W-:Y:S04]  /*6910*/  STL [R1+0x18d8], R24 ;  /* 0x0018d81801007387 */ /* 0x000fe80000100800 */
[----:B------:R-:W-:Y:S04]  /*6920*/  STL [R1+0x18dc], R25 ;  /* 0x0018dc1901007387 */ /* 0x000fe80000100800 */
[----:B------:R-:W-:Y:S04]  /*6930*/  STL [R1+0x18e0], R6 ;  /* 0x0018e00601007387 */ /* 0x000fe80000100800 */
[----:B------:R-:W-:Y:S04]  /*6940*/  STL [R1+0x18e4], R7 ;  /* 0x0018e40701007387 */ /* 0x000fe80000100800 */
[----:B------:R-:W4:Y:S04]  /*6950*/  LDL.LU R12, [R1+0x38] ;  /* 0x00003800010c7983 */ /* 0x000f280000300800 */
[----:B------:R-:W4:Y:S04]  /*6960*/  LDL.LU R13, [R1+0x58] ;  /* 0x00005800010d7983 */ /* 0x000f280000300800 */
[----:B------:R-:W4:Y:S04]  /*6970*/  LDL.LU R14, [R1+0x64] ;  /* 0x00006400010e7983 */ /* 0x000f280000300800 */
[----:B-1----:R-:W4:Y:S04]  /*6980*/  LDL.LU R19, [R1+0xd4] ;  /* 0x0000d40001137983 */ /* 0x002f280000300800 */
[----:B------:R-:W4:Y:S01]  /*6990*/  LDL.LU R18, [R1+0xd0] ;  /* 0x0000d00001127983 */ /* 0x000f220000300800 */
[----:B0-----:R-:W-:-:S03]  /*69a0*/  LOP3.LUT R23, R23, 0x1f, RZ, 0xc0, !PT ;  /* 0x0000001f17177812 */ /* 0x001fc600078ec0ff */
[----:B------:R-:W4:Y:S01]  /*69b0*/  LDL.LU R17, [R1+0xcc] ;  /* 0x0000cc0001117983 */ /* 0x000f220000300800 */
[----:B------:R-:W-:-:S03]  /*69c0*/  IMAD.U32 R2, RZ, RZ, UR7 ;  /* 0x00000007ff027e24 */ /* 0x000fc6000f8e00ff */
[----:B------:R-:W4:Y:S01]  /*69d0*/  LDL.LU R16, [R1+0xc8] ;  /* 0x0000c80001107983 */ /* 0x000f220000300800 */
[----:B------:R-:W-:-:S03]  /*69e0*/  IMAD R23, R23, c[0x0][0x18c], RZ ;  /* 0x0000630017177a24 */ /* 0x000fc600078e02ff */
[----:B------:R-:W4:Y:S04]  /*69f0*/  LDL.LU R15, [R1+0xc4] ;  /* 0x0000c400010f7983 */ /* 0x000f280000300800 */
[----:B------:R-:W4:Y:S04]  /*6a00*/  LDL.LU R26, [R1+0xc0] ;  /* 0x0000c000011a7983 */ /* 0x000f280000300800 */
[----:B------:R-:W4:Y:S04]  /*6a10*/  LDL.LU R27, [R1+0xbc] ;  /* 0x0000bc00011b7983 */ /* 0x000f280000300800 */
[----:B------:R-:W-:Y:S04]  /*6a20*/  STL [R1+0x18e8], R5 ;  /* 0x0018e80501007387 */ /* 0x000fe80000100800 */
[----:B------:R0:W-:Y:S01]  /*6a30*/  STL [R1+0x1870], R2 ;  /* 0x0018700201007387 */ /* 0x0001e20000100800 */
[----:B------:R-:W-:-:S03]  /*6a40*/  LEA.HI.X.SX32 R4, R23, c[0x0][0x16c], 0x1, P4 ;  /* 0x00005b0017047a11 */ /* 0x000fc600020f0eff */
[----:B------:R-:W4:Y:S04]  /*6a50*/  LDL.LU R29, [R1+0xb8] ;  /* 0x0000b800011d7983 */ /* 0x000f280000300800 */
[----:B------:R-:W4:Y:S04]  /*6a60*/  LDL.LU R23, [R1+0xb4] ;  /* 0x0000b40001177983 */ /* 0x000f280000300800 */
[----:B------:R-:W-:Y:S01]  /*6a70*/  STL [R1+0x18ec], R4 ;  /* 0x0018ec0401007387 */ /* 0x000fe20000100800 */
[----:B--2---:R-:W-:Y:S02]  /*6a80*/  IMAD R28, R28, c[0x0][0x184], RZ ;  /* 0x000061001c1c7a24 */ /* 0x004fe400078e02ff */
[----:B---3--:R-:W-:-:S02]  /*6a90*/  IMAD R0, R0, c[0x0][0x184], RZ ;  /* 0x0000610000007a24 */ /* 0x008fc400078e02ff */
[----:B------:R-:W-:-:S03]  /*6aa0*/  IMAD R3, R3, c[0x0][0x184], RZ ;  /* 0x0000610003037a24 */ /* 0x000fc600078e02ff */
[----:B------:R1:W-:Y:S04]  /*6ab0*/  STL [R1+0x1874], R0 ;  /* 0x0018740001007387 */ /* 0x0003e80000100800 */
[----:B------:R2:W-:Y:S01]  /*6ac0*/  STL [R1+0x1878], R3 ;  /* 0x0018780301007387 */ /* 0x0005e20000100800 */
[----:B------:R-:W-:-:S03]  /*6ad0*/  IMAD R8, R8, c[0x0][0x190], RZ ;  /* 0x0000640008087a24 */ /* 0x000fc600078e02ff */
[----:B------:R-:W-:Y:S01]  /*6ae0*/  STL [R1+0x187c], R28 ;  /* 0x00187c1c01007387 */ /* 0x000fe20000100800 */
[----:B------:R-:W-:-:S03]  /*6af0*/  IMAD R9, R9, c[0x0][0x190], RZ ;  /* 0x0000640009097a24 */ /* 0x000fc600078e02ff */
[----:B------:R-:W-:Y:S01]  /*6b00*/  STL [R1+0x18f0], R8 ;  /* 0x0018f00801007387 */ /* 0x000fe20000100800 */
[----:B------:R-:W-:-:S03]  /*6b10*/  IMAD R10, R10, c[0x0][0x190], RZ ;  /* 0x000064000a0a7a24 */ /* 0x000fc600078e02ff */
[----:B------:R-:W-:Y:S01]  /*6b20*/  STL [R1+0x18f4], R9 ;  /* 0x0018f40901007387 */ /* 0x000fe20000100800 */
[----:B------:R-:W-:-:S03]  /*6b30*/  IMAD R11, R11, c[0x0][0x190], RZ ;  /* 0x000064000b0b7a24 */ /* 0x000fc600078e02ff */
[----:B------:R-:W-:Y:S04]  /*6b40*/  STL [R1+0x18f8], R10 ;  /* 0x0018f80a01007387 */ /* 0x000fe80000100800 */
[----:B------:R-:W-:Y:S01]  /*6b50*/  STL [R1+0x18fc], R11 ;  /* 0x0018fc0b01007387 */ /* 0x000fe20000100800 */
[----:B----4-:R-:W-:Y:S02]  /*6b60*/  IMAD R12, R12, c[0x0][0x190], RZ ;  /* 0x000064000c0c7a24 */ /* 0x010fe400078e02ff */
[----:B------:R-:W-:-:S03]  /*6b70*/  IMAD R13, R13, c[0x0][0x190], RZ ;  /* 0x000064000d0d7a24 */ /* 0x000fc600078e02ff */
[----:B------:R-:W-:Y:S01]  /*6b80*/  STL [R1+0x1900], R12 ;  /* 0x0019000c01007387 */ /* 0x000fe20000100800 */
[----:B------:R-:W-:-:S03]  /*6b90*/  IMAD R14, R14, c[0x0][0x190], RZ ;  /* 0x000064000e0e7a24 */ /* 0x000fc600078e02ff */
[----:B------:R-:W-:Y:S01]  /*6ba0*/  STL [R1+0x1904], R13 ;  /* 0x0019040d01007387 */ /* 0x000fe20000100800 */
[----:B0-----:R-:W-:-:S03]  /*6bb0*/  IMAD R2, R19, c[0x0][0x190], RZ ;  /* 0x0000640013027a24 */ /* 0x001fc600078e02ff */
[----:B------:R-:W-:Y:S01]  /*6bc0*/  STL [R1+0x1908], R14 ;  /* 0x0019080e01007387 */ /* 0x000fe20000100800 */
[----:B-1----:R-:W-:-:S03]  /*6bd0*/  IMAD R0, R18, c[0x0][0x190], RZ ;  /* 0x0000640012007a24 */ /* 0x002fc600078e02ff */
[----:B------:R0:W-:Y:S01]  /*6be0*/  STL [R1+0x1c], R2 ;  /* 0x00001c0201007387 */ /* 0x0001e20000100800 */
[----:B--2---:R-:W-:-:S03]  /*6bf0*/  IMAD R3, R17, c[0x0][0x190], RZ ;  /* 0x0000640011037a24 */ /* 0x004fc600078e02ff */
[----:B------:R1:W-:Y:S01]  /*6c00*/  STL [R1+0x20], R0 ;  /* 0x0000200001007387 */ /* 0x0003e20000100800 */
[----:B0-----:R-:W-:-:S03]  /*6c10*/  IMAD R2, R16, c[0x0][0x190], RZ ;  /* 0x0000640010027a24 */ /* 0x001fc600078e02ff */
[----:B------:R0:W-:Y:S01]  /*6c20*/  STL [R1+0x24], R3 ;  /* 0x0000240301007387 */ /* 0x0001e20000100800 */
[----:B-1----:R-:W-:-:S03]  /*6c30*/  IMAD R0, R15, c[0x0][0x190], RZ ;  /* 0x000064000f007a24 */ /* 0x002fc600078e02ff */
[----:B------:R1:W-:Y:S01]  /*6c40*/  STL [R1+0x38], R2 ;  /* 0x0000380201007387 */ /* 0x0003e20000100800 */
[----:B0-----:R-:W-:-:S03]  /*6c50*/  IMAD R3, R26, c[0x0][0x190], RZ ;  /* 0x000064001a037a24 */ /* 0x001fc600078e02ff */
[----:B------:R0:W-:Y:S01]  /*6c60*/  STL [R1+0x3c], R0 ;  /* 0x00003c0001007387 */ /* 0x0001e20000100800 */
[----:B-1----:R-:W-:Y:S02]  /*6c70*/  IMAD R2, R27, c[0x0][0x190], RZ ;  /* 0x000064001b027a24 */ /* 0x002fe400078e02ff */
[----:B------:R-:W-:Y:S01]  /*6c80*/  IMAD R4, R29, c[0x0][0x190], RZ ;  /* 0x000064001d047a24 */ /* 0x000fe200078e02ff */
[----:B0-----:R-:W2:Y:S04]  /*6c90*/  LDL.LU R0, [R1+0xb0] ;  /* 0x0000b00001007983 */ /* 0x001ea80000300800 */
[----:B------:R0:W-:Y:S04]  /*6ca0*/  STL [R1+0x40], R3 ;  /* 0x0000400301007387 */ /* 0x0001e80000100800 */
[----:B------:R1:W-:Y:S01]  /*6cb0*/  STL [R1+0x44], R2 ;  /* 0x0000440201007387 */ /* 0x0003e20000100800 */
[----:B0-----:R-:W-:-:S03]  /*6cc0*/  IMAD R3, R23, c[0x0][0x190], RZ ;  /* 0x0000640017037a24 */ /* 0x001fc600078e02ff */
[----:B-1----:R-:W3:Y:S04]  /*6cd0*/  LDL.LU R2, [R1+0xac] ;  /* 0x0000ac0001027983 */ /* 0x002ee80000300800 */
[----:B------:R0:W-:Y:S04]  /*6ce0*/  STL [R1+0x48], R4 ;  /* 0x0000480401007387 */ /* 0x0001e80000100800 */
[----:B------:R-:W4:Y:S04]  /*6cf0*/  LDL.LU R14, [R1+0xa8] ;  /* 0x0000a800010e7983 */ /* 0x000f280000300800 */
[----:B------:R-:W4:Y:S04]  /*6d00*/  LDL.LU R13, [R1+0xa4] ;  /* 0x0000a400010d7983 */ /* 0x000f280000300800 */
[----:B------:R1:W-:Y:S04]  /*6d10*/  STL [R1+0x4c], R3 ;  /* 0x00004c0301007387 */ /* 0x0003e80000100800 */
[----:B------:R-:W4:Y:S04]  /*6d20*/  LDL.LU R12, [R1+0xa0] ;  /* 0x0000a000010c7983 */ /* 0x000f280000300800 */
[----:B------:R-:W4:Y:S04]  /*6d30*/  LDL.LU R11, [R1+0x9c] ;  /* 0x00009c00010b7983 */ /* 0x000f280000300800 */
[----:B------:R-:W4:Y:S04]  /*6d40*/  LDL.LU R10, [R1+0x98] ;  /* 0x00009800010a7983 */ /* 0x000f280000300800 */
[----:B------:R-:W4:Y:S04]  /*6d50*/  LDL.LU R9, [R1+0x94] ;  /* 0x0000940001097983 */ /* 0x000f280000300800 */
[----:B------:R-:W4:Y:S04]  /*6d60*/  LDL.LU R8, [R1+0x90] ;  /* 0x0000900001087983 */ /* 0x000f280000300800 */
[----:B0-----:R-:W4:Y:S04]  /*6d70*/  LDL.LU R4, [R1+0x8c] ;  /* 0x00008c0001047983 */ /* 0x001f280000300800 */
        /* <DEDUP_REMOVED lines=18> */
[----:B-1----:R-:W4:Y:S01]  /*6ea0*/  LDL.LU R3, [R1+0xc] ;  /* 0x00000c0001037983 */ /* 0x002f220000300800 */
[----:B--2---:R-:W-:-:S05]  /*6eb0*/  IMAD R0, R0, c[0x0][0x190], RZ ;  /* 0x0000640000007a24 */ /* 0x004fca00078e02ff */
[----:B------:R0:W-:Y:S04]  /*6ec0*/  STL [R1+0x54], R0 ;  /* 0x0000540001007387 */ /* 0x0001e80000100800 */
[----:B0-----:R-:W2:Y:S01]  /*6ed0*/  LDL.LU R0, [R1+0x8] ;  /* 0x0000080001007983 */ /* 0x001ea20000300800 */
[----:B---3--:R-:W-:-:S05]  /*6ee0*/  IMAD R2, R2, c[0x0][0x190], RZ ;  /* 0x0000640002027a24 */ /* 0x008fca00078e02ff */
[----:B------:R0:W-:Y:S01]  /*6ef0*/  STL [R1+0x58], R2 ;  /* 0x0000580201007387 */ /* 0x0001e20000100800 */
[----:B----4-:R-:W-:Y:S02]  /*6f00*/  IMAD R14, R14, c[0x0][0x190], RZ ;  /* 0x000064000e0e7a24 */ /* 0x010fe400078e02ff */
[----:B------:R-:W-:Y:S01]  /*6f10*/  IMAD R13, R13, c[0x0][0x190], RZ ;  /* 0x000064000d0d7a24 */ /* 0x000fe200078e02ff */
[----:B0-----:R-:W3:Y:S04]  /*6f20*/  LDL.LU R2, [R1+0x4] ;  /* 0x0000040001027983 */ /* 0x001ee80000300800 */
[----:B------:R0:W-:Y:S01]  /*6f30*/  STL [R1+0x5c], R14 ;  /* 0x00005c0e01007387 */ /* 0x0001e20000100800 */
[----:B------:R-:W-:Y:S02]  /*6f40*/  IMAD R12, R12, c[0x0][0x190], RZ ;  /* 0x000064000c0c7a24 */ /* 0x000fe400078e02ff */
[----:B------:R-:W-:Y:S01]  /*6f50*/  IMAD R11, R11, c[0x0][0x190], RZ ;  /* 0x000064000b0b7a24 */ /* 0x000fe200078e02ff */
[----:B0-----:R-:W4:Y:S01]  /*6f60*/  LDL.LU R14, [R1+0x1908] ;  /* 0x00190800010e7983 */ /* 0x001f220000300800 */
[----:B------:R-:W-:-:S03]  /*6f70*/  IMAD R10, R10, c[0x0][0x190], RZ ;  /* 0x000064000a0a7a24 */ /* 0x000fc600078e02ff */
[----:B------:R0:W-:Y:S01]  /*6f80*/  STL [R1+0x64], R13 ;  /* 0x0000640d01007387 */ /* 0x0001e20000100800 */
[----:B------:R-:W-:Y:S02]  /*6f90*/  IMAD R9, R9, c[0x0][0x190], RZ ;  /* 0x0000640009097a24 */ /* 0x000fe400078e02ff */
[----:B------:R-:W-:Y:S01]  /*6fa0*/  IMAD R8, R8, c[0x0][0x190], RZ ;  /* 0x0000640008087a24 */ /* 0x000fe200078e02ff */
[----:B0-----:R-:W2:Y:S04]  /*6fb0*/  LDL.LU R13, [R1+0x1904] ;  /* 0x00190400010d7983 */ /* 0x001ea80000300800 */
[----:B------:R0:W-:Y:S01]  /*6fc0*/  STL [R1+0xa0], R12 ;  /* 0x0000a00c01007387 */ /* 0x0001e20000100800 */
[----:B------:R-:W-:Y:S02]  /*6fd0*/  IMAD R4, R4, c[0x0][0x190], RZ ;  /* 0x0000640004047a24 */ /* 0x000fe400078e02ff */
[----:B------:R-:W-:Y:S01]  /*6fe0*/  IMAD R5, R5, c[0x0][0x190], RZ ;  /* 0x0000640005057a24 */ /* 0x000fe200078e02ff */
[----:B0-----:R-:W2:Y:S04]  /*6ff0*/  LDL.LU R12, [R1+0x1900] ;  /* 0x00190000010c7983 */ /* 0x001ea80000300800 */
[----:B------:R0:W-:Y:S01]  /*7000*/  STL [R1+0x9c], R11 ;  /* 0x00009c0b01007387 */ /* 0x0001e20000100800 */
[----:B------:R-:W-:-:S03]  /*7010*/  IMAD R7, R7, c[0x0][0x190], RZ ;  /* 0x0000640007077a24 */ /* 0x000fc600078e02ff */
[----:B0-----:R-:W2:Y:S04]  /*7020*/  LDL.LU R11, [R1+0x18fc] ;  /* 0x0018fc00010b7983 */ /* 0x001ea80000300800 */
[----:B------:R0:W-:Y:S01]  /*7030*/  STL [R1+0x98], R10 ;  /* 0x0000980a01007387 */ /* 0x0001e20000100800 */
[----:B------:R-:W-:-:S03]  /*7040*/  IMAD R6, R6, c[0x0][0x190], RZ ;  /* 0x0000640006067a24 */ /* 0x000fc600078e02ff */
[----:B0-----:R-:W3:Y:S04]  /*7050*/  LDL.LU R10, [R1+0x18f8] ;  /* 0x0018f800010a7983 */ /* 0x001ee80000300800 */
[----:B------:R0:W-:Y:S01]  /*7060*/  STL [R1+0x94], R9 ;  /* 0x0000940901007387 */ /* 0x0001e20000100800 */
[----:B------:R-:W-:-:S03]  /*7070*/  IMAD R25, R25, c[0x0][0x190], RZ ;  /* 0x0000640019197a24 */ /* 0x000fc600078e02ff */
[----:B0-----:R-:W4:Y:S04]  /*7080*/  LDL.LU R9, [R1+0x18f4] ;  /* 0x0018f40001097983 */ /* 0x001f280000300800 */
        /* <DEDUP_REMOVED lines=39> */
[----:B------:R0:W-:Y:S04]  /*7300*/  STL [R1+0x34], R16 ;  /* 0x0000341001007387 */ /* 0x0001e80000100800 */
        /* <DEDUP_REMOVED lines=10> */
[----:B0-----:R-:W4:Y:S01]  /*73b0*/  LDL.LU R23, [R1+0x18a8] ;  /* 0x0018a80001177983 */ /* 0x001f220000300800 */
[----:B------:R-:W-:-:S05]  /*73c0*/  IMAD R28, R28, c[0x0][0x190], RZ ;  /* 0x000064001c1c7a24 */ /* 0x000fca00078e02ff */
[----:B------:R0:W-:Y:S02]  /*73d0*/  STL [R1+0x10], R28 ;  /* 0x0000101c01007387 */ /* 0x0001e40000100800 */
[----:B0-----:R-:W-:Y:S02]  /*73e0*/  IMAD R28, R3, c[0x0][0x190], RZ ;  /* 0x00006400031c7a24 */ /* 0x001fe400078e02ff */
[----:B--2---:R-:W-:Y:S02]  /*73f0*/  IMAD R3, R0, c[0x0][0x190], RZ ;  /* 0x0000640000037a24 */ /* 0x004fe400078e02ff */
[----:B---3--:R-:W-:Y:S01]  /*7400*/  IMAD R0, R2, c[0x0][0x190], RZ ;  /* 0x0000640002007a24 */ /* 0x008fe200078e02ff */
[----:B------:R-:W-:Y:S04]  /*7410*/  STL [R1+0x1880], R28 ;  /* 0x0018801c01007387 */ /* 0x000fe80000100800 */
[----:B------:R-:W-:Y:S04]  /*7420*/  STL [R1+0x1884], R3 ;  /* 0x0018840301007387 */ /* 0x000fe80000100800 */
[----:B------:R-:W-:Y:S01]  /*7430*/  STL [R1+0x1888], R0 ;  /* 0x0018880001007387 */ /* 0x000fe20000100800 */
[----:B----4-:R-:W-:-:S03]  /*7440*/  IMAD R2, R23, c[0x0][0x190], RZ ;  /* 0x0000640017027a24 */ /* 0x010fc600078e02ff */
[----:B------:R-:W2:Y:S01]  /*7450*/  LDL.LU R23, [R1+0x18a4] ;  /* 0x0018a40001177983 */ /* 0x000ea20000300800 */
[----:B------:R-:W-:Y:S02]  /*7460*/  IMAD R29, R29, c[0x0][0x190], RZ ;  /* 0x000064001d1d7a24 */ /* 0x000fe400078e02ff */
[----:B------:R-:W-:Y:S02]  /*7470*/  IMAD R27, R27, c[0x0][0x190], RZ ;  /* 0x000064001b1b7a24 */ /* 0x000fe400078e02ff */
[----:B------:R-:W-:Y:S01]  /*7480*/  IMAD R26, R26, c[0x0][0x190], RZ ;  /* 0x000064001a1a7a24 */ /* 0x000fe200078e02ff */
[----:B------:R-:W-:Y:S01]  /*7490*/  STL [R1+0x188c], R2 ;  /* 0x00188c0201007387 */ /* 0x000fe20000100800 */
[----:B------:R-:W-:Y:S02]  /*74a0*/  IMAD R15, R15, c[0x0][0x190], RZ ;  /* 0x000064000f0f7a24 */ /* 0x000fe400078e02ff */
[----:B------:R-:W-:Y:S01]  /*74b0*/  IMAD R19, R19, c[0x0][0x190], RZ ;  /* 0x0000640013137a24 */ /* 0x000fe200078e02ff */
[----:B------:R-:W-:Y:S01]  /*74c0*/  STL [R1+0x1890], R29 ;  /* 0x0018901d01007387 */ /* 0x000fe20000100800 */
[----:B------:R-:W-:-:S03]  /*74d0*/  IMAD R16, R16, c[0x0][0x190], RZ ;  /* 0x0000640010107a24 */ /* 0x000fc600078e02ff */
[----:B------:R-:W-:Y:S04]  /*74e0*/  STL [R1+0x1894], R27 ;  /* 0x0018941b01007387 */ /* 0x000fe80000100800 */
[----:B------:R0:W-:Y:S04]  /*74f0*/  STL [R1+0x1898], R26 ;  /* 0x0018981a01007387 */ /* 0x0001e80000100800 */
[----:B0-----:R-:W3:Y:S04]  /*7500*/  LDL.LU R26, [R1+0x38] ;  /* 0x00003800011a7983 */ /* 0x001ee80000300800 */
[----:B------:R0:W-:Y:S04]  /*7510*/  STL [R1+0x189c], R15 ;  /* 0x00189c0f01007387 */ /* 0x0001e80000100800 */
[----:B0-----:R-:W4:Y:S04]  /*7520*/  LDL.LU R15, [R1+0x24] ;  /* 0x00002400010f7983 */ /* 0x001f280000300800 */
[----:B------:R0:W-:Y:S04]  /*7530*/  STL [R1+0x18a0], R16 ;  /* 0x0018a01001007387 */ /* 0x0001e80000100800 */
[----:B0-----:R-:W3:Y:S04]  /*7540*/  LDL.LU R16, [R1+0x20] ;  /* 0x0000200001107983 */ /* 0x001ee80000300800 */
[----:B------:R-:W3:Y:S01]  /*7550*/  LDL.LU R27, [R1+0x40] ;  /* 0x00004000011b7983 */ /* 0x000ee20000300800 */
[----:B--2---:R-:W-:-:S02]  /*7560*/  LEA R2, P5, R19, R23, 0x1 ;  /* 0x0000001713027211 */ /* 0x004fc400078a08ff */
[----:B------:R-:W-:-:S03]  /*7570*/  LEA R0, P6, R8, R23, 0x1 ;  /* 0x0000001708007211 */ /* 0x000fc600078c08ff */
[----:B------:R0:W-:Y:S01]  /*7580*/  STL [R1+0x1824], R2 ;  /* 0x0018240201007387 */ /* 0x0001e20000100800 */
[----:B------:R-:W-:-:S03]  /*7590*/  LEA R3, P2, R11, R23, 0x1 ;  /* 0x000000170b037211 */ /* 0x000fc600078408ff */
[----:B------:R-:W2:Y:S04]  /*75a0*/  LDL.LU R29, [R1+0x44] ;  /* 0x00004400011d7983 */ /* 0x000ea80000300800 */
[----:B------:R1:W-:Y:S01]  /*75b0*/  STL [R1+0x1828], R0 ;  /* 0x0018280001007387 */ /* 0x0003e20000100800 */
[----:B0-----:R-:W-:-:S05]  /*75c0*/  LEA R2, P0, R9, R23, 0x1 ;  /* 0x0000001709027211 */ /* 0x001fca00078008ff */
[----:B------:R0:W-:Y:S01]  /*75d0*/  STL [R1+0x182c], R2 ;  /* 0x00182c0201007387 */ /* 0x0001e20000100800 */
[----:B-1----:R-:W-:-:S05]  /*75e0*/  LEA R0, P1, R10, R23, 0x1 ;  /* 0x000000170a007211 */ /* 0x002fca00078208ff */
[----:B------:R1:W-:Y:S01]  /*75f0*/  STL [R1+0x1830], R0 ;  /* 0x0018300001007387 */ /* 0x0003e20000100800 */
[----:B0-----:R-:W-:-:S03]  /*7600*/  LEA R2, P3, R12, R23, 0x1 ;  /* 0x000000170c027211 */ /* 0x001fc600078608ff */
[----:B------:R0:W-:Y:S01]  /*7610*/  STL [R1+0x1834], R3 ;  /* 0x0018340301007387 */ /* 0x0001e20000100800 */
[----:B-1----:R-:W-:-:S03]  /*7620*/  LEA R0, P4, R13, R23, 0x1 ;  /* 0x000000170d007211 */ /* 0x002fc600078808ff */
[----:B------:R1:W-:Y:S01]  /*7630*/  STL [R1+0x1838], R2 ;  /* 0x0018380201007387 */ /* 0x0003e20000100800 */
[----:B0-----:R-:W-:-:S03]  /*7640*/  LEA.HI.X.SX32 R3, R19, R4, 0x1, P5 ;  /* 0x0000000413037211 */ /* 0x001fc600028f0eff */
[----:B-1----:R-:W2:Y:S04]  /*7650*/  LDL.LU R2, [R1+0x48] ;  /* 0x0000480001027983 */ /* 0x002ea80000300800 */
[----:B------:R-:W-:Y:S04]  /*7660*/  STL [R1+0x183c], R0 ;  /* 0x00183c0001007387 */ /* 0x000fe80000100800 */
[----:B------:R0:W-:Y:S02]  /*7670*/  STL [R1+0x181c], R3 ;  /* 0x00181c0301007387 */ /* 0x0001e40000100800 */
[----:B0-----:R-:W-:-:S02]  /*7680*/  LEA.HI.X.SX32 R3, R8, R4, 0x1, P6 ;  /* 0x0000000408037211 */ /* 0x001fc400030f0eff */
[----:B------:R-:W2:Y:S01]  /*7690*/  LDL.LU R8, [R1+0x1c] ;  /* 0x00001c0001087983 */ /* 0x000ea20000300800 */
[----:B------:R-:W-:Y:S01]  /*76a0*/  IMAD R20, R20, c[0x0][0x190], RZ ;  /* 0x0000640014147a24 */ /* 0x000fe200078e02ff */
[-C--:B------:R-:W-:Y:S02]  /*76b0*/  LEA R0, P5, R14, R23.reuse, 0x1 ;  /* 0x000000170e007211 */ /* 0x080fe400078a08ff */
[-C--:B------:R-:W-:Y:S02]  /*76c0*/  LEA.HI.X.SX32 R19, R9, R4.reuse, 0x1, P0 ;  /* 0x0000000409137211 */ /* 0x080fe400000f0eff */
[----:B------:R-:W-:Y:S01]  /*76d0*/  LEA R28, P6, R20, R23, 0x1 ;  /* 0x00000017141c7211 */ /* 0x000fe200078c08ff */
[----:B------:R0:W-:Y:S04]  /*76e0*/  STL [R1+0x1820], R0 ;  /* 0x0018200001007387 */ /* 0x0001e80000100800 */
[----:B0-----:R-:W4:Y:S04]  /*76f0*/  LDL.LU R0, [R1+0x4c] ;  /* 0x00004c0001007983 */ /* 0x001f280000300800 */
[----:B------:R0:W-:Y:S04]  /*7700*/  STL [R1+0x1814], R3 ;  /* 0x0018140301007387 */ /* 0x0001e80000100800 */
[----:B0-----:R-:W4:Y:S04]  /*7710*/  LDL.LU R3, [R1+0x54] ;  /* 0x0000540001037983 */ /* 0x001f280000300800 */
[----:B------:R0:W-:Y:S04]  /*7720*/  STL [R1+0x1818], R28 ;  /* 0x0018181c01007387 */ /* 0x0001e80000100800 */
[----:B------:R1:W-:Y:S04]  /*7730*/  STL [R1+0x180c], R19 ;  /* 0x00180c1301007387 */ /* 0x0003e80000100800 */
[----:B0-----:R-:W4:Y:S01]  /*7740*/  LDL.LU R28, [R1+0x58] ;  /* 0x00005800011c7983 */ /* 0x001f220000300800 */
[----:B-1----:R-:W-:-:S02]  /*7750*/  LEA.HI.X.SX32 R19, R10, R4, 0x1, P1 ;  /* 0x000000040a137211 */ /* 0x002fc400008f0eff */
[----:B------:R-:W-:Y:S02]  /*7760*/  LEA.HI.X.SX32 R10, R11, R4, 0x1, P2 ;  /* 0x000000040b0a7211 */ /* 0x000fe400010f0eff */
[----:B--2---:R-:W-:-:S05]  /*7770*/  LEA R9, P0, R8, R23, 0x1 ;  /* 0x0000001708097211 */ /* 0x004fca00078008ff */
[----:B------:R3:W-:Y:S04]  /*7780*/  STL [R1+0x1810], R9 ;  /* 0x0018100901007387 */ /* 0x0007e80000100800 */
[----:B------:R0:W-:Y:S04]  /*7790*/  STL [R1+0x1804], R19 ;  /* 0x0018041301007387 */ /* 0x0001e80000100800 */
[----:B------:R-:W2:Y:S01]  /*77a0*/  LDL.LU R11, [R1+0x64] ;  /* 0x00006400010b7983 */ /* 0x000ea20000300800 */
[----:B---3--:R-:W-:-:S05]  /*77b0*/  LEA R9, P1, R16, R23, 0x1 ;  /* 0x0000001710097211 */ /* 0x008fca00078208ff */
[----:B------:R4:W-:Y:S01]  /*77c0*/  STL [R1+0x1808], R9 ;  /* 0x0018080901007387 */ /* 0x0009e20000100800 */
[----:B0-----:R-:W-:-:S03]  /*77d0*/  LEA.HI.X.SX32 R19, R12, R4, 0x1, P3 ;  /* 0x000000040c137211 */ /* 0x001fc600018f0eff */
[----:B------:R0:W-:Y:S01]  /*77e0*/  STL [R1+0x17fc], R10 ;  /* 0x0017fc0a01007387 */ /* 0x0001e20000100800 */
[----:B----4-:R-:W-:-:S03]  /*77f0*/  LEA R9, P2, R15, R23, 0x1 ;  /* 0x000000170f097211 */ /* 0x010fc600078408ff */
[----:B0-----:R-:W3:Y:S04]  /*7800*/  LDL.LU R10, [R1+0xa0] ;  /* 0x0000a000010a7983 */ /* 0x001ee80000300800 */
[----:B------:R-:W-:Y:S04]  /*7810*/  STL [R1+0x1800], R9 ;  /* 0x0018000901007387 */ /* 0x000fe80000100800 */
[----:B------:R-:W4:Y:S04]  /*7820*/  LDL.LU R12, [R1+0x5c] ;  /* 0x00005c00010c7983 */ /* 0x000f280000300800 */
[----:B------:R0:W-:Y:S02]  /*7830*/  STL [R1+0x17f4], R19 ;  /* 0x0017f41301007387 */ /* 0x0001e40000100800 */
[----:B0-----:R-:W-:-:S02]  /*7840*/  LEA.HI.X.SX32 R19, R13, R4, 0x1, P4 ;  /* 0x000000040d137211 */ /* 0x001fc400020f0eff */
[----:B------:R-:W2:Y:S01]  /*7850*/  LDL.LU R13, [R1+0x3c] ;  /* 0x00003c00010d7983 */ /* 0x000ea20000300800 */
[----:B------:R-:W-:-:S05]  /*7860*/  LEA R9, P3, R26, R23, 0x1 ;  /* 0x000000171a097211 */ /* 0x000fca00078608ff */
[----:B------:R-:W-:Y:S04]  /*7870*/  STL [R1+0x17f8], R9 ;  /* 0x0017f80901007387 */ /* 0x000fe80000100800 */
[----:B------:R0:W-:Y:S01]  /*7880*/  STL [R1+0x17ec], R19 ;  /* 0x0017ec1301007387 */ /* 0x0001e20000100800 */
[-C--:B------:R-:W-:Y:S02]  /*7890*/  LEA.HI.X.SX32 R20, R20, R4.reuse, 0x1, P6 ;  /* 0x0000000414147211 */ /* 0x080fe400030f0eff */
[----:B0-----:R-:W-:Y:S02]  /*78a0*/  LEA.HI.X.SX32 R19, R14, R4, 0x1, P5 ;  /* 0x000000040e137211 */ /* 0x001fe400028f0eff */
[-C--:B------:R-:W-:Y:S01]  /*78b0*/  LEA R14, P5, R27, R23.reuse, 0x1 ;  /* 0x000000171b0e7211 */ /* 0x080fe200078a08ff */
[----:B------:R-:W-:Y:S01]  /*78c0*/  IMAD R21, R21, c[0x0][0x190], RZ ;  /* 0x0000640015157a24 */ /* 0x000fe200078e02ff */
[----:B--2---:R-:W-:-:S05]  /*78d0*/  LEA R9, P4, R13, R23, 0x1 ;  /* 0x000000170d097211 */ /* 0x004fca00078808ff */
[----:B------:R0:W-:Y:S04]  /*78e0*/  STL [R1+0x17f0], R9 ;  /* 0x0017f00901007387 */ /* 0x0001e80000100800 */
[----:B0-----:R-:W2:Y:S04]  /*78f0*/  LDL.LU R9, [R1+0x9c] ;  /* 0x00009c0001097983 */ /* 0x001ea80000300800 */
[----:B------:R0:W-:Y:S04]  /*7900*/  STL [R1+0x17e4], R19 ;  /* 0x0017e41301007387 */ /* 0x0001e80000100800 */
[----:B0-----:R-:W2:Y:S04]  /*7910*/  LDL.LU R19, [R1+0x98] ;  /* 0x0000980001137983 */ /* 0x001ea80000300800 */
[----:B------:R0:W-:Y:S04]  /*7920*/  STL [R1+0x17e8], R14 ;  /* 0x0017e80e01007387 */ /* 0x0001e80000100800 */
[----:B------:R1:W-:Y:S01]  /*7930*/  STL [R1+0x165c], R20 ;  /* 0x00165c1401007387 */ /* 0x0003e20000100800 */
[----:B0-----:R-:W-:-:S02]  /*7940*/  LEA R14, P6, R29, R23, 0x1 ;  /* 0x000000171d0e7211 */ /* 0x001fc400078c08ff */
[----:B-1----:R-:W-:Y:S02]  /*7950*/  LEA.HI.X.SX32 R20, R8, R4, 0x1, P0 ;  /* 0x0000000408147211 */ /* 0x002fe400000f0eff */
[----:B------:R-:W2:Y:S04]  /*7960*/  LDL.LU R8, [R1+0x94] ;  /* 0x0000940001087983 */ /* 0x000ea80000300800 */
        /* <DEDUP_REMOVED lines=8> */
[-C--:B-1----:R-:W-:Y:S02]  /*79f0*/  LEA.HI.X.SX32 R20, R15, R4.reuse, 0x1, P2 ;  /* 0x000000040f147211 */ /* 0x082fe400010f0eff */
[----:B------:R-:W2:Y:S04]  /*7a00*/  LDL.LU R15, [R1+0x8c] ;  /* 0x00008c00010f7983 */ /* 0x000ea80000300800 */
[----:B------:R-:W-:Y:S04]  /*7a10*/  STL [R1+0x17cc], R14 ;  /* 0x0017cc0e01007387 */ /* 0x000fe80000100800 */
[----:B------:R0:W-:Y:S02]  /*7a20*/  STL [R1+0x17b0], R20 ;  /* 0x0017b01401007387 */ /* 0x0001e40000100800 */
[----:B0-----:R-:W-:-:S02]  /*7a30*/  LEA.HI.X.SX32 R20, R26, R4, 0x1, P3 ;  /* 0x000000041a147211 */ /* 0x001fc400018f0eff */
[----:B------:R-:W2:Y:S01]  /*7a40*/  LDL.LU R26, [R1+0x88] ;  /* 0x00008800011a7983 */ /* 0x000ea20000300800 */
[----:B------:R-:W-:-:S05]  /*7a50*/  LEA R14, P2, R0, R23, 0x1 ;  /* 0x00000017000e7211 */ /* 0x000fca00078408ff */
[----:B------:R0:W-:Y:S04]  /*7a60*/  STL [R1+0x17d0], R14 ;  /* 0x0017d00e01007387 */ /* 0x0001e80000100800 */
[----:B------:R1:W-:Y:S01]  /*7a70*/  STL [R1+0x17b4], R20 ;  /* 0x0017b41401007387 */ /* 0x0003e20000100800 */
[----:B0-----:R-:W-:Y:S02]  /*7a80*/  LEA R14, P3, R3, R23, 0x1 ;  /* 0x00000017030e7211 */ /* 0x001fe400078608ff */
[----:B-1----:R-:W-:-:S03]  /*7a90*/  LEA.HI.X.SX32 R20, R13, R4, 0x1, P4 ;  /* 0x000000040d147211 */ /* 0x002fc600020f0eff */
[----:B------:R0:W-:Y:S01]  /*7aa0*/  STL [R1+0x17d4], R14 ;  /* 0x0017d40e01007387 */ /* 0x0001e20000100800 */
[----:B------:R-:W-:-:S03]  /*7ab0*/  LEA.HI.X.SX32 R13, R27, R4, 0x1, P5 ;  /* 0x000000041b0d7211 */ /* 0x000fc600028f0eff */
[----:B------:R4:W-:Y:S04]  /*7ac0*/  STL [R1+0x17b8], R20 ;  /* 0x0017b81401007387 */ /* 0x0009e80000100800 */
[----:B------:R-:W2:Y:S01]  /*7ad0*/  LDL.LU R27, [R1+0x84] ;  /* 0x00008400011b7983 */ /* 0x000ea20000300800 */
[-C--:B0-----:R-:W-:Y:S02]  /*7ae0*/  LEA R14, P4, R28, R23.reuse, 0x1 ;  /* 0x000000171c0e7211 */ /* 0x081fe400078808ff */
[----:B----4-:R-:W-:-:S03]  /*7af0*/  LEA R20, P5, R12, R23, 0x1 ;  /* 0x000000170c147211 */ /* 0x010fc600078a08ff */
[----:B------:R0:W-:Y:S04]  /*7b00*/  STL [R1+0x17d8], R14 ;  /* 0x0017d80e01007387 */ /* 0x0001e80000100800 */
[----:B------:R1:W-:Y:S01]  /*7b10*/  STL [R1+0x17bc], R13 ;  /* 0x0017bc0d01007387 */ /* 0x0003e20000100800 */
[----:B0-----:R-:W-:-:S03]  /*7b20*/  LEA.HI.X.SX32 R14, R29, R4, 0x1, P6 ;  /* 0x000000041d0e7211 */ /* 0x001fc600030f0eff */
[----:B------:R0:W-:Y:S01]  /*7b30*/  STL [R1+0x17dc], R20 ;  /* 0x0017dc1401007387 */ /* 0x0001e20000100800 */
[----:B-1----:R-:W-:-:S03]  /*7b40*/  LEA R13, P6, R11, R23, 0x1 ;  /* 0x000000170b0d7211 */ /* 0x002fc600078c08ff */
[----:B------:R3:W-:Y:S01]  /*7b50*/  STL [R1+0x17c0], R14 ;  /* 0x0017c00e01007387 */ /* 0x0007e20000100800 */
[----:B------:R-:W-:Y:S01]  /*7b60*/  IMAD R22, R22, c[0x0][0x190], RZ ;  /* 0x0000640016167a24 */ /* 0x000fe200078e02ff */
[----:B0-----:R-:W-:Y:S02]  /*7b70*/  LEA.HI.X.SX32 R20, R21, R4, 0x1, P0 ;  /* 0x0000000415147211 */ /* 0x001fe400000f0eff */
[----:B------:R0:W-:Y:S01]  /*7b80*/  STL [R1+0x17e0], R13 ;  /* 0x0017e00d01007387 */ /* 0x0001e20000100800 */
[----:B---3--:R-:W-:-:S03]  /*7b90*/  LEA R14, P0, R10, R23, 0x1 ;  /* 0x000000170a0e7211 */ /* 0x008fc600078008ff */
[----:B------:R-:W-:Y:S04]  /*7ba0*/  STL [R1+0x1668], R20 ;  /* 0x0016681401007387 */ /* 0x000fe80000100800 */
[----:B------:R-:W-:Y:S01]  /*7bb0*/  STL [R1+0x1790], R14 ;  /* 0x0017900e01007387 */ /* 0x000fe20000100800 */
[----:B0-----:R-:W-:-:S03]  /*7bc0*/  LEA.HI.X.SX32 R13, R2, R4, 0x1, P1 ;  /* 0x00000004020d7211 */ /* 0x001fc600008f0eff */
[----:B------:R-:W3:Y:S01]  /*7bd0*/  LDL.LU R29, [R1+0x80] ;  /* 0x00008000011d7983 */ /* 0x000ee20000300800 */
[----:B------:R-:W-:-:S03]  /*7be0*/  LEA R2, P1, R22, R23, 0x1 ;  /* 0x0000001716027211 */ /* 0x000fc600078208ff */
[----:B------:R0:W-:Y:S04]  /*7bf0*/  STL [R1+0x166c], R13 ;  /* 0x00166c0d01007387 */ /* 0x0001e80000100800 */
[----:B------:R1:W-:Y:S01]  /*7c00*/  STL [R1+0x1794], R2 ;  /* 0x0017940201007387 */ /* 0x0003e20000100800 */
[----:B0-----:R-:W-:-:S03]  /*7c10*/  LEA.HI.X.SX32 R13, R0, R4, 0x1, P2 ;  /* 0x00000004000d7211 */ /* 0x001fc600010f0eff */
[----:B-1----:R-:W4:Y:S04]  /*7c20*/  LDL.LU R2, [R1+0x7c] ;  /* 0x00007c0001027983 */ /* 0x002f280000300800 */
[----:B------:R0:W-:Y:S01]  /*7c30*/  STL [R1+0x1778], R13 ;  /* 0x0017780d01007387 */ /* 0x0001e20000100800 */
[-C--:B------:R-:W-:Y:S02]  /*7c40*/  LEA.HI.X.SX32 R14, R28, R4.reuse, 0x1, P4 ;  /* 0x000000041c0e7211 */ /* 0x080fe400020f0eff */
[-C--:B0-----:R-:W-:Y:S02]  /*7c50*/  LEA.HI.X.SX32 R13, R3, R4.reuse, 0x1, P3 ;  /* 0x00000004030d7211 */ /* 0x081fe400018f0eff */
[-C--:B------:R-:W-:Y:S02]  /*7c60*/  LEA.HI.X.SX32 R12, R12, R4.reuse, 0x1, P5 ;  /* 0x000000040c0c7211 */ /* 0x080fe400028f0eff */
[----:B------:R-:W-:-:S02]  /*7c70*/  LEA.HI.X.SX32 R10, R10, R4, 0x1, P0 ;  /* 0x000000040a0a7211 */ /* 0x000fc400000f0eff */
[----:B--2---:R-:W-:-:S05]  /*7c80*/  LEA R0, P2, R9, R23, 0x1 ;  /* 0x0000001709007211 */ /* 0x004fca00078408ff */
[----:B------:R0:W-:Y:S01]  /*7c90*/  STL [R1+0x1798], R0 ;  /* 0x0017980001007387 */ /* 0x0001e20000100800 */
[----:B------:R-:W-:-:S03]  /*7ca0*/  LEA R3, P3, R19, R23, 0x1 ;  /* 0x0000001713037211 */ /* 0x000fc600078608ff */
[----:B0-----:R-:W2:Y:S04]  /*7cb0*/  LDL.LU R0, [R1+0x78] ;  /* 0x0000780001007983 */ /* 0x001ea80000300800 */
[----:B------:R-:W-:Y:S04]  /*7cc0*/  STL [R1+0x177c], R13 ;  /* 0x00177c0d01007387 */ /* 0x000fe80000100800 */
[----:B------:R0:W-:Y:S04]  /*7cd0*/  STL [R1+0x179c], R3 ;  /* 0x00179c0301007387 */ /* 0x0001e80000100800 */
[----:B0-----:R-:W2:Y:S01]  /*7ce0*/  LDL.LU R3, [R1+0x74] ;  /* 0x0000740001037983 */ /* 0x001ea20000300800 */
[----:B------:R-:W-:-:S03]  /*7cf0*/  LEA R13, P4, R8, R23, 0x1 ;  /* 0x00000017080d7211 */ /* 0x000fc600078808ff */
[----:B------:R-:W-:Y:S04]  /*7d00*/  STL [R1+0x1780], R14 ;  /* 0x0017800e01007387 */ /* 0x000fe80000100800 */
[----:B------:R-:W2:Y:S04]  /*7d10*/  LDL.LU R28, [R1+0x70] ;  /* 0x00007000011c7983 */ /* 0x000ea80000300800 */
[----:B------:R0:W-:Y:S04]  /*7d20*/  STL [R1+0x17a0], R13 ;  /* 0x0017a00d01007387 */ /* 0x0001e80000100800 */
[----:B------:R-:W2:Y:S04]  /*7d30*/  LDL.LU R21, [R1+0x68] ;  /* 0x0000680001157983 */ /* 0x000ea80000300800 */
[----:B------:R1:W-:Y:S01]  /*7d40*/  STL [R1+0x1784], R12 ;  /* 0x0017840c01007387 */ /* 0x0003e20000100800 */
[----:B0-----:R-:W-:-:S02]  /*7d50*/  LEA R13, P5, R16, R23, 0x1 ;  /* 0x00000017100d7211 */ /* 0x001fc400078a08ff */
[----:B-1----:R-:W-:-:S03]  /*7d60*/  LEA.HI.X.SX32 R12, R11, R4, 0x1, P6 ;  /* 0x000000040b0c7211 */ /* 0x002fc600030f0eff */
[----:B------:R-:W-:Y:S04]  /*7d70*/  STL [R1+0x17a4], R13 ;  /* 0x0017a40d01007387 */ /* 0x000fe80000100800 */
[----:B------:R-:W-:Y:S04]  /*7d80*/  STL [R1+0x1788], R12 ;  /* 0x0017880c01007387 */ /* 0x000fe80000100800 */
[----:B------:R-:W2:Y:S01]  /*7d90*/  LDL.LU R20, [R1+0x60] ;  /* 0x0000600001147983 */ /* 0x000ea20000300800 */
[----:B------:R-:W-:-:S05]  /*7da0*/  LEA R11, P6, R15, R23, 0x1 ;  /* 0x000000170f0b7211 */ /* 0x000fca00078c08ff */
[----:B------:R0:W-:Y:S04]  /*7db0*/  STL [R1+0x17a8], R11 ;  /* 0x0017a80b01007387 */ /* 0x0001e80000100800 */
[----:B------:R1:W-:Y:S04]  /*7dc0*/  STL [R1+0x178c], R10 ;  /* 0x00178c0a01007387 */ /* 0x0003e80000100800 */
[----:B------:R-:W2:Y:S01]  /*7dd0*/  LDL.LU R14, [R1+0x50] ;  /* 0x00005000010e7983 */ /* 0x000ea20000300800 */
[----:B0-----:R-:W-:Y:S02]  /*7de0*/  LEA R11, P0, R26, R23, 0x1 ;  /* 0x000000171a0b7211 */ /* 0x001fe400078008ff */
[----:B-1----:R-:W-:-:S03]  /*7df0*/  LEA.HI.X.SX32 R10, R22, R4, 0x1, P1 ;  /* 0x00000004160a7211 */ /* 0x002fc600008f0eff */
[----:B------:R-:W-:Y:S04]  /*7e00*/  STL [R1+0x17ac], R11 ;  /* 0x0017ac0b01007387 */ /* 0x000fe80000100800 */
[----:B------:R-:W2:Y:S04]  /*7e10*/  LDL.LU R22, [R1+0x6c] ;  /* 0x00006c0001167983 */ /* 0x000ea80000300800 */
[----:B------:R-:W2:Y:S01]  /*7e20*/  LDL.LU R13, [R1+0x34] ;  /* 0x00003400010d7983 */ /* 0x000ea20000300800 */
[----:B------:R-:W-:-:S03]  /*7e30*/  IMAD R24, R24, c[0x0][0x190], RZ ;  /* 0x0000640018187a24 */ /* 0x000fc600078e02ff */
[----:B------:R0:W-:Y:S04]  /*7e40*/  STL [R1+0x1670], R10 ;  /* 0x0016700a01007387 */ /* 0x0001e80000100800 */
[----:B------:R-:W2:Y:S01]  /*7e50*/  LDL.LU R12, [R1+0x30] ;  /* 0x00003000010c7983 */ /* 0x000ea20000300800 */
[----:B0-----:R-:W-:Y:S02]  /*7e60*/  LEA.HI.X.SX32 R10, R9, R4, 0x1, P2 ;  /* 0x00000004090a7211 */ /* 0x001fe400010f0eff */
[-C--:B------:R-:W-:Y:S02]  /*7e70*/  LEA R11, P1, R27, R23.reuse, 0x1 ;  /* 0x000000171b0b7211 */ /* 0x080fe400078208ff */
[----:B------:R-:W-:-:S03]  /*7e80*/  LEA R9, P2, R24, R23, 0x1 ;  /* 0x0000001718097211 */ /* 0x000fc600078408ff */
[----:B------:R0:W-:Y:S04]  /*7e90*/  STL [R1+0x1758], R11 ;  /* 0x0017580b01007387 */ /* 0x0001e80000100800 */
[----:B0-----:R-:W2:Y:S04]  /*7ea0*/  LDL.LU R11, [R1+0x2c] ;  /* 0x00002c00010b7983 */ /* 0x001ea80000300800 */
[----:B------:R0:W-:Y:S04]  /*7eb0*/  STL [R1+0x1674], R10 ;  /* 0x0016740a01007387 */ /* 0x0001e80000100800 */
[----:B0-----:R-:W2:Y:S04]  /*7ec0*/  LDL.LU R10, [R1+0x28] ;  /* 0x00002800010a7983 */ /* 0x001ea80000300800 */
[----:B------:R0:W-:Y:S02]  /*7ed0*/  STL [R1+0x175c], R9 ;  /* 0x00175c0901007387 */ /* 0x0001e40000100800 */
[----:B0-----:R-:W-:-:S02]  /*7ee0*/  LEA.HI.X.SX32 R9, R19, R4, 0x1, P3 ;  /* 0x0000000413097211 */ /* 0x001fc400018f0eff */
[----:B------:R-:W2:Y:S04]  /*7ef0*/  LDL.LU R19, [R1+0x18] ;  /* 0x0000180001137983 */ /* 0x000ea80000300800 */
[----:B------:R3:W-:Y:S02]  /*7f00*/  STL [R1+0x1740], R9 ;  /* 0x0017400901007387 */ /* 0x0007e40000100800 */
[----:B---3--:R-:W-:-:S05]  /*7f10*/  LEA R9, P3, R29, R23, 0x1 ;  /* 0x000000171d097211 */ /* 0x008fca00078608ff */
[----:B------:R0:W-:Y:S01]  /*7f20*/  STL [R1+0x1760], R9 ;  /* 0x0017600901007387 */ /* 0x0001e20000100800 */
[-C--:B------:R-:W-:Y:S02]  /*7f30*/  LEA.HI.X.SX32 R16, R16, R4.reuse, 0x1, P5 ;  /* 0x0000000410107211 */ /* 0x080fe400028f0eff */
[----:B0-----:R-:W-:Y:S02]  /*7f40*/  LEA.HI.X.SX32 R9, R8, R4, 0x1, P4 ;  /* 0x0000000408097211 */ /* 0x001fe400020f0eff */
[----:B----4-:R-:W-:-:S03]  /*7f50*/  LEA R8, P4, R2, R23, 0x1 ;  /* 0x0000001702087211 */ /* 0x010fc600078808ff */
[----:B------:R0:W-:Y:S01]  /*7f60*/  STL [R1+0x1744], R9 ;  /* 0x0017440901007387 */ /* 0x0001e20000100800 */
[----:B------:R-:W-:-:S03]  /*7f70*/  LEA.HI.X.SX32 R15, R15, R4, 0x1, P6 ;  /* 0x000000040f0f7211 */ /* 0x000fc600030f0eff */
[----:B0-----:R-:W3:Y:S04]  /*7f80*/  LDL.LU R9, [R1+0x14] ;  /* 0x0000140001097983 */ /* 0x001ee80000300800 */
[----:B------:R0:W-:Y:S04]  /*7f90*/  STL [R1+0x1764], R8 ;  /* 0x0017640801007387 */ /* 0x0001e80000100800 */
[----:B0-----:R-:W4:Y:S04]  /*7fa0*/  LDL.LU R8, [R1+0x10] ;  /* 0x0000100001087983 */ /* 0x001f280000300800 */
[----:B------:R2:W-:Y:S01]  /*7fb0*/  STL [R1+0x1748], R16 ;  /* 0x0017481001007387 */ /* 0x0005e20000100800 */
[----:B------:R-:W-:-:S02]  /*7fc0*/  LEA.HI.X.SX32 R26, R26, R4, 0x1, P0 ;  /* 0x000000041a1a7211 */ /* 0x000fc400000f0eff */
[-C--:B------:R-:W-:Y:S02]  /*7fd0*/  LEA.HI.X.SX32 R27, R27, R4.reuse, 0x1, P1 ;  /* 0x000000041b1b7211 */ /* 0x080fe400008f0eff */
[----:B------:R-:W-:Y:S01]  /*7fe0*/  LEA.HI.X.SX32 R24, R24, R4, 0x1, P2 ;  /* 0x0000000418187211 */ /* 0x000fe200010f0eff */
[----:B------:R-:W-:Y:S01]  /*7ff0*/  IMAD R25, R25, c[0x0][0x190], RZ ;  /* 0x0000640019197a24 */ /* 0x000fe200078e02ff */
[----:B--2---:R-:W-:-:S05]  /*8000*/  LEA R16, P5, R0, R23, 0x1 ;  /* 0x0000001700107211 */ /* 0x004fca00078a08ff */
[----:B------:R0:W-:Y:S04]  /*8010*/  STL [R1+0x1768], R16 ;  /* 0x0017681001007387 */ /* 0x0001e80000100800 */
[----:B0-----:R-:W2:Y:S04]  /*8020*/  LDL.LU R16, [R1+0x18a0] ;  /* 0x0018a00001107983 */ /* 0x001ea80000300800 */
[----:B------:R0:W-:Y:S02]  /*8030*/  STL [R1+0x174c], R15 ;  /* 0x00174c0f01007387 */ /* 0x0001e40000100800 */
[----:B0-----:R-:W-:-:S05]  /*8040*/  LEA R15, P6, R3, R23, 0x1 ;  /* 0x00000017030f7211 */ /* 0x001fca00078c08ff */
        /* <DEDUP_REMOVED lines=12> */
[----:B------:R0:W-:Y:S02]  /*8110*/  STL [R1+0x1698], R24 ;  /* 0x0016981801007387 */ /* 0x0001e40000100800 */
[----:B0-----:R-:W-:Y:S02]  /*8120*/  LEA.HI.X.SX32 R24, R29, R4, 0x1, P3 ;  /* 0x000000041d187211 */ /* 0x001fe400018f0eff */
[----:B------:R-:W2:Y:S04]  /*8130*/  LDL.LU R29, [R1+0x1890] ;  /* 0x00189000011d7983 */ /* 0x000ea80000300800 */
        /* <DEDUP_REMOVED lines=22> */
[----:B------:R0:W-:Y:S01]  /*82a0*/  STL [R1+0x16c0], R24 ;  /* 0x0016c01801007387 */ /* 0x0001e20000100800 */
[----:B------:R-:W-:Y:S01]  /*82b0*/  IMAD R6, R6, c[0x0][0x190], RZ ;  /* 0x0000640006067a24 */ /* 0x000fe200078e02ff */
[----:B0-----:R-:W-:Y:S02]  /*82c0*/  LEA.HI.X.SX32 R24, R22, R4, 0x1, P1 ;  /* 0x0000000416187211 */ /* 0x001fe400008f0eff */
[----:B------:R-:W-:-:S03]  /*82d0*/  LEA R22, P1, R11, R23, 0x1 ;  /* 0x000000170b167211 */ /* 0x000fc600078208ff */
[----:B------:R0:W-:Y:S04]  /*82e0*/  STL [R1+0x1690], R24 ;  /* 0x0016901801007387 */ /* 0x0001e80000100800 */
[----:B------:R1:W-:Y:S01]  /*82f0*/  STL [R1+0x16c8], R22 ;  /* 0x0016c81601007387 */ /* 0x0003e20000100800 */
[-C--:B0-----:R-:W-:Y:S02]  /*8300*/  LEA.HI.X.SX32 R24, R21, R4.reuse, 0x1, P2 ;  /* 0x0000000415187211 */ /* 0x081fe400010f0eff */
[----:B------:R-:W-:Y:S02]  /*8310*/  LEA.HI.X.SX32 R21, R25, R4, 0x1, P3 ;  /* 0x0000000419157211 */ /* 0x000fe400018f0eff */
[-C--:B-1----:R-:W-:Y:S01]  /*8320*/  LEA R22, P2, R10, R23.reuse, 0x1 ;  /* 0x000000170a167211 */ /* 0x082fe200078408ff */
[----:B------:R0:W-:Y:S04]  /*8330*/  STL [R1+0x1694], R24 ;  /* 0x0016941801007387 */ /* 0x0001e80000100800 */
[----:B------:R1:W-:Y:S04]  /*8340*/  STL [R1+0x16d0], R22 ;  /* 0x0016d01601007387 */ /* 0x0003e80000100800 */
[----:B------:R3:W-:Y:S01]  /*8350*/  STL [R1+0x169c], R21 ;  /* 0x00169c1501007387 */ /* 0x0007e20000100800 */
[----:B0-----:R-:W-:-:S02]  /*8360*/  LEA R24, P3, R19, R23, 0x1 ;  /* 0x0000001713187211 */ /* 0x001fc400078608ff */
[-C--:B-1----:R-:W-:Y:S02]  /*8370*/  LEA.HI.X.SX32 R22, R20, R4.reuse, 0x1, P4 ;  /* 0x0000000414167211 */ /* 0x082fe400020f0eff */
[-C--:B------:R-:W-:Y:S02]  /*8380*/  LEA.HI.X.SX32 R20, R14, R4.reuse, 0x1, P5 ;  /* 0x000000040e147211 */ /* 0x080fe400028f0eff */
[-C--:B---3--:R-:W-:Y:S01]  /*8390*/  LEA R21, P4, R6, R23.reuse, 0x1 ;  /* 0x0000001706157211 */ /* 0x088fe200078808ff */
[----:B------:R-:W-:Y:S01]  /*83a0*/  STL [R1+0x16d8], R24 ;  /* 0x0016d81801007387 */ /* 0x000fe20000100800 */
[-C--:B------:R-:W-:Y:S02]  /*83b0*/  LEA R14, P5, R9, R23.reuse, 0x1 ;  /* 0x00000017090e7211 */ /* 0x080fe400078a08ff */
[----:B------:R-:W-:Y:S01]  /*83c0*/  LEA.HI.X.SX32 R13, R13, R4, 0x1, P6 ;  /* 0x000000040d0d7211 */ /* 0x000fe200030f0eff */
[----:B------:R-:W-:Y:S04]  /*83d0*/  STL [R1+0x16a4], R22 ;  /* 0x0016a41601007387 */ /* 0x000fe80000100800 */
[----:B------:R-:W-:Y:S04]  /*83e0*/  STL [R1+0x16e0], R21 ;  /* 0x0016e01501007387 */ /* 0x000fe80000100800 */
[----:B------:R4:W-:Y:S04]  /*83f0*/  STL [R1+0x16ac], R20 ;  /* 0x0016ac1401007387 */ /* 0x0009e80000100800 */
[----:B------:R0:W-:Y:S04]  /*8400*/  STL [R1+0x16e8], R14 ;  /* 0x0016e80e01007387 */ /* 0x0001e80000100800 */
[----:B------:R1:W-:Y:S01]  /*8410*/  STL [R1+0x16b4], R13 ;  /* 0x0016b40d01007387 */ /* 0x0003e20000100800 */
[----:B----4-:R-:W-:-:S02]  /*8420*/  LEA R20, P6, R8, R23, 0x1 ;  /* 0x0000001708147211 */ /* 0x010fc400078c08ff */
[-C--:B0-----:R-:W-:Y:S02]  /*8430*/  LEA.HI.X.SX32 R14, R12, R4.reuse, 0x1, P0 ;  /* 0x000000040c0e7211 */ /* 0x081fe400000f0eff */
[-C--:B------:R-:W-:Y:S01]  /*8440*/  LEA.HI.X.SX32 R12, R11, R4.reuse, 0x1, P1 ;  /* 0x000000040b0c7211 */ /* 0x080fe200008f0eff */
[----:B------:R-:W-:Y:S01]  /*8450*/  STL [R1+0x16f0], R20 ;  /* 0x0016f01401007387 */ /* 0x000fe20000100800 */
[----:B------:R-:W-:-:S03]  /*8460*/  LEA.HI.X.SX32 R10, R10, R4, 0x1, P2 ;  /* 0x000000040a0a7211 */ /* 0x000fc600010f0eff */
[----:B------:R-:W-:Y:S01]  /*8470*/  STL [R1+0x16bc], R14 ;  /* 0x0016bc0e01007387 */ /* 0x000fe20000100800 */
[----:B------:R-:W-:Y:S01]  /*8480*/  IMAD R7, R7, c[0x0][0x190], RZ ;  /* 0x0000640007077a24 */ /* 0x000fe200078e02ff */
[----:B------:R-:W-:Y:S02]  /*8490*/  LEA.HI.X.SX32 R8, R8, R4, 0x1, P6 ;  /* 0x0000000408087211 */ /* 0x000fe400030f0eff */
[-C--:B--2---:R-:W-:Y:S02]  /*84a0*/  LEA R11, P1, R3, R23.reuse, 0x1 ;  /* 0x00000017030b7211 */ /* 0x084fe400078208ff */
[----:B-1----:R-:W-:-:S05]  /*84b0*/  LEA R13, P0, R28, R23, 0x1 ;  /* 0x000000171c0d7211 */ /* 0x002fca00078008ff */
[----:B------:R-:W-:Y:S04]  /*84c0*/  STL [R1+0x16f8], R13 ;  /* 0x0016f80d01007387 */ /* 0x000fe80000100800 */
[----:B------:R0:W-:Y:S04]  /*84d0*/  STL [R1+0x16c4], R12 ;  /* 0x0016c40c01007387 */ /* 0x0001e80000100800 */
[----:B------:R1:W-:Y:S04]  /*84e0*/  STL [R1+0x1700], R11 ;  /* 0x0017000b01007387 */ /* 0x0003e80000100800 */
[----:B------:R2:W-:Y:S01]  /*84f0*/  STL [R1+0x16cc], R10 ;  /* 0x0016cc0a01007387 */ /* 0x0005e20000100800 */
[----:B0-----:R-:W-:-:S02]  /*8500*/  LEA R12, P2, R0, R23, 0x1 ;  /* 0x00000017000c7211 */ /* 0x001fc400078408ff */
[----:B-1----:R-:W-:-:S03]  /*8510*/  LEA.HI.X.SX32 R11, R19, R4, 0x1, P3 ;  /* 0x00000004130b7211 */ /* 0x002fc600018f0eff */
[----:B------:R-:W-:Y:S01]  /*8520*/  STL [R1+0x1708], R12 ;  /* 0x0017080c01007387 */ /* 0x000fe20000100800 */
[----:B--2---:R-:W-:-:S03]  /*8530*/  LEA R10, P3, R2, R23, 0x1 ;  /* 0x00000017020a7211 */ /* 0x004fc600078608ff */
[----:B------:R-:W2:Y:S04]  /*8540*/  LDL.LU R19, [R1+0xec] ;  /* 0x0000ec0001137983 */ /* 0x000ea80000300800 */
[----:B------:R0:W-:Y:S04]  /*8550*/  STL [R1+0x16d4], R11 ;  /* 0x0016d40b01007387 */ /* 0x0001e80000100800 */
[----:B------:R1:W-:Y:S01]  /*8560*/  STL [R1+0x1710], R10 ;  /* 0x0017100a01007387 */ /* 0x0003e20000100800 */
[-C--:B0-----:R-:W-:Y:S02]  /*8570*/  LEA.HI.X.SX32 R11, R6, R4.reuse, 0x1, P4 ;  /* 0x00000004060b7211 */ /* 0x081fe400020f0eff */
[----:B------:R-:W-:-:S02]  /*8580*/  LEA.HI.X.SX32 R6, R9, R4, 0x1, P5 ;  /* 0x0000000409067211 */ /* 0x000fc400028f0eff */
[-C--:B-1----:R-:W-:Y:S01]  /*8590*/  LEA R10, P4, R29, R23.reuse, 0x1 ;  /* 0x000000171d0a7211 */ /* 0x082fe200078808ff */
[----:B------:R-:W-:Y:S01]  /*85a0*/  STL [R1+0x16dc], R11 ;  /* 0x0016dc0b01007387 */ /* 0x000fe20000100800 */
[----:B------:R-:W-:-:S03]  /*85b0*/  LEA R9, P5, R7, R23, 0x1 ;  /* 0x0000001707097211 */ /* 0x000fc600078a08ff */
[----:B------:R-:W-:Y:S04]  /*85c0*/  STL [R1+0x1718], R10 ;  /* 0x0017180a01007387 */ /* 0x000fe80000100800 */
[----:B------:R0:W-:Y:S04]  /*85d0*/  STL [R1+0x16e4], R6 ;  /* 0x0016e40601007387 */ /* 0x0001e80000100800 */
[----:B------:R1:W-:Y:S01]  /*85e0*/  STL [R1+0x1720], R9 ;  /* 0x0017200901007387 */ /* 0x0003e20000100800 */
[----:B0-----:R-:W-:-:S03]  /*85f0*/  LEA R6, P6, R27, R23, 0x1 ;  /* 0x000000171b067211 */ /* 0x001fc600078c08ff */
[----:B------:R0:W-:Y:S01]  /*8600*/  STL [R1+0x16ec], R8 ;  /* 0x0016ec0801007387 */ /* 0x0001e20000100800 */
[----:B-1----:R-:W-:-:S03]  /*8610*/  LEA.HI.X.SX32 R9, R28, R4, 0x1, P0 ;  /* 0x000000041c097211 */ /* 0x002fc600000f0eff */
[----:B------:R-:W3:Y:S04]  /*8620*/  LDL.LU R28, [R1+0x187c] ;  /* 0x00187c00011c7983 */ /* 0x000ee80000300800 */
[----:B------:R1:W-:Y:S01]  /*8630*/  STL [R1+0x1728], R6 ;  /* 0x0017280601007387 */ /* 0x0003e20000100800 */
[----:B0-----:R-:W-:-:S03]  /*8640*/  LEA.HI.X.SX32 R8, R3, R4, 0x1, P1 ;  /* 0x0000000403087211 */ /* 0x001fc600008f0eff */
[----:B------:R0:W-:Y:S04]  /*8650*/  STL [R1+0x16f4], R9 ;  /* 0x0016f40901007387 */ /* 0x0001e80000100800 */
[----:B------:R-:W4:Y:S01]  /*8660*/  LDL.LU R3, [R1+0x1878] ;  /* 0x0018780001037983 */ /* 0x000f220000300800 */
[----:B-1----:R-:W-:Y:S02]  /*8670*/  LEA R6, P0, R26, R23, 0x1 ;  /* 0x000000171a067211 */ /* 0x002fe400078008ff */
[----:B0-----:R-:W-:-:S03]  /*8680*/  LEA.HI.X.SX32 R9, R0, R4, 0x1, P2 ;  /* 0x0000000400097211 */ /* 0x001fc600010f0eff */
[----:B------:R0:W-:Y:S04]  /*8690*/  STL [R1+0x172c], R6 ;  /* 0x00172c0601007387 */ /* 0x0001e80000100800 */
[----:B------:R1:W-:Y:S04]  /*86a0*/  STL [R1+0x16fc], R8 ;  /* 0x0016fc0801007387 */ /* 0x0003e80000100800 */
[----:B------:R-:W2:Y:S01]  /*86b0*/  LDL.LU R0, [R1+0x1874] ;  /* 0x0018740001007983 */ /* 0x000ea20000300800 */
[----:B0-----:R-:W-:Y:S02]  /*86c0*/  LEA R6, P1, R15, R23, 0x1 ;  /* 0x000000170f067211 */ /* 0x001fe400078208ff */
[----:B-1----:R-:W-:-:S03]  /*86d0*/  LEA.HI.X.SX32 R8, R2, R4, 0x1, P3 ;  /* 0x0000000402087211 */ /* 0x002fc600018f0eff */
[----:B------:R0:W-:Y:S04]  /*86e0*/  STL [R1+0x1730], R6 ;  /* 0x0017300601007387 */ /* 0x0001e80000100800 */
[----:B------:R1:W-:Y:S04]  /*86f0*/  STL [R1+0x1704], R9 ;  /* 0x0017040901007387 */ /* 0x0003e80000100800 */
[----:B------:R-:W2:Y:S01]  /*8700*/  LDL.LU R2, [R1+0x1870] ;  /* 0x0018700001027983 */ /* 0x000ea20000300800 */
[----:B------:R-:W-:Y:S01]  /*8710*/  IMAD R17, R17, c[0x0][0x190], RZ ;  /* 0x0000640011117a24 */ /* 0x000fe200078e02ff */
[----:B0-----:R-:W-:Y:S01]  /*8720*/  LEA R6, P2, R16, R23, 0x1 ;  /* 0x0000001710067211 */ /* 0x001fe200078408ff */
[----:B------:R-:W-:-:S04]  /*8730*/  IMAD R18, R18, c[0x0][0x190], RZ ;  /* 0x0000640012127a24 */ /* 0x000fc800078e02ff */
[----:B------:R0:W-:Y:S01]  /*8740*/  STL [R1+0x1734], R6 ;  /* 0x0017340601007387 */ /* 0x0001e20000100800 */
[----:B-1----:R-:W-:-:S03]  /*8750*/  LEA.HI.X.SX32 R9, R29, R4, 0x1, P4 ;  /* 0x000000041d097211 */ /* 0x002fc600020f0eff */
[----:B------:R1:W-:Y:S01]  /*8760*/  STL [R1+0x170c], R8 ;  /* 0x00170c0801007387 */ /* 0x0003e20000100800 */
[-C--:B0-----:R-:W-:Y:S01]  /*8770*/  LEA R6, P3, R17, R23.reuse, 0x1 ;  /* 0x0000001711067211 */ /* 0x081fe200078608ff */
[----:B------:R-:W-:Y:S01]  /*8780*/  IMAD R5, R5, c[0x0][0x190], RZ ;  /* 0x0000640005057a24 */ /* 0x000fe200078e02ff */
[----:B-1----:R-:W-:-:S03]  /*8790*/  LEA R8, P4, R18, R23, 0x1 ;  /* 0x0000001712087211 */ /* 0x002fc600078808ff */
[----:B------:R0:W-:Y:S04]  /*87a0*/  STL [R1+0x1738], R6 ;  /* 0x0017380601007387 */ /* 0x0001e80000100800 */
[----:B------:R-:W-:Y:S04]  /*87b0*/  STL [R1+0x1714], R9 ;  /* 0x0017140901007387 */ /* 0x000fe80000100800 */
[----:B------:R1:W-:Y:S01]  /*87c0*/  STL [R1+0x173c], R8 ;  /* 0x00173c0801007387 */ /* 0x0003e20000100800 */
[----:B0-----:R-:W-:-:S05]  /*87d0*/  LEA.HI.X.SX32 R6, R7, R4, 0x1, P5 ;  /* 0x0000000407067211 */ /* 0x001fca00028f0eff */
[----:B------:R0:W-:Y:S01]  /*87e0*/  STL [R1+0x171c], R6 ;  /* 0x00171c0601007387 */ /* 0x0001e20000100800 */
[----:B-1----:R-:W-:Y:S02]  /*87f0*/  LEA.HI.X.SX32 R8, R27, R4, 0x1, P6 ;  /* 0x000000041b087211 */ /* 0x002fe400030f0eff */
[----:B------:R-:W-:-:S03]  /*8800*/  LEA R7, P6, R5, R23, 0x1 ;  /* 0x0000001705077211 */ /* 0x000fc600078c08ff */
[----:B------:R1:W-:Y:S01]  /*8810*/  STL [R1+0x1724], R8 ;  /* 0x0017240801007387 */ /* 0x0003e20000100800 */
[----:B0-----:R-:W-:-:S03]  /*8820*/  LEA.HI.X.SX32 R6, R26, R4, 0x1, P0 ;  /* 0x000000041a067211 */ /* 0x001fc600000f0eff */
[----:B------:R0:W-:Y:S04]  /*8830*/  STL [R1+0x1658], R7 ;  /* 0x0016580701007387 */ /* 0x0001e80000100800 */
[----:B------:R0:W-:Y:S01]  /*8840*/  STL [R1+0x1644], R6 ;  /* 0x0016440601007387 */ /* 0x0001e20000100800 */
[-C--:B-1----:R-:W-:Y:S02]  /*8850*/  LEA.HI.X.SX32 R8, R15, R4.reuse, 0x1, P1 ;  /* 0x000000040f087211 */ /* 0x082fe400008f0eff */
[-C--:B0-----:R-:W-:Y:S02]  /*8860*/  LEA.HI.X.SX32 R7, R16, R4.reuse, 0x1, P2 ;  /* 0x0000000410077211 */ /* 0x081fe400010f0eff */
[-C--:B------:R-:W-:Y:S02]  /*8870*/  LEA.HI.X.SX32 R6, R17, R4.reuse, 0x1, P3 ;  /* 0x0000000411067211 */ /* 0x080fe400018f0eff */
[----:B------:R-:W-:Y:S01]  /*8880*/  LEA.HI.X.SX32 R5, R5, R4, 0x1, P6 ;  /* 0x0000000405057211 */ /* 0x000fe200030f0eff */
[----:B------:R-:W-:-:S06]  /*8890*/  UIMAD UR7, UR4, 0x1e, URZ ;  /* 0x0000001e040778a4 */ /* 0x000fcc000f8e023f */
[----:B------:R-:W-:Y:S01]  /*88a0*/  IMAD.U32 R11, RZ, RZ, UR7 ;  /* 0x00000007ff0b7e24 */ /* 0x000fe2000f8e00ff */
[----:B------:R-:W-:-:S06]  /*88b0*/  UIMAD UR7, UR4, 0x1d, URZ ;  /* 0x0000001d040778a4 */ /* 0x000fcc000f8e023f */
[----:B------:R-:W-:Y:S01]  /*88c0*/  IMAD.U32 R10, RZ, RZ, UR7 ;  /* 0x00000007ff0a7e24 */ /* 0x000fe2000f8e00ff */
[----:B------:R-:W-:Y:S01]  /*88d0*/  UIMAD UR7, UR4, 0x1c, URZ ;  /* 0x0000001c040778a4 */ /* 0x000fe2000f8e023f */
[----:B---3--:R-:W-:-:S04]  /*88e0*/  LEA R14, P1, R28, c[0x0][0x160], 0x1 ;  /* 0x000058001c0e7a11 */ /* 0x008fc800078208ff */
[----:B------:R-:W-:Y:S02]  /*88f0*/  LEA.HI.X.SX32 R15, R28, c[0x0][0x164], 0x1, P1 ;  /* 0x000059001c0f7a11 */ /* 0x000fe400008f0eff */
[----:B----4-:R-:W-:Y:S02]  /*8900*/  LEA R20, P0, R3, c[0x0][0x160], 0x1 ;  /* 0x0000580003147a11 */ /* 0x010fe400078008ff */
[----:B--2---:R-:W-:-:S04]  /*8910*/  LEA R24, P5, R0, c[0x0][0x160], 0x1 ;  /* 0x0000580000187a11 */ /* 0x004fc800078a08ff */
[----:B------:R-:W-:Y:S02]  /*8920*/  LEA.HI.X.SX32 R25, R0, c[0x0][0x164], 0x1, P5 ;  /* 0x0000590000197a11 */ /* 0x000fe400028f0eff */
[----:B------:R-:W2:Y:S04]  /*8930*/  LDL.LU R0, [R1+0x186c] ;  /* 0x00186c0001007983 */ /* 0x000ea80000300800 */
[----:B------:R0:W-:Y:S04]  /*8940*/  STL [R1+0x1648], R8 ;  /* 0x0016480801007387 */ /* 0x0001e80000100800 */
[----:B------:R-:W-:Y:S04]  /*8950*/  STL.64 [R1+0x10e8], R24 ;  /* 0x0010e81801007387 */ /* 0x000fe80000100a00 */
[----:B------:R-:W-:Y:S01]  /*8960*/  STL [R1+0x164c], R7 ;  /* 0x00164c0701007387 */ /* 0x000fe20000100800 */
[----:B0-----:R-:W-:Y:S01]  /*8970*/  LEA.HI.X.SX32 R8, R18, R4, 0x1, P4 ;  /* 0x0000000412087211 */ /* 0x001fe200020f0eff */
[----:B------:R-:W-:-:S02]  /*8980*/  IMAD R4, R19, c[0x0][0x184], RZ ;  /* 0x0000610013047a24 */ /* 0x000fc400078e02ff */
[----:B------:R0:W-:Y:S01]  /*8990*/  STL [R1+0x1650], R6 ;  /* 0x0016500601007387 */ /* 0x0001e20000100800 */
[----:B------:R-:W-:-:S03]  /*89a0*/  LEA.HI.X.SX32 R21, R3, c[0x0][0x164], 0x1, P0 ;  /* 0x0000590003157a11 */ /* 0x000fc600000f0eff */
[----:B------:R1:W-:Y:S01]  /*89b0*/  STL [R1+0x1654], R8 ;  /* 0x0016540801007387 */ /* 0x0003e20000100800 */
[----:B0-----:R-:W-:-:S03]  /*89c0*/  IMAD.WIDE R6, R2, 0x2, R24 ;  /* 0x0000000202067825 */ /* 0x001fc600078e0218 */
[----:B------:R-:W-:Y:S01]  /*89d0*/  STL [R1+0x1634], R5 ;  /* 0x0016340501007387 */ /* 0x000fe20000100800 */
[----:B-1----:R-:W-:-:S03]  /*89e0*/  LEA R8, P0, R4, c[0x0][0x160], 0x1 ;  /* 0x0000580004087a11 */ /* 0x002fc600078008ff */
[----:B------:R0:W5:Y:S04]  /*89f0*/  LDL.LU R3, [R1+0x1868] ;  /* 0x0018680001037983 */ /* 0x0001680000300800 */
[----:B------:R-:W-:Y:S01]  /*8a00*/  STL [R1+0x1640], R6 ;  /* 0x0016400601007387 */ /* 0x000fe20000100800 */
[----:B------:R-:W-:-:S03]  /*8a10*/  LEA.HI.X.SX32 R9, R4, c[0x0][0x164], 0x1, P0 ;  /* 0x0000590004097a11 */ /* 0x000fc600000f0eff */
[----:B------:R1:W-:Y:S04]  /*8a20*/  STL [R1+0x1638], R7 ;  /* 0x0016380701007387 */ /* 0x0003e80000100800 */
[----:B------:R-:W-:Y:S04]  /*8a30*/  STL.64 [R1+0x10f0], R20 ;  /* 0x0010f01401007387 */ /* 0x000fe80000100a00 */
[----:B------:R0:W5:Y:S01]  /*8a40*/  LDL.LU R28, [R1+0x1864] ;  /* 0x00186400011c7983 */ /* 0x0001620000300800 */
[----:B-1----:R-:W-:-:S03]  /*8a50*/  IMAD.WIDE R6, R2, 0x2, R20 ;  /* 0x0000000202067825 */ /* 0x002fc600078e0214 */
[----:B------:R-:W-:Y:S04]  /*8a60*/  STL [R1+0x125c], R8 ;  /* 0x00125c0801007387 */ /* 0x000fe80000100800 */
[----:B------:R-:W-:Y:S04]  /*8a70*/  STL.64 [R1+0x10f8], R14 ;  /* 0x0010f80e01007387 */ /* 0x000fe80000100a00 */
[----:B------:R1:W-:Y:S04]  /*8a80*/  STL [R1+0x163c], R6 ;  /* 0x00163c0601007387 */ /* 0x0003e80000100800 */
[----:B------:R-:W-:Y:S01]  /*8a90*/  STL [R1+0x1258], R9 ;  /* 0x0012580901007387 */ /* 0x000fe20000100800 */
[----:B------:R-:W-:-:S03]  /*8aa0*/  IMAD.WIDE R4, R2, 0x2, R14 ;  /* 0x0000000202047825 */ /* 0x000fc600078e020e */
[----:B------:R3:W-:Y:S01]  /*8ab0*/  STL [R1+0x1630], R7 ;  /* 0x0016300701007387 */ /* 0x0007e20000100800 */
[----:B-1----:R-:W-:Y:S02]  /*8ac0*/  IMAD.MOV.U32 R6, RZ, RZ, R8 ;  /* 0x000000ffff067224 */ /* 0x002fe400078e0008 */
[----:B---3--:R-:W-:Y:S01]  /*8ad0*/  IMAD.MOV.U32 R7, RZ, RZ, R9 ;  /* 0x000000ffff077224 */ /* 0x008fe200078e0009 */
[----:B------:R-:W-:Y:S01]  /*8ae0*/  STL [R1+0x162c], R4 ;  /* 0x00162c0401007387 */ /* 0x000fe20000100800 */
[----:B------:R-:W-:-:S04]  /*8af0*/  IMAD.WIDE R8, R11, 0x2, R24 ;  /* 0x000000020b087825 */ /* 0x000fc800078e0218 */
[----:B------:R-:W-:Y:S01]  /*8b00*/  IMAD.WIDE R12, R2, 0x2, R6 ;  /* 0x00000002020c7825 */ /* 0x000fe200078e0206 */
[----:B------:R1:W-:Y:S04]  /*8b10*/  STL [R1+0x161c], R5 ;  /* 0x00161c0501007387 */ /* 0x0003e80000100800 */
[----:B------:R-:W-:Y:S04]  /*8b20*/  STL [R1+0x1624], R12 ;  /* 0x0016240c01007387 */ /* 0x000fe80000100800 */
[----:B------:R-:W-:Y:S01]  /*8b30*/  STL [R1+0x1620], R13 ;  /* 0x0016200d01007387 */ /* 0x000fe20000100800 */
[----:B-1----:R-:W-:-:S03]  /*8b40*/  IMAD.WIDE R4, R11, 0x2, R20 ;  /* 0x000000020b047825 */ /* 0x002fc600078e0214 */
[----:B------:R-:W-:Y:S04]  /*8b50*/  STL [R1+0x1628], R8 ;  /* 0x0016280801007387 */ /* 0x000fe80000100800 */
[----:B------:R1:W-:Y:S04]  /*8b60*/  STL [R1+0x1614], R9 ;  /* 0x0016140901007387 */ /* 0x0003e80000100800 */
[----:B------:R-:W-:Y:S01]  /*8b70*/  STL [R1+0x1618], R4 ;  /* 0x0016180401007387 */ /* 0x000fe20000100800 */
[----:B-1----:R-:W-:-:S03]  /*8b80*/  IMAD.WIDE R8, R11, 0x2, R14 ;  /* 0x000000020b087825 */ /* 0x002fc600078e020e */
[----:B------:R1:W-:Y:S04]  /*8b90*/  STL [R1+0x160c], R5 ;  /* 0x00160c0501007387 */ /* 0x0003e80000100800 */
[----:B------:R-:W-:Y:S04]  /*8ba0*/  STL [R1+0x1610], R8 ;  /* 0x0016100801007387 */ /* 0x000fe80000100800 */
[----:B------:R3:W-:Y:S01]  /*8bb0*/  STL [R1+0x15fc], R9 ;  /* 0x0015fc0901007387 */ /* 0x0007e20000100800 */
[----:B-1----:R-:W-:-:S05]  /*8bc0*/  IMAD.WIDE R4, R11, 0x2, R6 ;  /* 0x000000020b047825 */ /* 0x002fca00078e0206 */
[----:B------:R-:W-:Y:S01]  /*8bd0*/  STL [R1+0x1604], R4 ;  /* 0x0016040401007387 */ /* 0x000fe20000100800 */
[----:B---3--:R-:W-:-:S03]  /*8be0*/  IMAD.WIDE R8, R10, 0x2, R24 ;  /* 0x000000020a087825 */ /* 0x008fc600078e0218 */
[----:B------:R1:W-:Y:S04]  /*8bf0*/  STL [R1+0x1600], R5 ;  /* 0x0016000501007387 */ /* 0x0003e80000100800 */
[----:B------:R-:W-:Y:S04]  /*8c00*/  STL [R1+0x1608], R8 ;  /* 0x0016080801007387 */ /* 0x000fe80000100800 */
[----:B------:R3:W-:Y:S01]  /*8c10*/  STL [R1+0x15f4], R9 ;  /* 0x0015f40901007387 */ /* 0x0007e20000100800 */
[----:B-1----:R-:W-:-:S04]  /*8c20*/  IMAD.WIDE R4, R10, 0x2, R20 ;  /* 0x000000020a047825 */ /* 0x002fc800078e0214 */
[----:B------:R-:W-:Y:S01]  /*8c30*/  IMAD.U32 R2, RZ, RZ, UR7 ;  /* 0x00000007ff027e24 */ /* 0x000fe2000f8e00ff */
[----:B------:R-:W-:Y:S01]  /*8c40*/  STL [R1+0x15f8], R4 ;  /* 0x0015f80401007387 */ /* 0x000fe20000100800 */
[----:B---3--:R-:W-:-:S03]  /*8c50*/  IMAD.WIDE R8, R10, 0x2, R14 ;  /* 0x000000020a087825 */ /* 0x008fc600078e020e */
[----:B------:R1:W-:Y:S01]  /*8c60*/  STL [R1+0x15f0], R5 ;  /* 0x0015f00501007387 */ /* 0x0003e20000100800 */
[----:B------:R-:W-:-:S03]  /*8c70*/  IMAD.WIDE R10, R10, 0x2, R6 ;  /* 0x000000020a0a7825 */ /* 0x000fc600078e0206 */
[----:B------:R-:W-:Y:S04]  /*8c80*/  STL [R1+0x15ec], R8 ;  /* 0x0015ec0801007387 */ /* 0x000fe80000100800 */
[----:B------:R3:W-:Y:S01]  /*8c90*/  STL [R1+0x15dc], R9 ;  /* 0x0015dc0901007387 */ /* 0x0007e20000100800 */
[----:B------:R-:W-:Y:S01]  /*8ca0*/  UIMAD UR7, UR4, 0x1b, URZ ;  /* 0x0000001b040778a4 */ /* 0x000fe2000f8e023f */
[C---:B-1----:R-:W-:Y:S02]  /*8cb0*/  IMAD.WIDE R4, R2.reuse, 0x2, R20 ;  /* 0x0000000202047825 */ /* 0x042fe400078e0214 */
[----:B------:R1:W-:Y:S02]  /*8cc0*/  STL [R1+0x15e4], R10 ;  /* 0x0015e40a01007387 */ /* 0x0003e40000100800 */
[----:B---3--:R-:W-:-:S02]  /*8cd0*/  IMAD.WIDE R8, R2, 0x2, R24 ;  /* 0x0000000202087825 */ /* 0x008fc400078e0218 */
[----:B------:R-:W-:Y:S04]  /*8ce0*/  STL [R1+0x15e0], R11 ;  /* 0x0015e00b01007387 */ /* 0x000fe80000100800 */
[----:B------:R-:W-:Y:S04]  /*8cf0*/  STL [R1+0x15e8], R8 ;  /* 0x0015e80801007387 */ /* 0x000fe80000100800 */
[----:B------:R3:W-:Y:S01]  /*8d00*/  STL [R1+0x15d4], R9 ;  /* 0x0015d40901007387 */ /* 0x0007e20000100800 */
[----:B-1----:R-:W-:-:S03]  /*8d10*/  IMAD.U32 R10, RZ, RZ, UR7 ;  /* 0x00000007ff0a7e24 */ /* 0x002fc6000f8e00ff */
[----:B------:R-:W-:Y:S01]  /*8d20*/  STL [R1+0x15d8], R4 ;  /* 0x0015d80401007387 */ /* 0x000fe20000100800 */
[----:B---3--:R-:W-:-:S03]  /*8d30*/  IMAD.WIDE R8, R2, 0x2, R14 ;  /* 0x0000000202087825 */ /* 0x008fc600078e020e */
[----:B------:R1:W-:Y:S04]  /*8d40*/  STL [R1+0x15d0], R5 ;  /* 0x0015d00501007387 */ /* 0x0003e80000100800 */
[----:B------:R-:W-:Y:S04]  /*8d50*/  STL [R1+0x15cc], R8 ;  /* 0x0015cc0801007387 */ /* 0x000fe80000100800 */
[----:B------:R3:W-:Y:S01]  /*8d60*/  STL [R1+0x15bc], R9 ;  /* 0x0015bc0901007387 */ /* 0x0007e20000100800 */
[----:B-1----:R-:W-:Y:S01]  /*8d70*/  IMAD.WIDE R4, R2, 0x2, R6 ;  /* 0x0000000202047825 */ /* 0x002fe200078e0206 */
[----:B------:R-:W-:-:S04]  /*8d80*/  UIMAD UR7, UR4, 0x1a, URZ ;  /* 0x0000001a040778a4 */ /* 0x000fc8000f8e023f */
        /* <DEDUP_REMOVED lines=23> */
[----:B------:R1:W-:Y:S01]  /*8f00*/  STL [R1+0x1590], R5 ;  /* 0x0015900501007387 */ /* 0x0003e20000100800 */
[----:B------:R-:W-:-:S03]  /*8f10*/  UIMAD UR7, UR4, 0x18, URZ ;  /* 0x00000018040778a4 */ /* 0x000fc6000f8e023f */
[----:B------:R-:W-:Y:S04]  /*8f20*/  STL [R1+0x158c], R8 ;  /* 0x00158c0801007387 */ /* 0x000fe80000100800 */
[----:B------:R3:W-:Y:S01]  /*8f30*/  STL [R1+0x157c], R9 ;  /* 0x00157c0901007387 */ /* 0x0007e20000100800 */
[----:B-1----:R-:W-:-:S05]  /*8f40*/  IMAD.WIDE R4, R2, 0x2, R6 ;  /* 0x0000000202047825 */ /* 0x002fca00078e0206 */
[----:B------:R-:W-:Y:S01]  /*8f50*/  STL [R1+0x1584], R4 ;  /* 0x0015840401007387 */ /* 0x000fe20000100800 */
[----:B---3--:R-:W-:-:S03]  /*8f60*/  IMAD.WIDE R8, R10, 0x2, R24 ;  /* 0x000000020a087825 */ /* 0x008fc600078e0218 */
[----:B------:R1:W-:Y:S04]  /*8f70*/  STL [R1+0x1580], R5 ;  /* 0x0015800501007387 */ /* 0x0003e80000100800 */
[----:B------:R-:W-:Y:S01]  /*8f80*/  STL [R1+0x1588], R8 ;  /* 0x0015880801007387 */ /* 0x000fe20000100800 */
[----:B------:R-:W-:-:S03]  /*8f90*/  IMAD.U32 R2, RZ, RZ, UR7 ;  /* 0x00000007ff027e24 */ /* 0x000fc6000f8e00ff */
[----:B------:R3:W-:Y:S01]  /*8fa0*/  STL [R1+0x1574], R9 ;  /* 0x0015740901007387 */ /* 0x0007e20000100800 */
[----:B-1----:R-:W-:Y:S01]  /*8fb0*/  IMAD.WIDE R4, R10, 0x2, R20 ;  /* 0x000000020a047825 */ /* 0x002fe200078e0214 */
[----:B------:R-:W-:-:S04]  /*8fc0*/  UIMAD UR7, UR4, 0x17, URZ ;  /* 0x00000017040778a4 */ /* 0x000fc8000f8e023f */
[----:B------:R-:W-:Y:S01]  /*8fd0*/  STL [R1+0x1578], R4 ;  /* 0x0015780401007387 */ /* 0x000fe20000100800 */
[----:B---3--:R-:W-:-:S03]  /*8fe0*/  IMAD.WIDE R8, R10, 0x2, R14 ;  /* 0x000000020a087825 */ /* 0x008fc600078e020e */
[----:B------:R1:W-:Y:S01]  /*8ff0*/  STL [R1+0x1570], R5 ;  /* 0x0015700501007387 */ /* 0x0003e20000100800 */
[----:B------:R-:W-:-:S03]  /*9000*/  IMAD.WIDE R10, R10, 0x2, R6 ;  /* 0x000000020a0a7825 */ /* 0x000fc600078e0206 */
[----:B------:R-:W-:Y:S04]  /*9010*/  STL [R1+0x156c], R8 ;  /* 0x00156c0801007387 */ /* 0x000fe80000100800 */
[----:B------:R3:W-:Y:S01]  /*9020*/  STL [R1+0x155c], R9 ;  /* 0x00155c0901007387 */ /* 0x0007e20000100800 */
[----:B-1----:R-:W-:-:S03]  /*9030*/  IMAD.WIDE R4, R2, 0x2, R24 ;  /* 0x0000000202047825 */ /* 0x002fc600078e0218 */
[----:B------:R-:W-:Y:S04]  /*9040*/  STL [R1+0x1564], R10 ;  /* 0x0015640a01007387 */ /* 0x000fe80000100800 */
[----:B------:R1:W-:Y:S01]  /*9050*/  STL [R1+0x1560], R11 ;  /* 0x0015600b01007387 */ /* 0x0003e20000100800 */
[----:B---3--:R-:W-:-:S03]  /*9060*/  IMAD.WIDE R8, R2, 0x2, R20 ;  /* 0x0000000202087825 */ /* 0x008fc600078e0214 */
[----:B------:R3:W-:Y:S01]  /*9070*/  STL [R1+0x1568], R4 ;  /* 0x0015680401007387 */ /* 0x0007e20000100800 */
[----:B------:R-:W-:-:S03]  /*9080*/  IMAD.WIDE R12, R2, 0x2, R6 ;  /* 0x00000002020c7825 */ /* 0x000fc600078e0206 */
[----:B------:R-:W-:Y:S01]  /*9090*/  STL [R1+0x1280], R5 ;  /* 0x0012800501007387 */ /* 0x000fe20000100800 */
[----:B-1----:R-:W-:-:S03]  /*90a0*/  IMAD.WIDE R10, R2, 0x2, R14 ;  /* 0x00000002020a7825 */ /* 0x002fc600078e020e */
[----:B------:R-:W-:Y:S01]  /*90b0*/  STL [R1+0x1288], R8 ;  /* 0x0012880801007387 */ /* 0x000fe20000100800 */
[----:B---3--:R-:W-:-:S03]  /*90c0*/  IMAD.U32 R4, RZ, RZ, UR7 ;  /* 0x00000007ff047e24 */ /* 0x008fc6000f8e00ff */
[----:B------:R1:W-:Y:S01]  /*90d0*/  STL [R1+0x1284], R9 ;  /* 0x0012840901007387 */ /* 0x0003e20000100800 */
[----:B------:R-:W-:-:S03]  /*90e0*/  UIMAD UR7, UR4, 0x16, URZ ;  /* 0x00000016040778a4 */ /* 0x000fc6000f8e023f */
[----:B------:R-:W-:Y:S04]  /*90f0*/  STL [R1+0x1290], R10 ;  /* 0x0012900a01007387 */ /* 0x000fe80000100800 */
[----:B------:R3:W-:Y:S01]  /*9100*/  STL [R1+0x128c], R11 ;  /* 0x00128c0b01007387 */ /* 0x0007e20000100800 */
[----:B-1----:R-:W-:-:S03]  /*9110*/  IMAD.WIDE R8, R4, 0x2, R24 ;  /* 0x0000000204087825 */ /* 0x002fc600078e0218 */
[----:B------:R-:W-:Y:S04]  /*9120*/  STL [R1+0x1298], R12 ;  /* 0x0012980c01007387 */ /* 0x000fe80000100800 */
[----:B------:R-:W-:Y:S01]  /*9130*/  STL [R1+0x1294], R13 ;  /* 0x0012940d01007387 */ /* 0x000fe20000100800 */
[----:B---3--:R-:W-:-:S03]  /*9140*/  IMAD.WIDE R10, R4, 0x2, R20 ;  /* 0x00000002040a7825 */ /* 0x008fc600078e0214 */
[----:B------:R-:W-:Y:S01]  /*9150*/  STL [R1+0x12a0], R8 ;  /* 0x0012a00801007387 */ /* 0x000fe20000100800 */
[----:B------:R-:W-:-:S03]  /*9160*/  IMAD.U32 R2, RZ, RZ, UR7 ;  /* 0x00000007ff027e24 */ /* 0x000fc6000f8e00ff */
[----:B------:R1:W-:Y:S04]  /*9170*/  STL [R1+0x129c], R9 ;  /* 0x00129c0901007387 */ /* 0x0003e80000100800 */
[----:B------:R-:W-:Y:S01]  /*9180*/  STL [R1+0x1558], R10 ;  /* 0x0015580a01007387 */ /* 0x000fe20000100800 */
[----:B------:R-:W-:-:S03]  /*9190*/  UIMAD UR7, UR4, 0x15, URZ ;  /* 0x00000015040778a4 */ /* 0x000fc6000f8e023f */
[----:B------:R3:W-:Y:S01]  /*91a0*/  STL [R1+0x12a4], R11 ;  /* 0x0012a40b01007387 */ /* 0x0007e20000100800 */
[----:B-1----:R-:W-:-:S05]  /*91b0*/  IMAD.WIDE R8, R4, 0x2, R14 ;  /* 0x0000000204087825 */ /* 0x002fca00078e020e */
[----:B------:R-:W-:Y:S01]  /*91c0*/  STL [R1+0x153c], R8 ;  /* 0x00153c0801007387 */ /* 0x000fe20000100800 */
[----:B---3--:R-:W-:-:S03]  /*91d0*/  IMAD.WIDE R10, R4, 0x2, R6 ;  /* 0x00000002040a7825 */ /* 0x008fc600078e0206 */
[----:B------:R1:W-:Y:S01]  /*91e0*/  STL [R1+0x1538], R9 ;  /* 0x0015380901007387 */ /* 0x0003e20000100800 */
[----:B------:R-:W-:-:S03]  /*91f0*/  IMAD.WIDE R4, R2, 0x2, R24 ;  /* 0x0000000202047825 */ /* 0x000fc600078e0218 */
[----:B------:R-:W-:Y:S04]  /*9200*/  STL [R1+0x1544], R10 ;  /* 0x0015440a01007387 */ /* 0x000fe80000100800 */
[----:B------:R3:W-:Y:S01]  /*9210*/  STL [R1+0x1540], R11 ;  /* 0x0015400b01007387 */ /* 0x0007e20000100800 */
[----:B-1----:R-:W-:-:S03]  /*9220*/  IMAD.WIDE R8, R2, 0x2, R20 ;  /* 0x0000000202087825 */ /* 0x002fc600078e0214 */
[----:B------:R1:W-:Y:S01]  /*9230*/  STL [R1+0x154c], R4 ;  /* 0x00154c0401007387 */ /* 0x0003e20000100800 */
[----:B------:R-:W-:-:S03]  /*9240*/  IMAD.WIDE R12, R2, 0x2, R6 ;  /* 0x00000002020c7825 */ /* 0x000fc600078e0206 */
[----:B------:R-:W-:Y:S01]  /*9250*/  STL [R1+0x1548], R5 ;  /* 0x0015480501007387 */ /* 0x000fe20000100800 */
[----:B---3--:R-:W-:-:S03]  /*9260*/  IMAD.WIDE R10, R2, 0x2, R14 ;  /* 0x00000002020a7825 */ /* 0x008fc600078e020e */
[----:B------:R-:W-:Y:S01]  /*9270*/  STL [R1+0x1554], R8 ;  /* 0x0015540801007387 */ /* 0x000fe20000100800 */
[----:B-1----:R-:W-:-:S03]  /*9280*/  IMAD.U32 R4, RZ, RZ, UR7 ;  /* 0x00000007ff047e24 */ /* 0x002fc6000f8e00ff */
        /* <DEDUP_REMOVED lines=57> */
[----:B------:R-:W-:-:S03]  /*9620*/  USHF.L.U32 UR7, UR4, 0x4, URZ ;  /* 0x0000000404077899 */ /* 0x000fc6000800063f */
        /* <DEDUP_REMOVED lines=200> */
[----:B------:R1:W-:Y:S01]  /*a2b0*/  STL [R1+0x1334], R13 ;  /* 0x0013340d01007387 */ /* 0x0003e20000100800 */
[----:B---3--:R-:W-:-:S03]  /*a2c0*/  IMAD.WIDE R10, R4, 0x2, R20 ;  /* 0x00000002040a7825 */ /* 0x008fc600078e0214 */
[----:B------:R-:W-:Y:S01]  /*a2d0*/  STL [R1+0x1340], R8 ;  /* 0x0013400801007387 */ /* 0x000fe20000100800 */
[----:B------:R-:W-:-:S03]  /*a2e0*/  IMAD.U32 R2, RZ, RZ, UR7 ;  /* 0x00000007ff027e24 */ /* 0x000fc6000f8e00ff */
[----:B------:R3:W-:Y:S01]  /*a2f0*/  STL [R1+0x133c], R9 ;  /* 0x00133c0901007387 */ /* 0x0007e20000100800 */
[----:B-1----:R-:W-:-:S03]  /*a300*/  IMAD.WIDE R12, R4, 0x2, R6 ;  /* 0x00000002040c7825 */ /* 0x002fc600078e0206 */
[----:B------:R-:W-:Y:S01]  /*a310*/  STL [R1+0x1348], R10 ;  /* 0x0013480a01007387 */ /* 0x000fe20000100800 */
[----:B---3--:R-:W-:-:S03]  /*a320*/  IMAD.WIDE R8, R4, 0x2, R14 ;  /* 0x0000000204087825 */ /* 0x008fc600078e020e */
[----:B------:R-:W-:Y:S01]  /*a330*/  STL [R1+0x1344], R11 ;  /* 0x0013440b01007387 */ /* 0x000fe20000100800 */
[----:B------:R-:W-:-:S03]  /*a340*/  IMAD.WIDE R4, R2, 0x2, R24 ;  /* 0x0000000202047825 */ /* 0x000fc600078e0218 */
[----:B------:R-:W1:Y:S04]  /*a350*/  S2R R19, SR_TID.X ;  /* 0x0000000000137919 */ /* 0x000e680000002100 */
[----:B------:R-:W-:Y:S04]  /*a360*/  STL [R1+0x1350], R8 ;  /* 0x0013500801007387 */ /* 0x000fe80000100800 */
[----:B------:R3:W-:Y:S04]  /*a370*/  STL [R1+0x134c], R9 ;  /* 0x00134c0901007387 */ /* 0x0007e80000100800 */
[----:B------:R4:W-:Y:S04]  /*a380*/  STL [R1+0x1358], R12 ;  /* 0x0013580c01007387 */ /* 0x0009e80000100800 */
[----:B------:R-:W-:Y:S01]  /*a390*/  STL [R1+0x1354], R13 ;  /* 0x0013540d01007387 */ /* 0x000fe20000100800 */
[----:B---3--:R-:W-:-:S03]  /*a3a0*/  IMAD.WIDE R8, R2, 0x2, R20 ;  /* 0x0000000202087825 */ /* 0x008fc600078e0214 */
[----:B------:R-:W-:Y:S04]  /*a3b0*/  STL [R1+0x1360], R4 ;  /* 0x0013600401007387 */ /* 0x000fe80000100800 */
[----:B------:R3:W-:Y:S01]  /*a3c0*/  STL [R1+0x135c], R5 ;  /* 0x00135c0501007387 */ /* 0x0007e20000100800 */
[----:B----4-:R-:W-:Y:S02]  /*a3d0*/  IMAD.U32 R12, RZ, RZ, UR4 ;  /* 0x00000004ff0c7e24 */ /* 0x010fe4000f8e00ff */
[C---:B------:R-:W-:Y:S01]  /*a3e0*/  IMAD.WIDE R10, R2.reuse, 0x2, R6 ;  /* 0x00000002020a7825 */ /* 0x040fe200078e0206 */
[----:B------:R-:W-:Y:S03]  /*a3f0*/  STL [R1+0x1368], R8 ;  /* 0x0013680801007387 */ /* 0x000fe60000100800 */
[----:B---3--:R-:W-:Y:S01]  /*a400*/  IMAD.WIDE R4, R2, 0x2, R14 ;  /* 0x0000000202047825 */ /* 0x008fe200078e020e */
[----:B------:R3:W-:Y:S04]  /*a410*/  STL [R1+0x1364], R9 ;  /* 0x0013640901007387 */ /* 0x0007e80000100800 */
[----:B------:R-:W-:Y:S04]  /*a420*/  STL [R1+0x1370], R4 ;  /* 0x0013700401007387 */ /* 0x000fe80000100800 */
[----:B------:R4:W-:Y:S01]  /*a430*/  STL [R1+0x136c], R5 ;  /* 0x00136c0501007387 */ /* 0x0009e20000100800 */
[----:B---3--:R-:W-:-:S03]  /*a440*/  IMAD.WIDE R8, R12, 0x2, R20 ;  /* 0x000000020c087825 */ /* 0x008fc600078e0214 */
[----:B------:R-:W-:Y:S04]  /*a450*/  STL [R1+0x1378], R10 ;  /* 0x0013780a01007387 */ /* 0x000fe80000100800 */
[----:B------:R3:W-:Y:S01]  /*a460*/  STL [R1+0x1374], R11 ;  /* 0x0013740b01007387 */ /* 0x0007e20000100800 */
[----:B----4-:R-:W-:-:S05]  /*a470*/  IMAD.WIDE R4, R12, 0x2, R24 ;  /* 0x000000020c047825 */ /* 0x010fca00078e0218 */
[----:B------:R1:W-:Y:S01]  /*a480*/  STL [R1+0x1264], R4 ;  /* 0x0012640401007387 */ /* 0x0003e20000100800 */
[----:B---3--:R-:W-:-:S03]  /*a490*/  IMAD.WIDE R10, R12, 0x2, R6 ;  /* 0x000000020c0a7825 */ /* 0x008fc600078e0206 */
[----:B------:R-:W-:Y:S01]  /*a4a0*/  STL [R1+0x1260], R5 ;  /* 0x0012600501007387 */ /* 0x000fe20000100800 */
[----:B------:R-:W-:-:S03]  /*a4b0*/  IMAD.WIDE R6, R12, 0x2, R14 ;  /* 0x000000020c067825 */ /* 0x000fc600078e020e */
[----:B------:R-:W-:Y:S04]  /*a4c0*/  STL [R1+0x126c], R8 ;  /* 0x00126c0801007387 */ /* 0x000fe80000100800 */
[----:B------:R-:W-:Y:S01]  /*a4d0*/  STL [R1+0x1268], R9 ;  /* 0x0012680901007387 */ /* 0x000fe20000100800 */
[----:B-1----:R-:W-:-:S03]  /*a4e0*/  IMAD.SHL.U32 R4, R19, 0x200, RZ ;  /* 0x0000020013047824 */ /* 0x002fc600078e00ff */
[----:B------:R-:W-:Y:S04]  /*a4f0*/  STL [R1+0x1274], R6 ;  /* 0x0012740601007387 */ /* 0x000fe80000100800 */
[----:B------:R-:W-:Y:S04]  /*a500*/  STL [R1+0x1270], R7 ;  /* 0x0012700701007387 */ /* 0x000fe80000100800 */
[----:B------:R-:W-:Y:S04]  /*a510*/  STL [R1+0x127c], R10 ;  /* 0x00127c0a01007387 */ /* 0x000fe80000100800 */
[----:B------:R-:W-:Y:S04]  /*a520*/  STL [R1+0x1278], R11 ;  /* 0x0012780b01007387 */ /* 0x000fe80000100800 */
[----:B------:R-:W-:Y:S04]  /*a530*/  STL [R1+0x1254], RZ ;  /* 0x001254ff01007387 */ /* 0x000fe80000100800 */
[----:B------:R-:W-:Y:S04]  /*a540*/  STL [R1+0x10b0], RZ ;  /* 0x0010b0ff01007387 */ /* 0x000fe80000100800 */
[----:B------:R1:W-:Y:S04]  /*a550*/  STL [R1+0x1860], R4 ;  /* 0x0018600401007387 */ /* 0x0003e80000100800 */
        /* <DEDUP_REMOVED lines=763> */
[----:B------:R0:W-:Y:S04]  /*d510*/  STL [R1], RZ ;  /* 0x000000ff01007387 */ /* 0x0001e80000100800 */
        /* <DEDUP_REMOVED lines=206> */
[----:B------:R-:W3:Y:S04]  /*e200*/  S2R R14, SR_TID.X ;  /* 0x00000000000e7919 */ /* 0x000ee80000002100 */
        /* <DEDUP_REMOVED lines=21> */
[----:B---3--:R-:W-:-:S03]  /*e360*/  LOP3.LUT R14, R14, 0x7f, RZ, 0xc0, !PT ;  /* 0x0000007f0e0e7812 */ /* 0x008fc600078ec0ff */
[----:B------:R0:W-:Y:S04]  /*e370*/  STL [R1+0x160], RZ ;  /* 0x000160ff01007387 */ /* 0x0001e80000100800 */
[----:B------:R0:W-:Y:S04]  /*e380*/  STL [R1+0x164], RZ ;  /* 0x000164ff01007387 */ /* 0x0001e80000100800 */
[----:B------:R0:W-:Y:S01]  /*e390*/  STL [R1+0x168], RZ ;  /* 0x000168ff01007387 */ /* 0x0001e20000100800 */
[----:B------:R-:W-:-:S03]  /*e3a0*/  IMAD.SHL.U32 R20, R19, 0x2, RZ ;  /* 0x0000000213147824 */ /* 0x000fc600078e00ff */
[----:B------:R0:W-:Y:S04]  /*e3b0*/  STL [R1+0x16c], RZ ;  /* 0x00016cff01007387 */ /* 0x0001e80000100800 */
[----:B------:R0:W-:Y:S01]  /*e3c0*/  STL [R1+0x150], RZ ;  /* 0x000150ff01007387 */ /* 0x0001e20000100800 */
[----:B------:R-:W-:-:S03]  /*e3d0*/  IMAD.SHL.U32 R2, R14, 0x2, RZ ;  /* 0x000000020e027824 */ /* 0x000fc600078e00ff */
[----:B------:R0:W-:Y:S01]  /*e3e0*/  STL [R1+0x154], RZ ;  /* 0x000154ff01007387 */ /* 0x0001e20000100800 */
[----:B------:R-:W-:-:S03]  /*e3f0*/  LOP3.LUT R14, R19, 0x7, RZ, 0xc0, !PT ;  /* 0x00000007130e7812 */ /* 0x000fc600078ec0ff */
[----:B------:R0:W-:Y:S04]  /*e400*/  STL [R1+0x158], RZ ;  /* 0x000158ff01007387 */ /* 0x0001e80000100800 */
[----:B------:R0:W-:Y:S01]  /*e410*/  STL [R1+0x15c], RZ ;  /* 0x00015cff01007387 */ /* 0x0001e20000100800 */
[----:B------:R-:W-:-:S03]  /*e420*/  LOP3.LUT R19, R19, 0x40, RZ, 0xc0, !PT ;  /* 0x0000004013137812 */ /* 0x000fc600078ec0ff */
[----:B------:R0:W-:Y:S01]  /*e430*/  STL [R1+0x140], RZ ;  /* 0x000140ff01007387 */ /* 0x0001e20000100800 */
[----:B------:R-:W-:-:S03]  /*e440*/  LOP3.LUT R20, R20, 0x10, RZ, 0xc0, !PT ;  /* 0x0000001014147812 */ /* 0x000fc600078ec0ff */
[----:B------:R0:W-:Y:S04]  /*e450*/  STL [R1+0x144], RZ ;  /* 0x000144ff01007387 */ /* 0x0001e80000100800 */
[----:B------:R0:W-:Y:S01]  /*e460*/  STL [R1+0x148], RZ ;  /* 0x000148ff01007387 */ /* 0x0001e20000100800 */
[----:B------:R-:W-:-:S03]  /*e470*/  IMAD R14, R14, 0x410, RZ ;  /* 0x000004100e0e7824 */ /* 0x000fc600078e02ff */
[----:B------:R0:W-:Y:S01]  /*e480*/  STL [R1+0x14c], RZ ;  /* 0x00014cff01007387 */ /* 0x0001e20000100800 */
[----:B------:R-:W-:-:S03]  /*e490*/  LEA.HI R19, R19, R20, RZ, 0x1f ;  /* 0x0000001413137211 */ /* 0x000fc600078ff8ff */
[----:B------:R0:W-:Y:S04]  /*e4a0*/  STL [R1+0x8b0], RZ ;  /* 0x0008b0ff01007387 */ /* 0x0001e80000100800 */
[----:B------:R0:W-:Y:S04]  /*e4b0*/  STL [R1+0x8b4], RZ ;  /* 0x0008b4ff01007387 */ /* 0x0001e80000100800 */
[----:B------:R0:W-:Y:S04]  /*e4c0*/  STL [R1+0x8b8], RZ ;  /* 0x0008b8ff01007387 */ /* 0x0001e80000100800 */
[----:B------:R0:W-:Y:S01]  /*e4d0*/  STL [R1+0x8bc], RZ ;  /* 0x0008bcff01007387 */ /* 0x0001e20000100800 */
[----:B------:R-:W-:-:S03]  /*e4e0*/  LOP3.LUT R19, R14, R19, RZ, 0x3c, !PT ;  /* 0x000000130e137212 */ /* 0x000fc600078e3cff */
[----:B------:R0:W-:Y:S04]  /*e4f0*/  STL [R1+0x8a0], RZ ;  /* 0x0008a0ff01007387 */ /* 0x0001e80000100800 */
[----:B------:R0:W-:Y:S04]  /*e500*/  STL [R1+0x8a4], RZ ;  /* 0x0008a4ff01007387 */ /* 0x0001e80000100800 */
[----:B------:R0:W-:Y:S04]  /*e510*/  STL [R1+0x8a8], RZ ;  /* 0x0008a8ff01007387 */ /* 0x0001e80000100800 */
[----:B------:R0:W-:Y:S01]  /*e520*/  STL [R1+0x8ac], RZ ;  /* 0x0008acff01007387 */ /* 0x0001e20000100800 */
[----:B------:R-:W-:-:S03]  /*e530*/  LOP3.LUT R29, R19, 0x2000, R4, 0xf8, !PT ;  /* 0x00002000131d7812 */ /* 0x000fc600078ef804 */
[----:B------:R0:W-:Y:S04]  /*e540*/  STL [R1+0x890], RZ ;  /* 0x000890ff01007387 */ /* 0x0001e80000100800 */
[----:B------:R0:W-:Y:S01]  /*e550*/  STL [R1+0x894], RZ ;  /* 0x000894ff01007387 */ /* 0x0001e20000100800 */
[----:B-1----:R-:W-:-:S03]  /*e560*/  LOP3.LUT R4, R2, 0x30, RZ, 0x3c, !PT ;  /* 0x0000003002047812 */ /* 0x002fc600078e3cff */
[----:B------:R0:W-:Y:S01]  /*e570*/  STL [R1+0x898], RZ ;  /* 0x000898ff01007387 */ /* 0x0001e20000100800 */
[----:B------:R-:W-:-:S03]  /*e580*/  LOP3.LUT R4, R2, 0x60, RZ, 0x3c, !PT ;  /* 0x0000006002047812 */ /* 0x000fc600078e3cff */
[----:B------:R0:W-:Y:S01]  /*e590*/  STL [R1+0x89c], RZ ;  /* 0x00089cff01007387 */ /* 0x0001e20000100800 */
[----:B------:R-:W-:-:S03]  /*e5a0*/  LOP3.LUT R4, R29, 0x40, RZ, 0x3c, !PT ;  /* 0x000000401d047812 */ /* 0x000fc600078e3cff */
        /* <DEDUP_REMOVED lines=8> */
[----:B------:R0:W-:Y:S01]  /*e630*/  STL [R1+0x10d4], R4 ;  /* 0x0010d40401007387 */ /* 0x0001e20000100800 */
[----:B------:R-:W-:-:S02]  /*e640*/  USHF.R.S32.HI UR7, URZ, 0x1f, UR6 ;  /* 0x0000001f3f077899 */ /* 0x000fc40008011406 */
[----:B------:R-:W-:Y:S02]  /*e650*/  USHF.L.U32 UR5, UR5, 0x5, URZ ;  /* 0x0000000505057899 */ /* 0x000fe4000800063f */
[----:B------:R-:W-:Y:S01]  /*e660*/  USHF.L.U32 UR4, UR4, 0x5, URZ ;  /* 0x0000000504047899 */ /* 0x000fe2000800063f */
[C---:B------:R-:W-:Y:S01]  /*e670*/  LOP3.LUT R6, R2.reuse, 0x10, RZ, 0x3c, !PT ;  /* 0x0000001002067812 */ /* 0x040fe200078e3cff */
[----:B------:R-:W-:Y:S01]  /*e680*/  ULEA.HI UR7, UR7, UR6, URZ, 0x5 ;  /* 0x0000000607077291 */ /* 0x000fe2000f8f283f */
[C---:B------:R-:W-:Y:S01]  /*e690*/  LOP3.LUT R5, R2.reuse, 0x20, RZ, 0x3c, !PT ;  /* 0x0000002002057812 */ /* 0x040fe200078e3cff */
[----:B------:R-:W-:Y:S01]  /*e6a0*/  USHF.R.S32.HI UR6, URZ, 0x1f, UR4 ;  /* 0x0000001f3f067899 */ /* 0x000fe20008011404 */
[C---:B------:R-:W-:Y:S01]  /*e6b0*/  LOP3.LUT R6, R2.reuse, 0x40, RZ, 0x3c, !PT ;  /* 0x0000004002067812 */ /* 0x040fe200078e3cff */
[----:B------:R-:W-:Y:S01]  /*e6c0*/  USHF.R.S32.HI UR8, URZ, 0x1f, UR5 ;  /* 0x0000001f3f087899 */ /* 0x000fe20008011405 */
[C---:B------:R-:W-:Y:S02]  /*e6d0*/  LOP3.LUT R5, R2.reuse, 0x50, RZ, 0x3c, !PT ;  /* 0x0000005002057812 */ /* 0x040fe400078e3cff */
[----:B------:R-:W-:-:S02]  /*e6e0*/  LOP3.LUT R6, R2, 0x70, RZ, 0x3c, !PT ;  /* 0x0000007002067812 */ /* 0x000fc400078e3cff */
[----:B--2---:R-:W-:Y:S01]  /*e6f0*/  LOP3.LUT R5, R0, 0x20, RZ, 0x3c, !PT ;  /* 0x0000002000057812 */ /* 0x004fe200078e3cff */
[----:B------:R-:W-:Y:S02]  /*e700*/  USHF.L.U32 UR12, UR4, 0x1, URZ ;  /* 0x00000001040c7899 */ /* 0x000fe4000800063f */
[----:B------:R-:W-:Y:S02]  /*e710*/  USHF.L.U32 UR9, UR5, 0x1, URZ ;  /* 0x0000000105097899 */ /* 0x000fe4000800063f */
[----:B------:R-:W-:Y:S02]  /*e720*/  USHF.R.S32.HI UR7, URZ, 0x5, UR7 ;  /* 0x000000053f077899 */ /* 0x000fe40008011407 */
[----:B------:R-:W-:Y:S02]  /*e730*/  USHF.L.U64.HI UR6, UR4, 0x1, UR6 ;  /* 0x0000000104067899 */ /* 0x000fe40008010206 */
[----:B0-----:R-:W-:Y:S02]  /*e740*/  USHF.L.U64.HI UR8, UR5, 0x1, UR8 ;  /* 0x0000000105087899 */ /* 0x001fe40008010208 */
.L_x_3:
[----:B-----5:R-:W2:Y:S04]  /*e750*/  LDL R7, [R1+0x1258] ;  /* 0x0012580001077983 */ /* 0x020ea80000100800 */
[----:B--2---:R0:W-:Y:S04]  /*e760*/  STL [R1+0x3d14], R7 ;  /* 0x003d140701007387 */ /* 0x0041e80000100800 */
[----:B------:R-:W2:Y:S04]  /*e770*/  LDL R6, [R1+0x125c] ;  /* 0x00125c0001067983 */ /* 0x000ea80000100800 */
[----:B0-----:R-:W3:Y:S04]  /*e780*/  LDL R7, [R1+0x1254] ;  /* 0x0012540001077983 */ /* 0x001ee80000100800 */
[----:B------:R-:W-:Y:S04]  /*e790*/  STL [R1+0x3ca8], R24 ;  /* 0x003ca81801007387 */ /* 0x000fe80000100800 */
        /* <DEDUP_REMOVED lines=98> */
[----:B-----5:R-:W-:Y:S04]  /*edc0*/  STL [R1+0x1868], R28 ;  /* 0x0018681c01007387 */ /* 0x020fe80000100800 */
[----:B------:R0:W-:Y:S04]  /*edd0*/  STL [R1+0x1864], R3 ;  /* 0x0018640301007387 */ /* 0x0001e80000100800 */
[----:B0-----:R-:W4:Y:S01]  /*ede0*/  LDL.LU R3, [R1+0x181c] ;  /* 0x00181c0001037983 */ /* 0x001f220000300800 */
[----:B------:R-:W-:-:S04]  /*edf0*/  IMAD.MOV.U32 R4, RZ, RZ, -0x20 ;  /* 0xffffffe0ff047424 */ /* 0x000fc800078e00ff */
[----:B---3--:R-:W-:Y:S01]  /*ee00*/  IMAD R4, R7, R4, c[0x0][0x180] ;  /* 0x0000600007047624 */ /* 0x008fe200078e0204 */
[----:B----4-:R-:W-:Y:S04]  /*ee10*/  STL [R1+0x3b94], R3 ;  /* 0x003b940301007387 */ /* 0x010fe80000100800 */
[----:B------:R-:W-:Y:S04]  /*ee20*/  STL [R1+0x3b98], R3 ;  /* 0x003b980301007387 */ /* 0x000fe80000100800 */
[----:B------:R-:W-:Y:S04]  /*ee30*/  STL [R1+0x3b9c], R3 ;  /* 0x003b9c0301007387 */ /* 0x000fe80000100800 */
[----:B------:R-:W-:Y:S04]  /*ee40*/  STL [R1+0x3ba0], R3 ;  /* 0x003ba00301007387 */ /* 0x000fe80000100800 */
[----:B------:R-:W-:Y:S04]  /*ee50*/  STL [R1+0x3ba4], R3 ;  /* 0x003ba40301007387 */ /* 0x000fe80000100800 */
[----:B------:R-:W-:Y:S04]  /*ee60*/  STL [R1+0x3ba8], R3 ;  /* 0x003ba80301007387 */ /* 0x000fe80000100800 */
[----:B------:R-:W-:Y:S04]  /*ee70*/  STL [R1+0x3bac], R3 ;  /* 0x003bac0301007387 */ /* 0x000fe80000100800 */
[----:B------:R-:W-:Y:S04]  /*ee80*/  STL [R1+0x3bb0], R3 ;  /* 0x003bb00301007387 */ /* 0x000fe80000100800 */
[----:B------:R-:W2:Y:S01]  /*ee90*/  LDL.LU R7, [R1+0x3d14] ;  /* 0x003d140001077983 */ /* 0x000ea20000300800 */
[----:B------:R-:W-:-:S02]  /*eea0*/  ISETP.GT.AND P0, PT, R4, RZ, PT ;  /* 0x000000ff0400720c */ /* 0x000fc40003f04270 */
[----:B------:R-:W-:-:S11]  /*eeb0*/  PRMT R24, RZ, 0x7610, R24 ;  /* 0x00007610ff187816 */ /* 0x000fd60000000018 */
[----:B--2---:R-:W2:Y:S01]  /*eec0*/  @P0 LDG.E.U16 R24, [R6.64] ;  /* 0x0000000a06180981 */ /* 0x004ea2000c1e1500 */
[----:B------:R-:W-:-:S03]  /*eed0*/  PRMT R25, RZ, 0x7610, R25 ;  /* 0x00007610ff197816 */ /* 0x000fc60000000019 */
[----:B--2---:R0:W-:Y:S04]  /*eee0*/  STL [R1+0x20], R24 ;  /* 0x0000201801007387 */ /* 0x0041e80000100800 */
[----:B0-----:R-:W2:Y:S04]  /*eef0*/  LDL.LU R24, [R1+0x3d10] ;  /* 0x003d100001187983 */ /* 0x001ea80000300800 */
[----:B------:R-:W3:Y:S04]  /*ef00*/  LDL.64 R6, [R1+0x10f8] ;  /* 0x0010f80001067983 */ /* 0x000ee80000100a00 */
[----:B---3--:R-:W3:Y:S01]  /*ef10*/  @P0 LDG.E.U16 R25, [R6.64] ;  /* 0x0000000a06190981 */ /* 0x008ee2000c1e1500 */
[----:B--2---:R-:W-:-:S03]  /*ef20*/  PRMT R24, RZ, 0x7610, R24 ;  /* 0x00007610ff187816 */ /* 0x004fc60000000018 */
[----:B---3--:R0:W-:Y:S04]  /*ef30*/  STL [R1+0x24], R25 ;  /* 0x0000241901007387 */ /* 0x0081e80000100800 */
        /* <DEDUP_REMOVED lines=8> */
[----:B------:R-:W-:-:S03]  /*efc0*/  ISETP.GT.AND P1, PT, R4, 0x1, PT ;  /* 0x000000010400780c */ /* 0x000fc60003f24270 */
[----:B---3--:R0:W-:Y:S04]  /*efd0*/  STL [R1+0x2c], R25 ;  /* 0x00002c1901007387 */ /* 0x0081e80000100800 */
[----:B0-----:R-:W3:Y:S04]  /*efe0*/  LDL.LU R25, [R1+0x3d04] ;  /* 0x003d040001197983 */ /* 0x001ee80000300800 */
[----:B------:R-:W4:Y:S04]  /*eff0*/  LDL R6, [R1+0x1278] ;  /* 0x0012780001067983 */ /* 0x000f280000100800 */
[----:B------:R-:W4:Y:S01]  /*f000*/  LDL R7, [R1+0x127c] ;  /* 0x00127c0001077983 */ /* 0x000f220000100800 */
[----:B--2---:R-:W-:-:S02]  /*f010*/  PRMT R24, RZ, 0x7610, R24 ;  /* 0x00007610ff187816 */ /* 0x004fc40000000018 */
[----:B----4-:R-:W-:-:S04]  /*f020*/  @P1 LOP3.LUT R7, R7, R6, RZ, 0x3c, !PT ;  /* 0x0000000607071212 */ /* 0x010fc800078e3cff */
[----:B------:R-:W-:-:S04]  /*f030*/  @P1 LOP3.LUT R6, R7, R6, RZ, 0x3c, !PT ;  /* 0x0000000607061212 */ /* 0x000fc800078e3cff */
[----:B------:R-:W-:-:S05]  /*f040*/  @P1 LOP3.LUT R7, R7, R6, RZ, 0x3c, !PT ;  /* 0x0000000607071212 */ /* 0x000fca00078e3cff */
[----:B------:R-:W2:Y:S04]  /*f050*/  @P1 LDG.E.U16 R24, [R6.64] ;  /* 0x0000000a06181981 */ /* 0x000ea8000c1e1500 */
[----:B--2---:R0:W-:Y:S04]  /*f060*/  STL [R1+0x30], R24 ;  /* 0x0000301801007387 */ /* 0x0041e80000100800 */
[----:B0-----:R-:W2:Y:S04]  /*f070*/  LDL.LU R24, [R1+0x3d00] ;  /* 0x003d000001187983 */ /* 0x001ea80000300800 */
[----:B------:R-:W4:Y:S04]  /*f080*/  LDL R6, [R1+0x1270] ;  /* 0x0012700001067983 */ /* 0x000f280000100800 */
[----:B------:R-:W4:Y:S01]  /*f090*/  LDL R7, [R1+0x1274] ;  /* 0x0012740001077983 */ /* 0x000f220000100800 */
[----:B---3--:R-:W-:-:S02]  /*f0a0*/  PRMT R25, RZ, 0x7610, R25 ;  /* 0x00007610ff197816 */ /* 0x008fc40000000019 */
[----:B----4-:R-:W-:-:S04]  /*f0b0*/  @P1 LOP3.LUT R7, R7, R6, RZ, 0x3c, !PT ;  /* 0x0000000607071212 */ /* 0x010fc800078e3cff */
[----:B------:R-:W-:-:S04]  /*f0c0*/  @P1 LOP3.LUT R6, R7, R6, RZ, 0x3c, !PT ;  /* 0x0000000607061212 */ /* 0x000fc800078e3cff */
[----:B------:R-:W-:-:S05]  /*f0d0*/  @P1 LOP3.LUT R7, R7, R6, RZ, 0x3c, !PT ;  /* 0x0000000607071212 */ /* 0x000fca00078e3cff */
[----:B------:R-:W3:Y:S04]  /*f0e0*/  @P1 LDG.E.U16 R25, [R6.64] ;  /* 0x0000000a06191981 */ /* 0x000ee8000c1e1500 */
        /* <DEDUP_REMOVED lines=17> */
[----:B------:R-:W3:Y:S01]  /*f200*/  @P1 LDG.E.U16 R25, [R6.64] ;  /* 0x0000000a06191981 */ /* 0x000ee2000c1e1500 */
        /* <DEDUP_REMOVED lines=14> */
[----:B------:R-:W-:-:S02]  /*f2f0*/  PRMT R29, RZ, 0x7610, R29 ;  /* 0x00007610ff1d7816 */ /* 0x000fc4000000001d */
[----:B----4-:R-:W-:-:S04]  /*f300*/  @P0 LOP3.LUT R7, R7, R6, RZ, 0x3c, !PT ;  /* 0x0000000607070212 */ /* 0x010fc800078e3cff */
[----:B------:R-:W-:-:S04]  /*f310*/  @P0 LOP3.LUT R6, R7, R6, RZ, 0x3c, !PT ;  /* 0x0000000607060212 */ /* 0x000fc800078e3cff */
[----:B------:R-:W-:-:S05]  /*f320*/  @P0 LOP3.LUT R7, R7, R6, RZ, 0x3c, !PT ;  /* 0x0000000607070212 */ /* 0x000fca00078e3cff */
[----:B------:R0:W4:Y:S04]  /*f330*/  @P0 LDG.E.U16 R29, [R6.64] ;  /* 0x0000000a061d0981 */ /* 0x000128000c1e1500 */
[----:B0-----:R-:W3:Y:S04]  /*f340*/  LDL R6, [R1+0x1364] ;  /* 0x0013640001067983 */ /* 0x001ee80000100800 */
[----:B------:R-:W3:Y:S01]  /*f350*/  LDL R7, [R1+0x1368] ;  /* 0x0013680001077983 */ /* 0x000ee20000100800 */
[----:B--2---:R-:W-:Y:S02]  /*f360*/  PRMT R24, RZ, 0x7610, R24 ;  /* 0x00007610ff187816 */ /* 0x004fe40000000018 */
[----:B---3--:R-:W-:-:S04]  /*f370*/  @P0 LOP3.LUT R7, R7, R6, RZ, 0x3c, !PT ;  /* 0x0000000607070212 */ /* 0x008fc800078e3cff */
[----:B------:R-:W-:-:S04]  /*f380*/  @P0 LOP3.LUT R6, R7, R6, RZ, 0x3c, !PT ;  /* 0x0000000607060212 */ /* 0x000fc800078e3cff */
[----:B------:R-:W-:-:S05]  /*f390*/  @P0 LOP3.LUT R7, R7, R6, RZ, 0x3c, !PT ;  /* 0x0000000607070212 */ /* 0x000fca00078e3cff */
[----:B------:R-:W2:Y:S04]  /*f3a0*/  @P0 LDG.E.U16 R24, [R6.64] ;  /* 0x0000000a06180981 */ /* 0x000ea8000c1e1500 */
        /* <DEDUP_REMOVED lines=8> */
[----:B--2---:R0:W-:Y:S04]  /*f430*/  STL [R1+0x11fc], R24 ;  /* 0x0011fc1801007387 */ /* 0x0041e80000100800 */
[----:B0-----:R-:W2:Y:S04]  /*f440*/  LDL.LU R24, [R1+0x3cec] ;  /* 0x003cec0001187983 */ /* 0x001ea80000300800 */
[----:B------:R-:W3:Y:S04]  /*f450*/  LDL R6, [R1+0x135c] ;  /* 0x00135c0001067983 */ /* 0x000ee80000100800 */
[----:B------:R-:W3:Y:S01]  /*f460*/  LDL R7, [R1+0x1360] ;  /* 0x0013600001077983 */ /* 0x000ee20000100800 */
[----:B------:R-:W-:-:S02]  /*f470*/  PRMT R25, RZ, 0x7610, R25 ;  /* 0x00007610ff197816 */ /* 0x000fc40000000019 */
[----:B---3--:R-:W-:-:S04]  /*f480*/  @P0 LOP3.LUT R7, R7, R6, RZ, 0x3c, !PT ;  /* 0x0000000607070212 */ /* 0x008fc800078e3cff */
        /* <DEDUP_REMOVED lines=42> */
[----:B------:R-:W-:Y:S02]  /*f730*/  ISETP.GT.AND P0, PT, R4, 0x4, PT ;  /* 0x000000040400780c */ /* 0x000fe40003f04270 */
[----:B--2---:R-:W-:-:S11]  /*f740*/  PRMT R24, RZ, 0x7610, R24 ;  /* 0x00007610ff187816 */ /* 0x004fd60000000018 */
[----:B---3--:R-:W-:-:S04]  /*f750*/  @P0 LOP3.LUT R7, R7, R6, RZ, 0x3c, !PT ;  /* 0x0000000607070212 */ /* 0x008fc800078e3cff */
[----:B------:R-:W-:-:S04]  /*f760*/  @P0 LOP3.LUT R6, R7, R6, RZ, 0x3c, !PT ;  /* 0x0000000607060212 */ /* 0x000fc800078e3cff */
[----:B------:R-:W-:-:S05]  /*f770*/  @P0 LOP3.LUT R7, R7, R6, RZ, 0x3c, !PT ;  /* 0x0000000607070212 */ /* 0x000fca00078e3cff */
[----:B------:R-:W2:Y:S04]  /*f780*/  @P0 LDG.E.U16 R24, [R6.64] ;  /* 0x0000000a06180981 */ /* 0x000ea8000c1e1500 */
[----:B----4-:R-:W-:Y:S04]  /*f790*/  STL [R1+0x3b00], R28 ;  /* 0x003b001c01007387 */ /* 0x010fe80000100800 */
        /* <DEDUP_REMOVED lines=124> */
[----:B------:R-:W-:-:S02]  /*ff60*/  PRMT R26, RZ, 0x7610, R26 ;  /* 0x00007610ff1a7816 */ /* 0x000fc4000000001a */
[----:B----4-:R-:W-:-:S04]  /*ff70*/  @P1 LOP3.LUT R7, R7, R6, RZ, 0x3c, !PT ;  /* 0x0000000607071212 */ /* 0x010fc800078e3cff */
[----:B------:R-:W-:-:S04]  /*ff80*/  @P1 LOP3.LUT R6, R7, R6, RZ, 0x3c, !PT ;  /* 0x0000000607061212 */ /* 0x000fc800078e3cff */
[----:B------:R-:W-:-:S05]  /*ff90*/  @P1 LOP3.LUT R7, R7, R6, RZ, 0x3c, !PT ;  /* 0x0000000607071212 */ /* 0x000fca00078e3cff */
[----:B------:R-:W4:Y:S04]  /*ffa0*/  @P1 LDG.E.U16 R26, [R6.64] ;  /* 0x0000000a061a1981 */ /* 0x000f28000c1e1500 */
[----:B----4-:R0:W-:Y:S04]  /*ffb0*/  STL [R1+0x1208], R26 ;  /* 0x0012081a01007387 */ /* 0x0101e80000100800 */
[----:B0-----:R-:W4:Y:S04]  /*ffc0*/  LDL.LU R26, [R1+0x3ca0] ;  /* 0x003ca000011a7983 */ /* 0x001f280000300800 */
[----:B------:R-:W2:Y:S04]  /*ffd0*/  LDL R6, [R1+0x12bc] ;  /* 0x0012bc0001067983 */ /* 0x000ea80000100800 */
[----:B------:R-:W2:Y:S01]  /*ffe0*/  LDL R7, [R1+0x12c0] ;  /* 0x0012c00001077983 */ /* 0x000ea20000100800 */
[----:B------:R-:W-:-:S02]  /*fff0*/  PRMT R27, RZ, 0x7610, R27 ;  /* 0x00007610ff1b7816 */ /* 0x000fc4000000001b */
[----:B--2---:R-:W-:-:S04]  /*10000*/  @P1 LOP3.LUT R7, R7, R6, RZ, 0x3c, !PT ;  /* 0x0000000607071212 */ /* 0x004fc800078e3cff */
[----:B------:R-:W-:-:S04]  /*10010*/  @P1 LOP3.LUT R6, R7, R6, RZ, 0x3c, !PT ;  /* 0x0000000607061212 */ /* 0x000fc800078e3cff */
[----:B------:R-:W-:-:S05]  /*10020*/  @P1 LOP3.LUT R7, R7, R6, RZ, 0x3c, !PT ;  /* 0x0000000607071212 */ /* 0x000fca00078e3cff */
[----:B------:R-:W2:Y:S01]  /*10030*/  @P1 LDG.E.U16 R27, [R6.64] ;  /* 0x0000000a061b1981 */ /* 0x000ea2000c1e1500 */
[----:B------:R-:W-:-:S03]  /*10040*/  ISETP.GT.AND P0, PT, R4, 0x8, PT ;  /* 0x000000080400780c */ /* 0x000fc60003f04270 */
[----:B--2---:R0:W-:Y:S04]  /*10050*/  STL [R1+0x1204], R27 ;  /* 0x0012041b01007387 */ /* 0x0041e80000100800 */
[----:B0-----:R-:W2:Y:S04]  /*10060*/  LDL.LU R27, [R1+0x3c9c] ;  /* 0x003c9c00011b7983 */ /* 0x001ea80000300800 */
[----:B------:R-:W2:Y:S04]  /*10070*/  LDL R6, [R1+0x12b4] ;  /* 0x0012b40001067983 */ /* 0x000ea80000100800 */
[----:B------:R-:W2:Y:S01]  /*10080*/  LDL R7, [R1+0x12b8] ;  /* 0x0012b80001077983 */ /* 0x000ea20000100800 */
[----:B------:R-:W-:-:S02]  /*10090*/  PRMT R24, RZ, 0x7610, R24 ;  /* 0x00007610ff187816 */ /* 0x000fc40000000018 */
[----:B--2---:R-:W-:-:S04]  /*100a0*/  @P0 LOP3.LUT R7, R7, R6, RZ, 0x3c, !PT ;  /* 0x0000000607070212 */ /* 0x004fc800078e3cff */
[----:B------:R-:W-:-:S04]  /*100b0*/  @P0 LOP3.LUT R6, R7, R6, RZ, 0x3c, !PT ;  /* 0x0000000607060212 */ /* 0x000fc800078e3cff */
[----:B------:R-:W-:-:S05]  /*100c0*/  @P0 LOP3.LUT R7, R7, R6, RZ, 0x3c, !PT ;  /* 0x0000000607070212 */ /* 0x000fca00078e3cff */
[----:B------:R0:W2:Y:S04]  /*100d0*/  @P0 LDG.E.U16 R24, [R6.64] ;  /* 0x0000000a06180981 */ /* 0x0000a8000c1e1500 */
[----:B0-----:R-:W4:Y:S04]  /*100e0*/  LDL R6, [R1+0x12ac] ;  /* 0x0012ac0001067983 */ /* 0x001f280000100800 */
[----:B------:R-:W4:Y:S01]  /*100f0*/  LDL R7, [R1+0x12b0] ;  /* 0x0012b00001077983 */ /* 0x000f220000100800 */
[----:B---3--:R-:W-:-:S03]  /*10100*/  PRMT R25, RZ, 0x7610, R25 ;  /* 0x00007610ff197816 */ /* 0x008fc60000000019 */
[----:B--2---:R-:W-:Y:S01]  /*10110*/  STL [R1+0x3b68], R24 ;  /* 0x003b681801007387 */ /* 0x004fe20000100800 */
[----:B----4-:R-:W-:-:S04]  /*10120*/  @P0 LOP3.LUT R7, R7, R6, RZ, 0x3c, !PT ;  /* 0x0000000607070212 */ /* 0x010fc800078e3cff */
[----:B------:R-:W-:-:S04]  /*10130*/  @P0 LOP3.LUT R6, R7, R6, RZ, 0x3c, !PT ;  /* 0x0000000607060212 */ /* 0x000fc800078e3cff */
[----:B------:R-:W-:-:S05]  /*10140*/  @P0 LOP3.LUT R7, R7, R6, RZ, 0x3c, !PT ;  /* 0x0000000607070212 */ /* 0x000fca00078e3cff */
[----:B------:R0:W2:Y:S04]  /*10150*/  @P0 LDG.E.U16 R25, [R6.64] ;  /* 0x0000000a06190981 */ /* 0x0000a8000c1e1500 */
[----:B0-----:R-:W3:Y:S04]  /*10160*/  LDL R6, [R1+0x1390] ;  /* 0x0013900001067983 */ /* 0x001ee80000100800 */
[----:B------:R-:W3:Y:S01]  /*10170*/  LDL R7, [R1+0x1394] ;  /* 0x0013940001077983 */ /* 0x000ee20000100800 */
[----:B------:R-:W-:-:S03]  /*10180*/  PRMT R26, RZ, 0x7610, R26 ;  /* 0x00007610ff1a7816 */ /* 0x000fc6000000001a */
[----:B--2---:R-:W-:Y:S01]  /*10190*/  STL [R1+0x3b6c], R25 ;  /* 0x003b6c1901007387 */ /* 0x004fe20000100800 */
[----:B---3--:R-:W-:-:S04]  /*101a0*/  @P0 LOP3.LUT R7, R7, R6, RZ, 0x3c, !PT ;  /* 0x0000000607070212 */ /* 0x008fc800078e3cff */
        /* <DEDUP_REMOVED lines=13> */
[----:B------:R-:W-:Y:S02]  /*10280*/  ISETP.GT.AND P1, PT, R4, 0x9, PT ;  /* 0x000000090400780c */ /* 0x000fe40003f24270 */
[----:B------:R-:W-:-:S11]  /*10290*/  PRMT R17, RZ, 0x7610, R17 ;  /* 0x00007610ff117816 */ /* 0x000fd60000000011 */
        /* <DEDUP_REMOVED lines=17> */
[----:B----4-:R-:W-:-:S02]  /*103b0*/  PRMT R16, RZ, 0x7610, R16 ;  /* 0x00007610ff107816 */ /* 0x010fc40000000010 */
[----:B--2---:R-:W-:-:S04]  /*103c0*/  @P1 LOP3.LUT R7, R7, R6, RZ, 0x3c, !PT ;  /* 0x0000000607071212 */ /* 0x004fc800078e3cff */
        /* <DEDUP_REMOVED lines=21> */
[----:B------:R-:W-:Y:S04]  /*10520*/  STL [R1+0x3b34], R29 ;  /* 0x003b341d01007387 */ /* 0x000fe80000100800 */
[----:B--2---:R0:W-:Y:S04]  /*10530*/  STL [R1+0x1194], R16 ;  /* 0x0011941001007387 */ /* 0x0041e80000100800 */
[----:B0-----:R-:W2:Y:S04]  /*10540*/  LDL.LU R16, [R1+0x3c8c] ;  /* 0x003c8c0001107983 */ /* 0x001ea80000300800 */
[----:B------:R-:W3:Y:S04]  /*10550*/  LDL R6, [R1+0x1398] ;  /* 0x0013980001067983 */ /* 0x000ee80000100800 */
[----:B------:R-:W3:Y:S01]  /*10560*/  LDL R7, [R1+0x139c] ;  /* 0x00139c0001077983 */ /* 0x000ee20000100800 */
[----:B--2---:R-:W-:-:S02]  /*10570*/  PRMT R16, RZ, 0x7610, R16 ;  /* 0x00007610ff107816 */ /* 0x004fc40000000010 */
[----:B---3--:R-:W-:-:S04]  /*10580*/  @P0 LOP3.LUT R7, R7, R6, RZ, 0x3c, !PT ;  /* 0x0000000607070212 */ /* 0x008fc800078e3cff */
[----:B------:R-:W-:-:S04]  /*10590*/  @P0 LOP3.LUT R6, R7, R6, RZ, 0x3c, !PT ;  /* 0x0000000607060212 */ /* 0x000fc800078e3cff */
[----:B------:R-:W-:-:S05]  /*105a0*/  @P0 LOP3.LUT R7, R7, R6, RZ, 0x3c, !PT ;  /* 0x0000000607070212 */ /* 0x000fca00078e3cff */
[----:B------:R-:W2:Y:S04]  /*105b0*/  @P0 LDG.E.U16 R16, [R6.64] ;  /* 0x0000000a06100981 */ /* 0x000ea8000c1e1500 */
        /* <DEDUP_REMOVED lines=17> */
[----:B------:R-:W2:Y:S01]  /*106d0*/  @P0 LDG.E.U16 R16, [R6.64] ;  /* 0x0000000a06100981 */ /* 0x000ea2000c1e1500 */
[----:B------:R-:W-:-:S03]  /*106e0*/  ISETP.GT.AND P1, PT, R4, 0xb, PT ;  /* 0x0000000b0400780c */ /* 0x000fc60003f24270 */
        /* <DEDUP_REMOVED lines=137> */
[----:B------:R-:W2:Y:S04]  /*10f80*/  @P0 LDG.E.U16 R19, [R6.64] ;  /* 0x0000000a06130981 */ /* 0x000ea8000c1e1500 */
        /* <DEDUP_REMOVED lines=37> */
[----:B0-----:R-:W2:Y:S04]  /*111e0*/  LDL R6, [R1+0x1468] ;  /* 0x0014680001067983 */ /* 0x001ea80000100800 */
[----:B------:R-:W2:Y:S01]  /*111f0*/  LDL R7, [R1+0x146c] ;  /* 0x00146c0001077983 */ /* 0x000ea20000100800 */
[----:B------:R-:W-:Y:S02]  /*11200*/  PRMT R23, RZ, 0x7610, R23 ;  /* 0x00007610ff177816 */ /* 0x000fe40000000017 */
[----:B--2---:R-:W-:-:S04]  /*11210*/  @P1 LOP3.LUT R7, R7, R6, RZ, 0x3c, !PT ;  /* 0x0000000607071212 */ /* 0x004fc800078e3cff */
[----:B------:R-:W-:-:S04]  /*11220*/  @P1 LOP3.LUT R6, R7, R6, RZ, 0x3c, !PT ;  /* 0x0000000607061212 */ /* 0x000fc800078e3cff */
[----:B------:R-:W-:-:S05]  /*11230*/  @P1 LOP3.LUT R7, R7, R6, RZ, 0x3c, !PT ;  /* 0x0000000607071212 */ /* 0x000fca00078e3cff */
[----:B------:R-:W2:Y:S04]  /*11240*/  @P1 LDG.E.U16 R23, [R6.64] ;  /* 0x0000000a06171981 */ /* 0x000ea8000c1e1500 */
[----:B------:R-:W-:Y:S01]  /*11250*/  STL [R1+0x3afc], R0 ;  /* 0x003afc0001007387 */ /* 0x000fe20000100800 */
        /* <DEDUP_REMOVED lines=12> */
[----:B---3--:R-:W-:Y:S02]  /*11320*/  PRMT R17, RZ, 0x7610, R17 ;  /* 0x00007610ff117816 */ /* 0x008fe40000000011 */
[----:B--2---:R-:W-:-:S04]  /*11330*/  @P0 LOP3.LUT R7, R7, R6, RZ, 0x3c, !PT ;  /* 0x0000000607070212 */ /* 0x004fc800078e3cff */
[----:B------:R-:W-:-:S04]  /*11340*/  @P0 LOP3.LUT R6, R7, R6, RZ, 0x3c, !PT ;  /* 0x0000000607060212 */ /* 0x000fc800078e3cff */
[----:B------:R-:W-:-:S05]  /*11350*/  @P0 LOP3.LUT R7, R7, R6, RZ, 0x3c, !PT ;  /* 0x0000000607070212 */ /* 0x000fca00078e3cff */
[----:B------:R0:W2:Y:S04]  /*11360*/  @P0 LDG.E.U16 R17, [R6.64] ;  /* 0x0000000a06110981 */ /* 0x0000a8000c1e1500 */
[----:B0-----:R-:W3:Y:S04]  /*11370*/  LDL R6, [R1+0x1490] ;  /* 0x0014900001067983 */ /* 0x001ee80000100800 */
[----:B------:R-:W3:Y:S01]  /*11380*/  LDL R7, [R1+0x1494] ;  /* 0x0014940001077983 */ /* 0x000ee20000100800 */
[----:B----4-:R-:W-:Y:S02]  /*11390*/  PRMT R18, RZ, 0x7610, R18 ;  /* 0x00007610ff127816 */ /* 0x010fe40000000012 */
[----:B---3--:R-:W-:-:S04]  /*113a0*/  @P0 LOP3.LUT R7, R7, R6, RZ, 0x3c, !PT ;  /* 0x0000000607070212 */ /* 0x008fc800078e3cff */
[----:B------:R-:W-:-:S04]  /*113b0*/  @P0 LOP3.LUT R6, R7, R6, RZ, 0x3c, !PT ;  /* 0x0000000607060212 */ /* 0x000fc800078e3cff */
[----:B------:R-:W-:-:S05]  /*113c0*/  @P0 LOP3.LUT R7, R7, R6, RZ, 0x3c, !PT ;  /* 0x0000000607070212 */ /* 0x000fca00078e3cff */
[----:B------:R0:W3:Y:S04]  /*113d0*/  @P0 LDG.E.U16 R18, [R6.64] ;  /* 0x0000000a06120981 */ /* 0x0000e8000c1e1500 */
[----:B0-----:R-:W4:Y:S04]  /*113e0*/  LDL R6, [R1+0x1488] ;  /* 0x0014880001067983 */ /* 0x001f280000100800 */
[----:B------:R-:W4:Y:S01]  /*113f0*/  LDL R7, [R1+0x148c] ;  /* 0x00148c0001077983 */ /* 0x000f220000100800 */
[----:B------:R-:W-:Y:S02]  /*11400*/  PRMT R19, RZ, 0x7610, R19 ;  /* 0x00007610ff137816 */ /* 0x000fe40000000013 */
[----:B----4-:R-:W-:-:S04]  /*11410*/  @P0 LOP3.LUT R7, R7, R6, RZ, 0x3c, !PT ;  /* 0x0000000607070212 */ /* 0x010fc800078e3cff */
[----:B------:R-:W-:-:S04]  /*11420*/  @P0 LOP3.LUT R6, R7, R6, RZ, 0x3c, !PT ;  /* 0x0000000607060212 */ /* 0x000fc800078e3cff */
[----:B------:R-:W-:-:S05]  /*11430*/  @P0 LOP3.LUT R7, R7, R6, RZ, 0x3c, !PT ;  /* 0x0000000607070212 */ /* 0x000fca00078e3cff */
[----:B------:R0:W4:Y:S04]  /*11440*/  @P0 LDG.E.U16 R19, [R6.64] ;  /* 0x0000000a06130981 */ /* 0x000128000c1e1500 */
[----:B0-----:R-:W2:Y:S04]  /*11450*/  LDL R6, [R1+0x1480] ;  /* 0x0014800001067983 */ /* 0x001ea80000100800 */
[----:B------:R-:W2:Y:S01]  /*11460*/  LDL R7, [R1+0x1484] ;  /* 0x0014840001077983 */ /* 0x000ea20000100800 */
[----:B------:R-:W-:Y:S02]  /*11470*/  ISETP.GT.AND P1, PT, R4, 0x11, PT ;  /* 0x000000110400780c */ /* 0x000fe40003f24270 */
[----:B------:R-:W-:-:S11]  /*11480*/  PRMT R20, RZ, 0x7610, R20 ;  /* 0x00007610ff147816 */ /* 0x000fd60000000014 */
[----:B--2---:R-:W-:-:S04]  /*11490*/  @P1 LOP3.LUT R7, R7, R6, RZ, 0x3c, !PT ;  /* 0x0000000607071212 */ /* 0x004fc800078e3cff */
        /* <DEDUP_REMOVED lines=9> */
[----:B------:R-:W-:Y:S01]  /*11530*/  @P1 LOP3.LUT R7, R7, R6, RZ, 0x3c, !PT ;  /* 0x0000000607071212 */ /* 0x000fe200078e3cff */
[----:B------:R-:W-:Y:S04]  /*11540*/  STL [R1+0x3b3c], R20 ;  /* 0x003b3c1401007387 */ /* 0x000fe80000100800 */
        /* <DEDUP_REMOVED lines=22> */
[----:B------:R-:W-:-:S02]  /*116b0*/  ISETP.GT.AND P0, PT, R4, 0x12, PT ;  /* 0x000000120400780c */ /* 0x000fc40003f04270 */
[----:B------:R-:W-:-:S11]  /*116c0*/  PRMT R11, RZ, 0x7610, R11 ;  /* 0x00007610ff0b7816 */ /* 0x000fd6000000000b */
[----:B---3--:R-:W-:-:S04]  /*116d0*/  @P0 LOP3.LUT R7, R7, R6, RZ, 0x3c, !PT ;  /* 0x0000000607070212 */ /* 0x008fc800078e3cff */
[----:B------:R-:W-:-:S04]  /*116e0*/  @P0 LOP3.LUT R6, R7, R6, RZ, 0x3c, !PT ;  /* 0x0000000607060212 */ /* 0x000fc800078e3cff */
[----:B------:R-:W-:-:S05]  /*116f0*/  @P0 LOP3.LUT R7, R7, R6, RZ, 0x3c, !PT ;  /* 0x0000000607070212 */ /* 0x000fca00078e3cff */
[----:B------:R-:W3:Y:S04]  /*11700*/  @P0 LDG.E.U16 R11, [R6.64] ;  /* 0x0000000a060b0981 */ /* 0x000ee8000c1e1500 */
[----:B--2---:R-:W-:Y:S04]  /*11710*/  STL [R1+0x3b54], R23 ;  /* 0x003b541701007387 */ /* 0x004fe80000100800 */
[----:B------:R-:W-:Y:S04]  /*11720*/  STL [R1+0x3b58], R23 ;  /* 0x003b581701007387 */ /* 0x000fe80000100800 */
[----:B---3--:R0:W-:Y:S04]  /*11730*/  STL [R1+0x1134], R11 ;  /* 0x0011340b01007387 */ /* 0x0081e80000100800 */
        /* <DEDUP_REMOVED lines=172> */
[----:B------:R0:W-:Y:S04]  /*12200*/  STL [R1+0x1158], R29 ;  /* 0x0011581d01007387 */ /* 0x0001e80000100800 */
[----:B0-----:R-:W3:Y:S04]  /*12210*/  LDL R29, [R1+0x1298] ;  /* 0x00129800011d7983 */ /* 0x001ee80000100800 */
[----:B--2---:R0:W-:Y:S04]  /*12220*/  STL [R1+0x1154], R8 ;  /* 0x0011540801007387 */ /* 0x0041e80000100800 */
[----:B0-----:R-:W2:Y:S04]  /*12230*/  LDL.LU R8, [R1+0x3be8] ;  /* 0x003be80001087983 */ /* 0x001ea80000300800 */
[----:B------:R-:W2:Y:S04]  /*12240*/  LDL R6, [R1+0x1540] ;  /* 0x0015400001067983 */ /* 0x000ea80000100800 */
[----:B------:R-:W2:Y:S01]  /*12250*/  LDL R7, [R1+0x1544] ;  /* 0x0015440001077983 */ /* 0x000ea20000100800 */
[----:B------:R-:W-:-:S02]  /*12260*/  ISETP.GT.AND P1, PT, R4, 0x17, PT ;  /* 0x000000170400780c */ /* 0x000fc40003f24270 */
[----:B------:R-:W-:-:S11]  /*12270*/  PRMT R12, RZ, 0x7610, R12 ;  /* 0x00007610ff0c7816 */ /* 0x000fd6000000000c */
        /* <DEDUP_REMOVED lines=31> */
[----:B------:R-:W-:Y:S02]  /*12470*/  ISETP.GT.AND P0, PT, R4, 0x18, PT ;  /* 0x000000180400780c */ /* 0x000fe40003f04270 */
[----:B------:R-:W-:Y:S01]  /*12480*/  PRMT R11, RZ, 0x7610, R11 ;  /* 0x00007610ff0b7816 */ /* 0x000fe2000000000b */
[----:B--2---:R0:W-:Y:S04]  /*12490*/  STL [R1+0x113c], R15 ;  /* 0x00113c0f01007387 */ /* 0x0041e80000100800 */
[----:B0-----:R-:W2:Y:S04]  /*124a0*/  LDL.LU R15, [R1+0x3bd8] ;  /* 0x003bd800010f7983 */ /* 0x001ea80000300800 */
[----:B------:R-:W2:Y:S02]  /*124b0*/  LDL R7, [R1+0x1294] ;  /* 0x0012940001077983 */ /* 0x000ea40000100800 */
[----:B---3--:R-:W-:Y:S01]  /*124c0*/  @P0 IMAD.MOV.U32 R6, RZ, RZ, R29 ;  /* 0x000000ffff060224 */ /* 0x008fe200078e001d */
[----:B------:R-:W-:-:S02]  /*124d0*/  PRMT R10, RZ, 0x7610, R10 ;  /* 0x00007610ff0a7816 */ /* 0x000fc4000000000a */
[----:B------:R-:W-:Y:S01]  /*124e0*/  PRMT R9, RZ, 0x7610, R9 ;  /* 0x00007610ff097816 */ /* 0x000fe20000000009 */
[----:B------:R-:W3:Y:S04]  /*124f0*/  LDL R29, [R1+0x156c] ;  /* 0x00156c00011d7983 */ /* 0x000ee80000100800 */
[----:B--2---:R0:W2:Y:S04]  /*12500*/  @P0 LDG.E.U16 R11, [R6.64] ;  /* 0x0000000a060b0981 */ /* 0x0040a8000c1e1500 */
[----:B0-----:R-:W2:Y:S04]  /*12510*/  LDL R6, [R1+0x128c] ;  /* 0x00128c0001067983 */ /* 0x001ea80000100800 */
[----:B------:R-:W2:Y:S02]  /*12520*/  LDL R7, [R1+0x1290] ;  /* 0x0012900001077983 */ /* 0x000ea40000100800 */
[----:B--2---:R-:W-:-:S04]  /*12530*/  @P0 LOP3.LUT R7, R7, R6, RZ, 0x3c, !PT ;  /* 0x0000000607070212 */ /* 0x004fc800078e3cff */
[----:B------:R-:W-:-:S04]  /*12540*/  @P0 LOP3.LUT R6, R7, R6, RZ, 0x3c, !PT ;  /* 0x0000000607060212 */ /* 0x000fc800078e3cff */
[----:B------:R-:W-:-:S05]  /*12550*/  @P0 LOP3.LUT R7, R7, R6, RZ, 0x3c, !PT ;  /* 0x0000000607070212 */ /* 0x000fca00078e3cff */
[----:B------:R0:W2:Y:S04]  /*12560*/  @P0 LDG.E.U16 R10, [R6.64] ;  /* 0x0000000a060a0981 */ /* 0x0000a8000c1e1500 */
[----:B0-----:R-:W2:Y:S04]  /*12570*/  LDL R6, [R1+0x1284] ;  /* 0x0012840001067983 */ /* 0x001ea80000100800 */
[----:B------:R-:W2:Y:S02]  /*12580*/  LDL R7, [R1+0x1288] ;  /* 0x0012880001077983 */ /* 0x000ea40000100800 */
        /* <DEDUP_REMOVED lines=10> */
[----:B------:R0:W2:Y:S04]  /*12630*/  @P0 LDG.E.U16 R8, [R6.64] ;  /* 0x0000000a06080981 */ /* 0x0000a8000c1e1500 */
        /* <DEDUP_REMOVED lines=8> */
[----:B0-----:R-:W4:Y:S01]  /*126c0*/  LDL R7, [R1+0x155c] ;  /* 0x00155c0001077983 */ /* 0x001f220000100800 */
[----:B------:R-:W-:Y:S01]  /*126d0*/  PRMT R13, RZ, 0x7610, R13 ;  /* 0x00007610ff0d7816 */ /* 0x000fe2000000000d */
[----:B---3--:R-:W-:Y:S02]  /*126e0*/  @P1 IMAD.MOV.U32 R6, RZ, RZ, R29 ;  /* 0x000000ffff061224 */ /* 0x008fe400078e001d */
[----:B--2---:R-:W-:Y:S04]  /*126f0*/  STL [R1+0x3b5c], R12 ;  /* 0x003b5c0c01007387 */ /* 0x004fe80000100800 */
[----:B------:R-:W-:Y:S01]  /*12700*/  STL [R1+0x3b60], R12 ;  /* 0x003b600c01007387 */ /* 0x000fe20000100800 */
[----:B------:R-:W-:-:S03]  /*12710*/  PRMT R14, RZ, 0x7610, R14 ;  /* 0x00007610ff0e7816 */ /* 0x000fc6000000000e */
[----:B------:R-:W2:Y:S04]  /*12720*/  LDL R29, [R1+0x1598] ;  /* 0x00159800011d7983 */ /* 0x000ea80000100800 */
[----:B----4-:R0:W3:Y:S04]  /*12730*/  @P1 LDG.E.U16 R13, [R6.64] ;  /* 0x0000000a060d1981 */ /* 0x0100e8000c1e1500 */
[----:B0-----:R-:W4:Y:S04]  /*12740*/  LDL R6, [R1+0x1570] ;  /* 0x0015700001067983 */ /* 0x001f280000100800 */
[----:B------:R-:W4:Y:S04]  /*12750*/  LDL R7, [R1+0x1578] ;  /* 0x0015780001077983 */ /* 0x000f280000100800 */
[----:B---3--:R-:W-:Y:S01]  /*12760*/  STL [R1+0x3b64], R13 ;  /* 0x003b640d01007387 */ /* 0x008fe20000100800 */
[----:B----4-:R-:W-:-:S04]  /*12770*/  @P1 LOP3.LUT R7, R7, R6, RZ, 0x3c, !PT ;  /* 0x0000000607071212 */ /* 0x010fc800078e3cff */
        /* <DEDUP_REMOVED lines=29> */
[----:B------:R-:W3:Y:S01]  /*12950*/  LDL R7, [R1+0x1590] ;  /* 0x0015900001077983 */ /* 0x000ee20000100800 */
[----:B------:R-:W-:Y:S01]  /*12960*/  @P0 IMAD.MOV.U32 R6, RZ, RZ, R29 ;  /* 0x000000ffff060224 */ /* 0x000fe200078e001d */
[----:B------:R-:W-:-:S02]  /*12970*/  PRMT R28, RZ, 0x7610, R28 ;  /* 0x00007610ff1c7816 */ /* 0x000fc4000000001c */
[----:B------:R-:W4:Y:S01]  /*12980*/  LDL R29, [R1+0x15b4] ;  /* 0x0015b400011d7983 */ /* 0x000f220000100800 */
[----:B--2---:R-:W-:-:S06]  /*12990*/  PRMT R5, RZ, 0x7610, R5 ;  /* 0x00007610ff057816 */ /* 0x004fcc0000000005 */
[----:B---3--:R0:W2:Y:S04]  /*129a0*/  @P0 LDG.E.U16 R5, [R6.64] ;  /* 0x0000000a06050981 */ /* 0x0080a8000c1e1500 */
[----:B0-----:R-:W3:Y:S04]  /*129b0*/  LDL R6, [R1+0x1594] ;  /* 0x0015940001067983 */ /* 0x001ee80000100800 */
[----:B------:R-:W3:Y:S04]  /*129c0*/  LDL R7, [R1+0x15a8] ;  /* 0x0015a80001077983 */ /* 0x000ee80000100800 */
[----:B--2---:R0:W-:Y:S01]  /*129d0*/  STL [R1+0x10cc], R5 ;  /* 0x0010cc0501007387 */ /* 0x0041e20000100800 */
[----:B------:R-:W-:-:S02]  /*129e0*/  ISETP.GT.AND P1, PT, R4, 0x1b, PT ;  /* 0x0000001b0400780c */ /* 0x000fc40003f24270 */
[----:B------:R-:W-:Y:S01]  /*129f0*/  PRMT R2, RZ, 0x7610, R2 ;  /* 0x00007610ff027816 */ /* 0x000fe20000000002 */
[----:B0-----:R-:W2:Y:S01]  /*12a00*/  LDL R5, [R1+0x15c8] ;  /* 0x0015c80001057983 */ /* 0x001ea20000100800 */
[----:B---3--:R-:W-:-:S04]  /*12a10*/  @P0 LOP3.LUT R7, R7, R6, RZ, 0x3c, !PT ;  /* 0x0000000607070212 */ /* 0x008fc800078e3cff */
[----:B------:R-:W-:-:S04]  /*12a20*/  @P0 LOP3.LUT R6, R7, R6, RZ, 0x3c, !PT ;  /* 0x0000000607060212 */ /* 0x000fc800078e3cff */
[----:B------:R-:W-:-:S05]  /*12a30*/  @P0 LOP3.LUT R7, R7, R6, RZ, 0x3c, !PT ;  /* 0x0000000607070212 */ /* 0x000fca00078e3cff */
[----:B------:R0:W3:Y:S04]  /*12a40*/  @P0 LDG.E.U16 R28, [R6.64] ;  /* 0x0000000a061c0981 */ /* 0x0000e8000c1e1500 */
[----:B0-----:R-:W2:Y:S04]  /*12a50*/  LDL R6, [R1+0x15a0] ;  /* 0x0015a00001067983 */ /* 0x001ea80000100800 */
[----:B------:R-:W2:Y:S02]  /*12a60*/  LDL R7, [R1+0x15a4] ;  /* 0x0015a40001077983 */ /* 0x000ea40000100800 */
[----:B--2---:R-:W-:-:S04]  /*12a70*/  @P1 LOP3.LUT R7, R7, R6, RZ, 0x3c, !PT ;  /* 0x0000000607071212 */ /* 0x004fc800078e3cff */
[----:B------:R-:W-:-:S04]  /*12a80*/  @P1 LOP3.LUT R6, R7, R6, RZ, 0x3c, !PT ;  /* 0x0000000607061212 */ /* 0x000fc800078e3cff */
[----:B------:R-:W-:-:S05]  /*12a90*/  @P1 LOP3.LUT R7, R7, R6, RZ, 0x3c, !PT ;  /* 0x0000000607071212 */ /* 0x000fca00078e3cff */
[----:B------:R-:W2:Y:S04]  /*12aa0*/  @P1 LDG.E.U16 R2, [R6.64] ;  /* 0x0000000a06021981 */ /* 0x000ea8000c1e1500 */
[----:B---3--:R-:W-:Y:S04]  /*12ab0*/  STL [R1+0x3b04], R28 ;  /* 0x003b041c01007387 */ /* 0x008fe80000100800 */
        /* <DEDUP_REMOVED lines=19> */
[----:B0-----:R-:W2:Y:S01]  /*12bf0*/  LDL.LU R2, [R1+0x3bc4] ;  /* 0x003bc40001027983 */ /* 0x001ea20000300800 */
[----:B------:R-:W-:Y:S02]  /*12c00*/  @P1 IMAD.MOV.U32 R6, RZ, RZ, R5 ;  /* 0x000000ffff061224 */ /* 0x000fe400078e0005 */
[----:B----4-:R-:W-:Y:S01]  /*12c10*/  @P1 IMAD.MOV.U32 R7, RZ, RZ, R29 ;  /* 0x000000ffff071224 */ /* 0x010fe200078e001d */
[----:B------:R-:W3:Y:S04]  /*12c20*/  LDL R5, [R1+0x15e4] ;  /* 0x0015e40001057983 */ /* 0x000ee80000100800 */
[----:B------:R-:W4:Y:S01]  /*12c30*/  LDL R29, [R1+0x15e0] ;  /* 0x0015e000011d7983 */ /* 0x000f220000100800 */
[----:B--2---:R-:W-:-:S06]  /*12c40*/  PRMT R2, RZ, 0x7610, R2 ;  /* 0x00007610ff027816 */ /* 0x004fcc0000000002 */
        /* <DEDUP_REMOVED lines=33> */
[----:B------:R-:W-:-:S02]  /*12e60*/  ISETP.GT.AND P1, PT, R4, 0x1d, PT ;  /* 0x0000001d0400780c */ /* 0x000fc40003f24270 */
[----:B------:R-:W-:Y:S02]  /*12e70*/  PRMT R3, RZ, 0x7610, R3 ;  /* 0x00007610ff037816 */ /* 0x000fe40000000003 */
[----:B--2---:R-:W-:Y:S02]  /*12e80*/  PRMT R2, RZ, 0x7610, R2 ;  /* 0x00007610ff027816 */ /* 0x004fe40000000002 */
[----:B---3--:R-:W-:-:S04]  /*12e90*/  @P0 LOP3.LUT R7, R7, R6, RZ, 0x3c, !PT ;  /* 0x0000000607070212 */ /* 0x008fc800078e3cff */
[----:B------:R-:W-:-:S04]  /*12ea0*/  @P0 LOP3.LUT R6, R7, R6, RZ, 0x3c, !PT ;  /* 0x0000000607060212 */ /* 0x000fc800078e3cff */
[----:B------:R-:W-:-:S05]  /*12eb0*/  @P0 LOP3.LUT R7, R7, R6, RZ, 0x3c, !PT ;  /* 0x0000000607070212 */ /* 0x000fca00078e3cff */
[----:B------:R0:W2:Y:S02]  /*12ec0*/  @P0 LDG.E.U16 R2, [R6.64] ;  /* 0x0000000a06020981 */ /* 0x0000a4000c1e1500 */
[----:B0-----:R-:W-:Y:S02]  /*12ed0*/  @P1 IMAD.MOV.U32 R6, RZ, RZ, R5 ;  /* 0x000000ffff061224 */ /* 0x001fe400078e0005 */
[----:B----4-:R-:W-:-:S05]  /*12ee0*/  @P1 IMAD.MOV.U32 R7, RZ, RZ, R29 ;  /* 0x000000ffff071224 */ /* 0x010fca00078e001d */
[----:B------:R-:W3:Y:S04]  /*12ef0*/  @P1 LDG.E.U16 R3, [R6.64] ;  /* 0x0000000a06031981 */ /* 0x000ee8000c1e1500 */
[----:B--2---:R0:W-:Y:S04]  /*12f00*/  STL [R1+0x1114], R2 ;  /* 0x0011140201007387 */ /* 0x0041e80000100800 */
[----:B------:R-:W2:Y:S04]  /*12f10*/  LDL R29, [R1+0x15fc] ;  /* 0x0015fc00011d7983 */ /* 0x000ea80000100800 */
[----:B------:R-:W4:Y:S04]  /*12f20*/  LDL R5, [R1+0x1610] ;  /* 0x0016100001057983 */ /* 0x000f280000100800 */
[----:B0-----:R-:W2:Y:S04]  /*12f30*/  LDL R2, [R1+0x1604] ;  /* 0x0016040001027983 */ /* 0x001ea80000100800 */
[----:B---3--:R0:W-:Y:S04]  /*12f40*/  STL [R1+0x1110], R3 ;  /* 0x0011100301007387 */ /* 0x0081e80000100800 */
[----:B0-----:R-:W3:Y:S04]  /*12f50*/  LDL.LU R3, [R1+0x3bb0] ;  /* 0x003bb00001037983 */ /* 0x001ee80000300800 */
[----:B------:R-:W2:Y:S04]  /*12f60*/  LDL R6, [R1+0x15dc] ;  /* 0x0015dc0001067983 */ /* 0x000ea80000100800 */
[----:B------:R-:W2:Y:S01]  /*12f70*/  LDL R7, [R1+0x15ec] ;  /* 0x0015ec0001077983 */ /* 0x000ea20000100800 */
[----:B---3--:R-:W-:-:S02]  /*12f80*/  PRMT R3, RZ, 0x7610, R3 ;  /* 0x00007610ff037816 */ /* 0x008fc40000000003 */
        /* <DEDUP_REMOVED lines=25> */
[----:B------:R-:W3:Y:S02]  /*13120*/  LDL R7, [R1+0x1600] ;  /* 0x0016000001077983 */ /* 0x000ee40000100800 */
[----:B------:R-:W-:Y:S01]  /*13130*/  @P0 IMAD.MOV.U32 R6, RZ, RZ, R2 ;  /* 0x000000ffff060224 */ /* 0x000fe200078e0002 */
[----:B------:R-:W-:Y:S01]  /*13140*/  PRMT R0, RZ, 0x7610, R0 ;  /* 0x00007610ff007816 */ /* 0x000fe20000000000 */
[----:B------:R-:W4:Y:S01]  /*13150*/  LDL R2, [R1+0x1624] ;  /* 0x0016240001027983 */ /* 0x000f220000100800 */
[----:B--2---:R-:W-:-:S06]  /*13160*/  PRMT R3, RZ, 0x7610, R3 ;  /* 0x00007610ff037816 */ /* 0x004fcc0000000003 */
[----:B---3--:R4:W2:Y:S02]  /*13170*/  @P0 LDG.E.U16 R3, [R6.64] ;  /* 0x0000000a06030981 */ /* 0x0088a4000c1e1500 */
[----:B----4-:R-:W-:Y:S02]  /*13180*/  @P0 IMAD.MOV.U32 R6, RZ, RZ, R5 ;  /* 0x000000ffff060224 */ /* 0x010fe400078e0005 */
[----:B------:R-:W-:-:S05]  /*13190*/  @P0 IMAD.MOV.U32 R7, RZ, RZ, R29 ;  /* 0x000000ffff070224 */ /* 0x000fca00078e001d */
[----:B------:R0:W3:Y:S04]  /*131a0*/  @P0 LDG.E.U16 R0, [R6.64] ;  /* 0x0000000a06000981 */ /* 0x0000e8000c1e1500 */
[----:B--2---:R1:W-:Y:S04]  /*131b0*/  STL [R1+0x1100], R3 ;  /* 0x0011000301007387 */ /* 0x0043e80000100800 */
[----:B-1----:R-:W2:Y:S04]  /*131c0*/  LDL.LU R3, [R1+0x3ba0] ;  /* 0x003ba00001037983 */ /* 0x002ea80000300800 */
[----:B0-----:R-:W4:Y:S04]  /*131d0*/  LDL R6, [R1+0x160c] ;  /* 0x00160c0001067983 */ /* 0x001f280000100800 */
[----:B------:R-:W4:Y:S04]  /*131e0*/  LDL R7, [R1+0x1618] ;  /* 0x0016180001077983 */ /* 0x000f280000100800 */
[----:B------:R-:W3:Y:S04]  /*131f0*/  LDL R29, [R1+0x162c] ;  /* 0x00162c00011d7983 */ /* 0x000ee80000100800 */
[----:B------:R-:W3:Y:S01]  /*13200*/  LDL R5, [R1+0x163c] ;  /* 0x00163c0001057983 */ /* 0x000ee20000100800 */
[----:B--2---:R-:W-:-:S02]  /*13210*/  PRMT R3, RZ, 0x7610, R3 ;  /* 0x00007610ff037816 */ /* 0x004fc40000000003 */
[----:B----4-:R-:W-:-:S04]  /*13220*/  @P0 LOP3.LUT R7, R7, R6, RZ, 0x3c, !PT ;  /* 0x0000000607070212 */ /* 0x010fc800078e3cff */
        /* <DEDUP_REMOVED lines=8> */
[----:B------:R-:W-:-:S02]  /*132b0*/  PRMT R25, RZ, 0x7610, R25 ;  /* 0x00007610ff197816 */ /* 0x000fc40000000019 */
[----:B------:R-:W-:Y:S02]  /*132c0*/  ISETP.GT.AND P1, PT, R4, 0x1f, PT ;  /* 0x0000001f0400780c */ /* 0x000fe40003f24270 */
[----:B---3--:R-:W-:-:S04]  /*132d0*/  @P0 LOP3.LUT R7, R7, R6, RZ, 0x3c, !PT ;  /* 0x0000000607070212 */ /* 0x008fc800078e3cff */
[----:B------:R-:W-:-:S04]  /*132e0*/  @P0 LOP3.LUT R6, R7, R6, RZ, 0x3c, !PT ;  /* 0x0000000607060212 */ /* 0x000fc800078e3cff */
[----:B------:R-:W-:-:S05]  /*132f0*/  @P0 LOP3.LUT R7, R7, R6, RZ, 0x3c, !PT ;  /* 0x0000000607070212 */ /* 0x000fca00078e3cff */
[----:B------:R0:W3:Y:S04]  /*13300*/  @P0 LDG.E.U16 R25, [R6.64] ;  /* 0x0000000a06190981 */ /* 0x0000e8000c1e1500 */
[----:B0-----:R-:W4:Y:S01]  /*13310*/  LDL R7, [R1+0x1620] ;  /* 0x0016200001077983 */ /* 0x001f220000100800 */
[----:B--2---:R-:W-:Y:S01]  /*13320*/  PRMT R3, RZ, 0x7610, R3 ;  /* 0x00007610ff037816 */ /* 0x004fe20000000003 */
[----:B------:R-:W-:-:S05]  /*13330*/  @P1 IMAD.MOV.U32 R6, RZ, RZ, R2 ;  /* 0x000000ffff061224 */ /* 0x000fca00078e0002 */
[----:B----4-:R-:W2:Y:S04]  /*13340*/  @P1 LDG.E.U16 R3, [R6.64] ;  /* 0x0000000a06031981 */ /* 0x010ea8000c1e1500 */
[----:B---3--:R0:W-:Y:S04]  /*13350*/  STL [R1+0xc8], R25 ;  /* 0x0000c81901007387 */ /* 0x0081e80000100800 */
[----:B0-----:R-:W3:Y:S04]  /*13360*/  LDL R25, [R1+0x1824] ;  /* 0x0018240001197983 */ /* 0x001ee80000100800 */
[----:B--2---:R0:W-:Y:S04]  /*13370*/  STL [R1+0xc4], R3 ;  /* 0x0000c40301007387 */ /* 0x0041e80000100800 */
[----:B0-----:R-:W2:Y:S04]  /*13380*/  LDL.LU R3, [R1+0x3b98] ;  /* 0x003b980001037983 */ /* 0x001ea80000300800 */
[----:B------:R-:W4:Y:S01]  /*13390*/  LDL R7, [R1+0x161c] ;  /* 0x00161c0001077983 */ /* 0x000f220000100800 */
[----:B------:R-:W-:-:S03]  /*133a0*/  @P1 IMAD.MOV.U32 R6, RZ, RZ, R29 ;  /* 0x000000ffff061224 */ /* 0x000fc600078e001d */
[----:B------:R-:W0:Y:S04]  /*133b0*/  S2R R2, SR_TID.X ;  /* 0x0000000000027919 */ /* 0x000e280000002100 */
[----:B------:R-:W3:Y:S01]  /*133c0*/  LDL R29, [R1+0x1658] ;  /* 0x00165800011d7983 */ /* 0x000ee20000100800 */
[----:B--2---:R-:W-:-:S06]  /*133d0*/  PRMT R3, RZ, 0x7610, R3 ;  /* 0x00007610ff037816 */ /* 0x004fcc0000000003 */
[----:B----4-:R-:W2:Y:S01]  /*133e0*/  @P1 LDG.E.U16 R3, [R6.64] ;  /* 0x0000000a06031981 */ /* 0x010ea2000c1e1500 */
[----:B0-----:R-:W-:-:S04]  /*133f0*/  LOP3.LUT R2, R2, 0x1f, RZ, 0xc0, !PT ;  /* 0x0000001f02027812 */ /* 0x001fc800078ec0ff */
[----:B------:R-:W-:Y:S01]  /*13400*/  ISETP.GE.AND P0, PT, R2, R4, PT ;  /* 0x000000040200720c */ /* 0x000fe20003f06270 */
[----:B--2---:R0:W-:Y:S04]  /*13410*/  STL [R1+0xc0], R3 ;  /* 0x0000c00301007387 */ /* 0x0041e80000100800 */
[----:B0-----:R-:W2:Y:S04]  /*13420*/  LDL.LU R3, [R1+0x3b94] ;  /* 0x003b940001037983 */ /* 0x001ea80000300800 */
[----:B------:R-:W4:Y:S04]  /*13430*/  LDL.LU R2, [R1+0x3b90] ;  /* 0x003b900001027983 */ /* 0x000f280000300800 */
[----:B------:R-:W2:Y:S02]  /*13440*/  LDL R4, [R1+0x1630] ;  /* 0x0016300001047983 */ /* 0x000ea40000100800 */
[----:B--2---:R-:W-:-:S04]  /*13450*/  @P1 LOP3.LUT R5, R5, R4, RZ, 0x3c, !PT ;  /* 0x0000000405051212 */ /* 0x004fc800078e3cff */
[C---:B------:R-:W-:Y:S02]  /*13460*/  @P1 LOP3.LUT R4, R5.reuse, R4, RZ, 0x3c, !PT ;  /* 0x0000000405041212 */ /* 0x040fe400078e3cff */
[----:B----4-:R-:W-:Y:S02]  /*13470*/  PRMT R2, RZ, 0x7610, R2 ;  /* 0x00007610ff027816 */ /* 0x010fe40000000002 */
        /* <DEDUP_REMOVED lines=10> */
[----:B------:R3:W4:Y:S01]  /*13520*/  @P1 LDG.E.U16 R26, [R4.64] ;  /* 0x0000000a041a1981 */ /* 0x000722000c1e1500 */
[----:B--2---:R-:W-:Y:S01]  /*13530*/  PRMT R2, RZ, 0x7610, R2 ;  /* 0x00007610ff027816 */ /* 0x004fe20000000002 */
[----:B---3--:R-:W-:Y:S02]  /*13540*/  @!P0 IMAD.MOV.U32 R4, RZ, RZ, R25 ;  /* 0x000000ffff048224 */ /* 0x008fe400078e0019 */
[----:B------:R-:W-:Y:S01]  /*13550*/  @!P0 IMAD.MOV.U32 R5, RZ, RZ, R3 ;  /* 0x000000ffff058224 */ /* 0x000fe200078e0003 */
[----:B------:R-:W-:Y:S06]  /*13560*/  BAR.SYNC.DEFER_BLOCKING 0x0 ;  /* 0x0000000000007b1d */ /* 0x000fec0000010000 */
[----:B------:R-:W2:Y:S04]  /*13570*/  @!P0 LDG.E.U16 R2, [R4.64] ;  /* 0x0000000a04028981 */ /* 0x000ea8000c1e1500 */
[----:B----4-:R0:W-:Y:S04]  /*13580*/  STL [R1+0xb8], R26 ;  /* 0x0000b81a01007387 */ /* 0x0101e80000100800 */
[----:B0-----:R-:W3:Y:S04]  /*13590*/  LDL.LU R26, [R1+0x20] ;  /* 0x00002000011a7983 */ /* 0x001ee80000300800 */
[----:B------:R-:W4:Y:S04]  /*135a0*/  LDL.LU R25, [R1+0x24] ;  /* 0x0000240001197983 */ /* 0x000f280000300800 */
[----:B------:R-:W-:Y:S04]  /*135b0*/  STL [R1+0x186c], R3 ;  /* 0x00186c0301007387 */ /* 0x000fe80000100800 */
[----:B--2---:R0:W-:Y:S04]  /*135c0*/  STL [R1+0xb4], R2 ;  /* 0x0000b40201007387 */ /* 0x0041e80000100800 */
[----:B0-----:R-:W2:Y:S04]  /*135d0*/  LDL.LU R2, [R1+0x3b88] ;  /* 0x003b880001027983 */ /* 0x001ea80000300800 */
[----:B------:R-:W3:Y:S01]  /*135e0*/  LDL R5, [R1+0x1634] ;  /* 0x0016340001057983 */ /* 0x000ee20000100800 */
[----:B------:R-:W-:-:S03]  /*135f0*/  @!P0 IMAD.MOV.U32 R4, RZ, RZ, R29 ;  /* 0x000000ffff048224 */ /* 0x000fc600078e001d */
[----:B------:R-:W4:Y:S01]  /*13600*/  LDL.LU R29, [R1+0x28] ;  /* 0x00002800011d7983 */ /* 0x000f220000300800 */
[----:B--2---:R-:W-:-:S06]  /*13610*/  PRMT R2, RZ, 0x7610, R2 ;  /* 0x00007610ff027816 */ /* 0x004fcc0000000002 */
[----:B---3--:R-:W2:Y:S04]  /*13620*/  @!P0 LDG.E.U16 R2, [R4.64] ;  /* 0x0000000a04028981 */ /* 0x008ea8000c1e1500 */
[----:B--2---:R0:W-:Y:S04]  /*13630*/  STL [R1+0xb0], R2 ;  /* 0x0000b00201007387 */ /* 0x0041e80000100800 */
[----:B0-----:R-:W2:Y:S04]  /*13640*/  LDL.LU R2, [R1+0x3b84] ;  /* 0x003b840001027983 */ /* 0x001ea80000300800 */
[----:B------:R-:W3:Y:S04]  /*13650*/  LDL R4, [R1+0x1650] ;  /* 0x0016500001047983 */ /* 0x000ee80000100800 */
[----:B------:R-:W3:Y:S01]  /*13660*/  LDL R5, [R1+0x1738] ;  /* 0x0017380001057983 */ /* 0x000ee20000100800 */
[----:B------:R-:W-:-:S02]  /*13670*/  PRMT R24, RZ, 0x7610, R24 ;  /* 0x00007610ff187816 */ /* 0x000fc40000000018 */
[----:B---3--:R-:W-:-:S04]  /*13680*/  @!P0 LOP3.LUT R5, R5, R4, RZ, 0x3c, !PT ;  /* 0x0000000405058212 */ /* 0x008fc800078e3cff */
[----:B------:R-:W-:-:S04]  /*13690*/  @!P0 LOP3.LUT R4, R5, R4, RZ, 0x3c, !PT ;  /* 0x0000000405048212 */ /* 0x000fc800078e3cff */
[----:B------:R-:W-:-:S05]  /*136a0*/  @!P0 LOP3.LUT R5, R5, R4, RZ, 0x3c, !PT ;  /* 0x0000000405058212 */ /* 0x000fca00078e3cff */
[----:B------:R0:W3:Y:S04]  /*136b0*/  @!P0 LDG.E.U16 R24, [R4.64] ;  /* 0x0000000a04188981 */ /* 0x0000e8000c1e1500 */
[----:B0-----:R-:W3:Y:S04]  /*136c0*/  LDL R4, [R1+0x1648] ;  /* 0x0016480001047983 */ /* 0x001ee80000100800 */
[----:B------:R-:W3:Y:S01]  /*136d0*/  LDL R5, [R1+0x1730] ;  /* 0x0017300001057983 */ /* 0x000ee20000100800 */
[----:B--2---:R-:W-:Y:S02]  /*136e0*/  PRMT R2, RZ, 0x7610, R2 ;  /* 0x00007610ff027816 */ /* 0x004fe40000000002 */
[----:B---3--:R-:W-:-:S04]  /*136f0*/  @!P0 LOP3.LUT R5, R5, R4, RZ, 0x3c, !PT ;  /* 0x0000000405058212 */ /* 0x008fc800078e3cff */
[----:B------:R-:W-:-:S04]  /*13700*/  @!P0 LOP3.LUT R4, R5, R4, RZ, 0x3c, !PT ;  /* 0x0000000405048212 */ /* 0x000fc800078e3cff */
[----:B------:R-:W-:-:S05]  /*13710*/  @!P0 LOP3.LUT R5, R5, R4, RZ, 0x3c, !PT ;  /* 0x0000000405058212 */ /* 0x000fca00078e3cff */
[----:B------:R-:W2:Y:S04]  /*13720*/  @!P0 LDG.E.U16 R2, [R4.64] ;  /* 0x0000000a04028981 */ /* 0x000ea8000c1e1500 */
[----:B------:R0:W-:Y:S04]  /*13730*/  STL [R1+0xac], R24 ;  /* 0x0000ac1801007387 */ /* 0x0001e80000100800 */
[----:B0-----:R-:W3:Y:S04]  /*13740*/  LDL.LU R24, [R1+0x2c] ;  /* 0x00002c0001187983 */ /* 0x001ee80000300800 */
[----:B--2---:R0:W-:Y:S04]  /*13750*/  STL [R1+0xa8], R2 ;  /* 0x0000a80201007387 */ /* 0x0041e80000100800 */
[----:B0-----:R-:W2:Y:S04]  /*13760*/  LDL.LU R2, [R1+0x3b80] ;  /* 0x003b800001027983 */ /* 0x001ea80000300800 */
[----:B------:R-:W3:Y:S04]  /*13770*/  LDL R4, [R1+0x1724] ;  /* 0x0017240001047983 */ /* 0x000ee80000100800 */
[----:B------:R-:W3:Y:S01]  /*13780*/  LDL R5, [R1+0x1728] ;  /* 0x0017280001057983 */ /* 0x000ee20000100800 */
[----:B--2---:R-:W-:-:S02]  /*13790*/  PRMT R2, RZ, 0x7610, R2 ;  /* 0x00007610ff027816 */ /* 0x004fc40000000002 */
[----:B---3--:R-:W-:-:S04]  /*137a0*/  @!P0 LOP3.LUT R5, R5, R4, RZ, 0x3c, !PT ;  /* 0x0000000405058212 */ /* 0x008fc800078e3cff */
[----:B------:R-:W-:-:S04]  /*137b0*/  @!P0 LOP3.LUT R4, R5, R4, RZ, 0x3c, !PT ;  /* 0x0000000405048212 */ /* 0x000fc800078e3cff */
[----:B------:R-:W-:-:S05]  /*137c0*/  @!P0 LOP3.LUT R5, R5, R4, RZ, 0x3c, !PT ;  /* 0x0000000405058212 */ /* 0x000fca00078e3cff */
[----:B------:R-:W2:Y:S04]  /*137d0*/  @!P0 LDG.E.U16 R2, [R4.64] ;  /* 0x0000000a04028981 */ /* 0x000ea8000c1e1500 */
        /* <DEDUP_REMOVED lines=28> */
[----:B------:R-:W2:Y:S04]  /*139a0*/  LDL R4, [R1+0x16e4] ;  /* 0x0016e40001047983 */ /* 0x000ea80000100800 */
[----:B------:R-:W2:Y:S04]  /*139b0*/  LDL R5, [R1+0x16e8] ;  /* 0x0016e80001057983 */ /* 0x000ea80000100800 */
[----:B0-----:R-:W0:Y:S02]  /*139c0*/  S2R R2, SR_TID.X ;  /* 0x0000000000027919 */ /* 0x001e240000002100 */
[----:B0-----:R-:W-:-:S05]  /*139d0*/  LOP3.LUT R2, R2, 0x7f, RZ, 0xc0, !PT ;  /* 0x0000007f02027812 */ /* 0x001fca00078ec0ff */
[----:B------:R-:W-:-:S05]  /*139e0*/  IMAD.SHL.U32 R2, R2, 0x2, RZ ;  /* 0x0000000202027824 */ /* 0x000fca00078e00ff */
[----:B------:R0:W-:Y:S02]  /*139f0*/  STS.U16 [R2], R26 ;  /* 0x0000001a02007388 */ /* 0x0001e40000000400 */
[----:B0-----:R-:W-:Y:S02]  /*13a00*/  PRMT R2, RZ, 0x7610, R2 ;  /* 0x00007610ff027816 */ /* 0x001fe40000000002 */
[----:B------:R-:W3:Y:S01]  /*13a10*/  LDL.LU R26, [R1+0x3b70] ;  /* 0x003b7000011a7983 */ /* 0x000ee20000300800 */
[----:B--2---:R-:W-:-:S04]  /*13a20*/  @!P0 LOP3.LUT R5, R5, R4, RZ, 0x3c, !PT ;  /* 0x0000000405058212 */ /* 0x004fc800078e3cff */
[----:B------:R-:W-:-:S04]  /*13a30*/  @!P0 LOP3.LUT R4, R5, R4, RZ, 0x3c, !PT ;  /* 0x0000000405048212 */ /* 0x000fc800078e3cff */
[----:B------:R-:W-:-:S05]  /*13a40*/  @!P0 LOP3.LUT R5, R5, R4, RZ, 0x3c, !PT ;  /* 0x0000000405058212 */ /* 0x000fca00078e3cff */
[----:B------:R-:W2:Y:S04]  /*13a50*/  @!P0 LDG.E.U16 R2, [R4.64] ;  /* 0x0000000a04028981 */ /* 0x000ea8000c1e1500 */
[----:B--2---:R0:W-:Y:S04]  /*13a60*/  STL [R1+0x94], R2 ;  /* 0x0000940201007387 */ /* 0x0041e80000100800 */
[----:B------:R-:W2:Y:S04]  /*13a70*/  LDL R4, [R1+0x16d4] ;  /* 0x0016d40001047983 */ /* 0x000ea80000100800 */
[----:B------:R-:W2:Y:S04]  /*13a80*/  LDL R5, [R1+0x16d8] ;  /* 0x0016d80001057983 */ /* 0x000ea80000100800 */
[----:B0-----:R-:W0:Y:S01]  /*13a90*/  S2R R2, SR_TID.X ;  /* 0x0000000000027919 */ /* 0x001e220000002100 */
[----:B------:R-:W-:-:S02]  /*13aa0*/  PRMT R28, RZ, 0x7610, R28 ;  /* 0x00007610ff1c7816 */ /* 0x000fc4000000001c */
[----:B0-----:R-:W-:-:S05]  /*13ab0*/  LOP3.LUT R2, R2, 0x7f, RZ, 0xc0, !PT ;  /* 0x0000007f02027812 */ /* 0x001fca00078ec0ff */
[----:B------:R-:W-:-:S05]  /*13ac0*/  IMAD.SHL.U32 R2, R2, 0x2, RZ ;  /* 0x0000000202027824 */ /* 0x000fca00078e00ff */
[----:B----4-:R0:W-:Y:S04]  /*13ad0*/  STS.U16 [R2+0x100], R25 ;  /* 0x0001001902007388 */ /* 0x0101e80000000400 */
[----:B0-----:R-:W4:Y:S01]  /*13ae0*/  LDL.LU R25, [R1+0x3b6c] ;  /* 0x003b6c0001197983 */ /* 0x001f220000300800 */
[----:B--2---:R-:W-:-:S04]  /*13af0*/  @!P0 LOP3.LUT R5, R5, R4, RZ, 0x3c, !PT ;  /* 0x0000000405058212 */ /* 0x004fc800078e3cff */
[----:B------:R-:W-:-:S04]  /*13b00*/  @!P0 LOP3.LUT R4, R5, R4, RZ, 0x3c, !PT ;  /* 0x0000000405048212 */ /* 0x000fc800078e3cff */
[----:B------:R-:W-:-:S05]  /*13b10*/  @!P0 LOP3.LUT R5, R5, R4, RZ, 0x3c, !PT ;  /* 0x0000000405058212 */ /* 0x000fca00078e3cff */
[----:B------:R0:W2:Y:S04]  /*13b20*/  @!P0 LDG.E.U16 R28, [R4.64] ;  /* 0x0000000a041c8981 */ /* 0x0000a8000c1e1500 */
[----:B0-----:R-:W2:Y:S04]  /*13b30*/  LDL R4, [R1+0x16c4] ;  /* 0x0016c40001047983 */ /* 0x001ea80000100800 */
[----:B------:R-:W2:Y:S04]  /*13b40*/  LDL R5, [R1+0x16c8] ;  /* 0x0016c80001057983 */ /* 0x000ea80000100800 */
[----:B------:R0:W-:Y:S02]  /*13b50*/  STS.U16 [R2+0x200], R29 ;  /* 0x0002001d02007388 */ /* 0x0001e40000000400 */
[----:B0-----:R-:W-:-:S02]  /*13b60*/  PRMT R2, RZ, 0x7610, R2 ;  /* 0x00007610ff027816 */ /* 0x001fc40000000002 */
[----:B------:R-:W3:Y:S01]  /*13b70*/  LDL R29, [R1+0x168c] ;  /* 0x00168c00011d7983 */ /* 0x000ee20000100800 */
[----:B--2---:R-:W-:-:S04]  /*13b80*/  @!P0 LOP3.LUT R5, R5, R4, RZ, 0x3c, !PT ;  /* 0x0000000405058212 */ /* 0x004fc800078e3cff */
[----:B------:R-:W-:-:S04]  /*13b90*/  @!P0 LOP3.LUT R4, R5, R4, RZ, 0x3c, !PT ;  /* 0x0000000405048212 */ /* 0x000fc800078e3cff */
[----:B------:R-:W-:-:S05]  /*13ba0*/  @!P0 LOP3.LUT R5, R5, R4, RZ, 0x3c, !PT ;  /* 0x0000000405058212 */ /* 0x000fca00078e3cff */
[----:B------:R-:W2:Y:S04]  /*13bb0*/  @!P0 LDG.E.U16 R2, [R4.64] ;  /* 0x0000000a04028981 */ /* 0x000ea8000c1e1500 */
[----:B------:R0:W-:Y:S04]  /*13bc0*/  STL [R1+0x90], R28 ;  /* 0x0000901c01007387 */ /* 0x0001e80000100800 */
[----:B0-----:R-:W3:Y:S04]  /*13bd0*/  LDL R28, [R1+0x1770] ;  /* 0x00177000011c7983 */ /* 0x001ee80000100800 */
[----:B--2---:R0:W-:Y:S04]  /*13be0*/  STL [R1+0x8c], R2 ;  /* 0x00008c0201007387 */ /* 0x0041e80000100800 */
[----:B------:R-:W2:Y:S04]  /*13bf0*/  LDL R4, [R1+0x16b4] ;  /* 0x0016b40001047983 */ /* 0x000ea80000100800 */
[----:B------:R-:W2:Y:S04]  /*13c00*/  LDL R5, [R1+0x16b8] ;  /* 0x0016b80001057983 */ /* 0x000ea80000100800 */
[----:B0-----:R-:W0:Y:S02]  /*13c10*/  S2R R2, SR_TID.X ;  /* 0x0000000000027919 */ /* 0x001e240000002100 */
[----:B0-----:R-:W-:-:S05]  /*13c20*/  LOP3.LUT R2, R2, 0x7f, RZ, 0xc0, !PT ;  /* 0x0000007f02027812 */ /* 0x001fca00078ec0ff */
[----:B------:R-:W-:-:S05]  /*13c30*/  IMAD.SHL.U32 R2, R2, 0x2, RZ ;  /* 0x0000000202027824 */ /* 0x000fca00078e00ff */
[----:B------:R0:W-:Y:S02]  /*13c40*/  STS.U16 [R2+0x300], R24 ;  /* 0x0003001802007388 */ /* 0x0001e40000000400 */
        /* <DEDUP_REMOVED lines=12> */
[----:B---3--:R0:W-:Y:S02]  /*13d10*/  STS.U16 [R2+0x2000], R24 ;  /* 0x0020001802007388 */ /* 0x0081e40000000400 */
[----:B0-----:R-:W-:Y:S02]  /*13d20*/  PRMT R2, RZ, 0x7610, R2 ;  /* 0x00007610ff027816 */ /* 0x001fe40000000002 */
        /* <DEDUP_REMOVED lines=10> */
[----:B----4-:R0:W-:Y:S02]  /*13dd0*/  STS.U16 [R2+0x2100], R25 ;  /* 0x0021001902007388 */ /* 0x0101e40000000400 */
[----:B0-----:R-:W-:Y:S02]  /*13de0*/  PRMT R2, RZ, 0x7610, R2 ;  /* 0x00007610ff027816 */ /* 0x001fe40000000002 */
[----:B--2---:R-:W-:-:S04]  /*13df0*/  @!P0 LOP3.LUT R5, R5, R4, RZ, 0x3c, !PT ;  /* 0x0000000405058212 */ /* 0x004fc800078e3cff */
[----:B------:R-:W-:-:S04]  /*13e00*/  @!P0 LOP3.LUT R4, R5, R4, RZ, 0x3c, !PT ;  /* 0x0000000405048212 */ /* 0x000fc800078e3cff */
[----:B------:R-:W-:-:S05]  /*13e10*/  @!P0 LOP3.LUT R5, R5, R4, RZ, 0x3c, !PT ;  /* 0x0000000405058212 */ /* 0x000fca00078e3cff */
[----:B------:R0:W2:Y:S02]  /*13e20*/  @!P0 LDG.E.U16 R2, [R4.64] ;  /* 0x0000000a04028981 */ /* 0x0000a4000c1e1500 */
[----:B0-----:R-:W-:Y:S02]  /*13e30*/  @!P0 IMAD.MOV.U32 R4, RZ, RZ, R28 ;  /* 0x000000ffff048224 */ /* 0x001fe400078e001c */
[----:B------:R-:W-:Y:S01]  /*13e40*/  @!P0 IMAD.MOV.U32 R5, RZ, RZ, R29 ;  /* 0x000000ffff058224 */ /* 0x000fe200078e001d */
[----:B--2---:R0:W-:Y:S04]  /*13e50*/  STL [R1+0x80], R2 ;  /* 0x0000800201007387 */ /* 0x0041e80000100800 */
[----:B------:R-:W2:Y:S04]  /*13e60*/  LDL R29, [R1+0x174c] ;  /* 0x00174c00011d7983 */ /* 0x000ea80000100800 */
[----:B------:R-:W3:Y:S04]  /*13e70*/  LDL R28, [R1+0x17a8] ;  /* 0x0017a800011c7983 */ /* 0x000ee80000100800 */
[----:B0-----:R-:W0:Y:S02]  /*13e80*/  S2R R2, SR_TID.X ;  /* 0x0000000000027919 */ /* 0x001e240000002100 */
[----:B0-----:R-:W-:-:S05]  /*13e90*/  LOP3.LUT R2, R2, 0x7f, RZ, 0xc0, !PT ;  /* 0x0000007f02027812 */ /* 0x001fca00078ec0ff */
[----:B------:R-:W-:-:S05]  /*13ea0*/  IMAD.SHL.U32 R2, R2, 0x2, RZ ;  /* 0x0000000202027824 */ /* 0x000fca00078e00ff */
[----:B------:R0:W-:Y:S02]  /*13eb0*/  STS.U16 [R2+0x2200], R26 ;  /* 0x0022001a02007388 */ /* 0x0001e40000000400 */
[----:B0-----:R-:W-:-:S06]  /*13ec0*/  PRMT R2, RZ, 0x7610, R2 ;  /* 0x00007610ff027816 */ /* 0x001fcc0000000002 */
[----:B------:R-:W4:Y:S04]  /*13ed0*/  @!P0 LDG.E.U16 R2, [R4.64] ;  /* 0x0000000a04028981 */ /* 0x000f28000c1e1500 */
[----:B----4-:R0:W-:Y:S04]  /*13ee0*/  STL [R1+0x7c], R2 ;  /* 0x00007c0201007387 */ /* 0x0101e80000100800 */
[----:B------:R-:W4:Y:S04]  /*13ef0*/  LDL R4, [R1+0x1684] ;  /* 0x0016840001047983 */ /* 0x000f280000100800 */
[----:B------:R-:W4:Y:S01]  /*13f00*/  LDL R5, [R1+0x1768] ;  /* 0x0017680001057983 */ /* 0x000f220000100800 */
[----:B------:R-:W-:-:S03]  /*13f10*/  PRMT R23, RZ, 0x7610, R23 ;  /* 0x00007610ff177816 */ /* 0x000fc60000000017 */
[----:B0-----:R-:W0:Y:S01]  /*13f20*/  S2R R2, SR_TID.X ;  /* 0x0000000000027919 */ /* 0x001e220000002100 */
[----:B----4-:R-:W-:-:S04]  /*13f30*/  @!P0 LOP3.LUT R5, R5, R4, RZ, 0x3c, !PT ;  /* 0x0000000405058212 */ /* 0x010fc800078e3cff */
[----:B------:R-:W-:-:S04]  /*13f40*/  @!P0 LOP3.LUT R4, R5, R4, RZ, 0x3c, !PT ;  /* 0x0000000405048212 */ /* 0x000fc800078e3cff */
[----:B------:R-:W-:-:S05]  /*13f50*/  @!P0 LOP3.LUT R5, R5, R4, RZ, 0x3c, !PT ;  /* 0x0000000405058212 */ /* 0x000fca00078e3cff */
[----:B------:R1:W4:Y:S04]  /*13f60*/  @!P0 LDG.E.U16 R23, [R4.64] ;  /* 0x0000000a04178981 */ /* 0x000328000c1e1500 */
[----:B-1----:R-:W2:Y:S04]  /*13f70*/  LDL R4, [R1+0x167c] ;  /* 0x00167c0001047983 */ /* 0x002ea80000100800 */
[----:B------:R-:W2:Y:S01]  /*13f80*/  LDL R5, [R1+0x1760] ;  /* 0x0017600001057983 */ /* 0x000ea20000100800 */
[----:B0-----:R-:W-:-:S05]  /*13f90*/  LOP3.LUT R2, R2, 0x7f, RZ, 0xc0, !PT ;  /* 0x0000007f02027812 */ /* 0x001fca00078ec0ff */
[----:B------:R-:W-:-:S05]  /*13fa0*/  IMAD.SHL.U32 R2, R2, 0x2, RZ ;  /* 0x0000000202027824 */ /* 0x000fca00078e00ff */
[----:B------:R-:W-:Y:S04]  /*13fb0*/  STS.U16 [R2+0x2300], R27 ;  /* 0x0023001b02007388 */ /* 0x000fe80000000400 */
[----:B------:R0:W-:Y:S02]  /*13fc0*/  STS.U16 [R2+0x4000], R16 ;  /* 0x0040001002007388 */ /* 0x0001e40000000400 */
[----:B0-----:R-:W-:Y:S02]  /*13fd0*/  PRMT R2, RZ, 0x7610, R2 ;  /* 0x00007610ff027816 */ /* 0x001fe40000000002 */
[----:B--2---:R-:W-:-:S04]  /*13fe0*/  @!P0 LOP3.LUT R5, R5, R4, RZ, 0x3c, !PT ;  /* 0x0000000405058212 */ /* 0x004fc800078e3cff */
[----:B------:R-:W-:-:S04]  /*13ff0*/  @!P0 LOP3.LUT R4, R5, R4, RZ, 0x3c, !PT ;  /* 0x0000000405048212 */ /* 0x000fc800078e3cff */
[----:B------:R-:W-:-:S05]  /*14000*/  @!P0 LOP3.LUT R5, R5, R4, RZ, 0x3c, !PT ;  /* 0x0000000405058212 */ /* 0x000fca00078e3cff */
[----:B------:R-:W2:Y:S04]  /*14010*/  @!P0 LDG.E.U16 R2, [R4.64] ;  /* 0x0000000a04028981 */ /* 0x000ea8000c1e1500 */
[----:B----4-:R0:W-:Y:S04]  /*14020*/  STL [R1+0x78], R23 ;  /* 0x0000781701007387 */ /* 0x0101e80000100800 */
[----:B0-----:R-:W4:Y:S04]  /*14030*/  LDL R23, [R1+0x17a0] ;  /* 0x0017a00001177983 */ /* 0x001f280000100800 */
        /* <DEDUP_REMOVED lines=8> */
[----:B--2---:R-:W-:-:S04]  /*140c0*/  @!P0 LOP3.LUT R5, R5, R4, RZ, 0x3c, !PT ;  /* 0x0000000405058212 */ /* 0x004fc800078e3cff */
[----:B------:R-:W-:-:S04]  /*140d0*/  @!P0 LOP3.LUT R4, R5, R4, RZ, 0x3c, !PT ;  /* 0x0000000405048212 */ /* 0x000fc800078e3cff */
[----:B------:R-:W-:-:S05]  /*140e0*/  @!P0 LOP3.LUT R5, R5, R4, RZ, 0x3c, !PT ;  /* 0x0000000405058212 */ /* 0x000fca00078e3cff */
[----:B------:R3:W2:Y:S01]  /*140f0*/  @!P0 LDG.E.U16 R2, [R4.64] ;  /* 0x0000000a04028981 */ /* 0x0006a2000c1e1500 */
[----:B------:R-:W-:Y:S01]  /*14100*/  PRMT R12, RZ, 0x7610, R12 ;  /* 0x00007610ff0c7816 */ /* 0x000fe2000000000c */
[----:B---3--:R-:W-:Y:S02]  /*14110*/  @!P0 IMAD.MOV.U32 R4, RZ, RZ, R28 ;  /* 0x000000ffff048224 */ /* 0x008fe400078e001c */
[----:B------:R-:W-:-:S05]  /*14120*/  @!P0 IMAD.MOV.U32 R5, RZ, RZ, R29 ;  /* 0x000000ffff058224 */ /* 0x000fca00078e001d */
[----:B------:R0:W3:Y:S04]  /*14130*/  @!P0 LDG.E.U16 R12, [R4.64] ;  /* 0x0000000a040c8981 */ /* 0x0000e8000c1e1500 */
[----:B--2---:R-:W-:Y:S04]  /*14140*/  STL [R1+0x70], R2 ;  /* 0x0000700201007387 */ /* 0x004fe80000100800 */
[----:B0-----:R-:W2:Y:S01]  /*14150*/  LDL R5, [R1+0x1744] ;  /* 0x0017440001057983 */ /* 0x001ea20000100800 */
[----:B------:R-:W-:Y:S01]  /*14160*/  PRMT R22, RZ, 0x7610, R22 ;  /* 0x00007610ff167816 */ /* 0x000fe20000000016 */
[----:B----4-:R-:W-:-:S02]  /*14170*/  @!P0 IMAD.MOV.U32 R4, RZ, RZ, R23 ;  /* 0x000000ffff048224 */ /* 0x010fc400078e0017 */
[----:B------:R-:W4:Y:S04]  /*14180*/  LDL R29, [R1+0x1784] ;  /* 0x00178400011d7983 */ /* 0x000f280000100800 */
[----:B------:R-:W4:Y:S04]  /*14190*/  LDL R28, [R1+0x17dc] ;  /* 0x0017dc00011c7983 */ /* 0x000f280000100800 */
[----:B---3--:R0:W-:Y:S04]  /*141a0*/  STL [R1+0x6c], R12 ;  /* 0x00006c0c01007387 */ /* 0x0081e80000100800 */
[----:B0-----:R-:W3:Y:S04]  /*141b0*/  LDL.LU R12, [R1+0x30] ;  /* 0x00003000010c7983 */ /* 0x001ee80000300800 */
[----:B------:R-:W3:Y:S04]  /*141c0*/  LDL.LU R23, [R1+0x34] ;  /* 0x0000340001177983 */ /* 0x000ee80000300800 */
[----:B--2---:R0:W2:Y:S04]  /*141d0*/  @!P0 LDG.E.U16 R22, [R4.64] ;  /* 0x0000000a04168981 */ /* 0x0040a8000c1e1500 */
[----:B0-----:R-:W3:Y:S04]  /*141e0*/  LDL R4, [R1+0x1674] ;  /* 0x0016740001047983 */ /* 0x001ee80000100800 */
[----:B------:R-:W3:Y:S01]  /*141f0*/  LDL R5, [R1+0x1798] ;  /* 0x0017980001057983 */ /* 0x000ee20000100800 */
[----:B------:R-:W-:-:S03]  /*14200*/  PRMT R21, RZ, 0x7610, R21 ;  /* 0x00007610ff157816 */ /* 0x000fc60000000015 */
[----:B------:R-:W0:Y:S04]  /*14210*/  S2R R2, SR_TID.X ;  /* 0x0000000000027919 */ /* 0x000e280000002100 */
[----:B--2---:R1:W-:Y:S04]  /*14220*/  STL [R1+0x68], R22 ;  /* 0x0000681601007387 */ /* 0x0043e80000100800 */
[----:B-1----:R-:W2:Y:S01]  /*14230*/  LDL.LU R22, [R1+0x38] ;  /* 0x0000380001167983 */ /* 0x002ea20000300800 */
[----:B---3--:R-:W-:-:S04]  /*14240*/  @!P0 LOP3.LUT R5, R5, R4, RZ, 0x3c, !PT ;  /* 0x0000000405058212 */ /* 0x008fc800078e3cff */
[----:B------:R-:W-:-:S04]  /*14250*/  @!P0 LOP3.LUT R4, R5, R4, RZ, 0x3c, !PT ;  /* 0x0000000405048212 */ /* 0x000fc800078e3cff */
[----:B------:R-:W-:-:S05]  /*14260*/  @!P0 LOP3.LUT R5, R5, R4, RZ, 0x3c, !PT ;  /* 0x0000000405058212 */ /* 0x000fca00078e3cff */
[----:B------:R1:W3:Y:S04]  /*14270*/  @!P0 LDG.E.U16 R21, [R4.64] ;  /* 0x0000000a04158981 */ /* 0x0002e8000c1e1500 */
[----:B-1----:R-:W2:Y:S04]  /*14280*/  LDL R4, [R1+0x178c] ;  /* 0x00178c0001047983 */ /* 0x002ea80000100800 */
[----:B------:R-:W2:Y:S01]  /*14290*/  LDL R5, [R1+0x1790] ;  /* 0x0017900001057983 */ /* 0x000ea20000100800 */
[----:B0-----:R-:W-:-:S05]  /*142a0*/  LOP3.LUT R2, R2, 0x7f, RZ, 0xc0, !PT ;  /* 0x0000007f02027812 */ /* 0x001fca00078ec0ff */
[----:B------:R-:W-:-:S05]  /*142b0*/  IMAD.SHL.U32 R2, R2, 0x2, RZ ;  /* 0x0000000202027824 */ /* 0x000fca00078e00ff */
[----:B------:R-:W-:Y:S04]  /*142c0*/  STS.U16 [R2+0x4200], R18 ;  /* 0x0042001202007388 */ /* 0x000fe80000000400 */
[----:B------:R-:W-:Y:S04]  /*142d0*/  STS.U16 [R2+0x4300], R19 ;  /* 0x0043001302007388 */ /* 0x000fe80000000400 */
[----:B------:R-:W-:Y:S04]  /*142e0*/  STS.U16 [R2+0x6000], R11 ;  /* 0x0060000b02007388 */ /* 0x000fe80000000400 */
[----:B------:R0:W-:Y:S02]  /*142f0*/  STS.U16 [R2+0x6100], R10 ;  /* 0x0061000a02007388 */ /* 0x0001e40000000400 */
[----:B0-----:R-:W-:-:S02]  /*14300*/  PRMT R2, RZ, 0x7610, R2 ;  /* 0x00007610ff027816 */ /* 0x001fc40000000002 */
[----:B--2---:R-:W-:-:S04]  /*14310*/  @!P0 LOP3.LUT R5, R5, R4, RZ, 0x3c, !PT ;  /* 0x0000000405058212 */ /* 0x004fc800078e3cff */
[----:B------:R-:W-:-:S04]  /*14320*/  @!P0 LOP3.LUT R4, R5, R4, RZ, 0x3c, !PT ;  /* 0x0000000405048212 */ /* 0x000fc800078e3cff */
[----:B------:R-:W-:-:S05]  /*14330*/  @!P0 LOP3.LUT R5, R5, R4, RZ, 0x3c, !PT ;  /* 0x0000000405058212 */ /* 0x000fca00078e3cff */
[----:B------:R4:W2:Y:S01]  /*14340*/  @!P0 LDG.E.U16 R2, [R4.64] ;  /* 0x0000000a04028981 */ /* 0x0008a2000c1e1500 */
[----:B------:R-:W-:-:S03]  /*14350*/  PRMT R20, RZ, 0x7610, R20 ;  /* 0x00007610ff147816 */ /* 0x000fc60000000014 */
[----:B---3--:R0:W-:Y:S01]  /*14360*/  STL [R1+0x64], R21 ;  /* 0x0000641501007387 */ /* 0x0081e20000100800 */
[----:B----4-:R-:W-:Y:S02]  /*14370*/  @!P0 IMAD.MOV.U32 R4, RZ, RZ, R28 ;  /* 0x000000ffff048224 */ /* 0x010fe400078e001c */
[----:B------:R-:W-:Y:S01]  /*14380*/  @!P0 IMAD.MOV.U32 R5, RZ, RZ, R29 ;  /* 0x000000ffff058224 */ /* 0x000fe200078e001d */
[----:B0-----:R-:W3:Y:S04]  /*14390*/  LDL.LU R21, [R1+0x3c] ;  /* 0x00003c0001157983 */ /* 0x001ee80000300800 */
[----:B------:R0:W4:Y:S04]  /*143a0*/  @!P0 LDG.E.U16 R20, [R4.64] ;  /* 0x0000000a04148981 */ /* 0x000128000c1e1500 */
[----:B--2---:R1:W-:Y:S04]  /*143b0*/  STL [R1+0x60], R2 ;  /* 0x0000600201007387 */ /* 0x0043e80000100800 */
[----:B0-----:R-:W2:Y:S04]  /*143c0*/  LDL R4, [R1+0x177c] ;  /* 0x00177c0001047983 */ /* 0x001ea80000100800 */
[----:B------:R-:W2:Y:S01]  /*143d0*/  LDL R5, [R1+0x17d4] ;  /* 0x0017d40001057983 */ /* 0x000ea20000100800 */
[----:B------:R-:W-:-:S03]  /*143e0*/  PRMT R13, RZ, 0x7610, R13 ;  /* 0x00007610ff0d7816 */ /* 0x000fc6000000000d */
[----:B-1----:R-:W0:Y:S04]  /*143f0*/  S2R R2, SR_TID.X ;  /* 0x0000000000027919 */ /* 0x002e280000002100 */
[----:B------:R-:W1:Y:S01]  /*14400*/  S2R R29, SR_TID.X ;  /* 0x00000000001d7919 */ /* 0x000e620000002100 */
[----:B--2---:R-:W-:-:S04]  /*14410*/  @!P0 LOP3.LUT R5, R5, R4, RZ, 0x3c, !PT ;  /* 0x0000000405058212 */ /* 0x004fc800078e3cff */
[----:B------:R-:W-:-:S04]  /*14420*/  @!P0 LOP3.LUT R4, R5, R4, RZ, 0x3c, !PT ;  /* 0x0000000405048212 */ /* 0x000fc800078e3cff */
[----:B------:R-:W-:-:S05]  /*14430*/  @!P0 LOP3.LUT R5, R5, R4, RZ, 0x3c, !PT ;  /* 0x0000000405058212 */ /* 0x000fca00078e3cff */
[----:B------:R-:W2:Y:S01]  /*14440*/  @!P0 LDG.E.U16 R13, [R4.64] ;  /* 0x0000000a040d8981 */ /* 0x000ea2000c1e1500 */
[----:B0-----:R-:W-:Y:S02]  /*14450*/  LOP3.LUT R2, R2, 0x7f, RZ, 0xc0, !PT ;  /* 0x0000007f02027812 */ /* 0x001fe400078ec0ff */
[----:B-1----:R-:W-:-:S03]  /*14460*/  LOP3.LUT R29, R29, 0x7f, RZ, 0xc0, !PT ;  /* 0x0000007f1d1d7812 */ /* 0x002fc600078ec0ff */
[----:B------:R-:W-:Y:S01]  /*14470*/  IMAD.SHL.U32 R2, R2, 0x2, RZ ;  /* 0x0000000202027824 */ /* 0x000fe200078e00ff */
[----:B----4-:R0:W-:Y:S01]  /*14480*/  STL [R1+0x5c], R20 ;  /* 0x00005c1401007387 */ /* 0x0101e20000100800 */
[----:B------:R-:W-:-:S03]  /*14490*/  IMAD.SHL.U32 R28, R29, 0x2, RZ ;  /* 0x000000021d1c7824 */ /* 0x000fc600078e00ff */
[----:B------:R-:W-:Y:S04]  /*144a0*/  STS.U16 [R2+0x6200], R9 ;  /* 0x0062000902007388 */ /* 0x000fe80000000400 */
[----:B------:R1:W-:Y:S04]  /*144b0*/  STS.U16 [R2+0x6300], R8 ;  /* 0x0063000802007388 */ /* 0x0003e80000000400 */
[----:B0-----:R-:W4:Y:S01]  /*144c0*/  LDL.LU R20, [R1+0x1c] ;  /* 0x00001c0001147983 */ /* 0x001f220000300800 */
[----:B------:R-:W-:-:S03]  /*144d0*/  LOP3.LUT R28, R28, 0x10, RZ, 0x3c, !PT ;  /* 0x000000101c1c7812 */ /* 0x000fc600078e3cff */
[----:B-1----:R-:W3:Y:S04]  /*144e0*/  LDL.LU R2, [R1+0x14] ;  /* 0x0000140001027983 */ /* 0x002ee80000300800 */
[----:B------:R-:W3:Y:S04]  /*144f0*/  LDL.LU R29, [R1+0x10] ;  /* 0x00001000011d7983 */ /* 0x000ee80000300800 */
[----:B------:R-:W-:Y:S04]  /*14500*/  STS.U16 [R28+0x400], R12 ;  /* 0x0004000c1c007388 */ /* 0x000fe80000000400 */
[----:B--2---:R0:W-:Y:S04]  /*14510*/  STL [R1+0x58], R13 ;  /* 0x0000580d01007387 */ /* 0x0041e80000100800 */
[----:B0-----:R-:W2:Y:S04]  /*14520*/  LDL.LU R13, [R1+0x3b64] ;  /* 0x003b6400010d7983 */ /* 0x001ea80000300800 */
[----:B------:R-:W2:Y:S04]  /*14530*/  LDL R4, [R1+0x166c] ;  /* 0x00166c0001047983 */ /* 0x000ea80000100800 */
[----:B------:R-:W2:Y:S04]  /*14540*/  LDL R5, [R1+0x17cc] ;  /* 0x0017cc0001057983 */ /* 0x000ea80000100800 */
[----:B------:R-:W3:Y:S01]  /*14550*/  LDL.LU R12, [R1+0x3b60] ;  /* 0x003b6000010c7983 */ /* 0x000ee20000300800 */
[----:B--2---:R-:W-:-:S04]  /*14560*/  @!P0 LOP3.LUT R5, R5, R4, RZ, 0x3c, !PT ;  /* 0x0000000405058212 */ /* 0x004fc800078e3cff */
[C---:B------:R-:W-:Y:S02]  /*14570*/  @!P0 LOP3.LUT R4, R5.reuse, R4, RZ, 0x3c, !PT ;  /* 0x0000000405048212 */ /* 0x040fe400078e3cff */
[----:B---3--:R-:W-:Y:S02]  /*14580*/  PRMT R12, RZ, 0x7610, R12 ;  /* 0x00007610ff0c7816 */ /* 0x008fe4000000000c */
[----:B------:R-:W-:-:S05]  /*14590*/  @!P0 LOP3.LUT R5, R5, R4, RZ, 0x3c, !PT ;  /* 0x0000000405058212 */ /* 0x000fca00078e3cff */
[----:B------:R-:W2:Y:S04]  /*145a0*/  @!P0 LDG.E.U16 R12, [R4.64] ;  /* 0x0000000a040c8981 */ /* 0x000ea8000c1e1500 */
[----:B------:R-:W-:Y:S04]  /*145b0*/  STS.U16 [R28+0x500], R23 ;  /* 0x000500171c007388 */ /* 0x000fe80000000400 */
[----:B--2---:R0:W-:Y:S04]  /*145c0*/  STL [R1+0x54], R12 ;  /* 0x0000540c01007387 */ /* 0x0041e80000100800 */
[----:B0-----:R-:W2:Y:S04]  /*145d0*/  LDL.LU R12, [R1+0x3b5c] ;  /* 0x003b5c00010c7983 */ /* 0x001ea80000300800 */
[----:B------:R-:W3:Y:S04]  /*145e0*/  LDL R4, [R1+0x17c0] ;  /* 0x0017c00001047983 */ /* 0x000ee80000100800 */
[----:B------:R-:W3:Y:S04]  /*145f0*/  LDL R5, [R1+0x17c4] ;  /* 0x0017c40001057983 */ /* 0x000ee80000100800 */
[----:B------:R-:W2:Y:S01]  /*14600*/  LDL.LU R23, [R1+0x3b58] ;  /* 0x003b580001177983 */ /* 0x000ea20000300800 */
[----:B---3--:R-:W-:-:S04]  /*14610*/  @!P0 LOP3.LUT R5, R5, R4, RZ, 0x3c, !PT ;  /* 0x0000000405058212 */ /* 0x008fc800078e3cff */
[C---:B------:R-:W-:Y:S02]  /*14620*/  @!P0 LOP3.LUT R4, R5.reuse, R4, RZ, 0x3c, !PT ;  /* 0x0000000405048212 */ /* 0x040fe400078e3cff */
[----:B--2---:R-:W-:Y:S02]  /*14630*/  PRMT R23, RZ, 0x7610, R23 ;  /* 0x00007610ff177816 */ /* 0x004fe40000000017 */
        /* <DEDUP_REMOVED lines=33> */
[----:B------:R0:W-:Y:S04]  /*14850*/  STS.U16 [R28+0x2400], R2 ;  /* 0x002400021c007388 */ /* 0x0001e80000000400 */
[----:B0-----:R-:W3:Y:S04]  /*14860*/  LDL.LU R2, [R1+0x1814] ;  /* 0x0018140001027983 */ /* 0x001ee80000300800 */
[----:B----4-:R-:W-:Y:S04]  /*14870*/  STS.U16 [R28+0x2500], R20 ;  /* 0x002500141c007388 */ /* 0x010fe80000000400 */
[----:B--2---:R0:W-:Y:S04]  /*14880*/  STL [R1+0x44], R21 ;  /* 0x0000441501007387 */ /* 0x0041e80000100800 */
[----:B0-----:R-:W2:Y:S04]  /*14890*/  LDL.LU R21, [R1+0x3b40] ;  /* 0x003b400001157983 */ /* 0x001ea80000300800 */
[----:B------:R-:W4:Y:S04]  /*148a0*/  LDL R4, [R1+0x17e4] ;  /* 0x0017e40001047983 */ /* 0x000f280000100800 */
[----:B------:R-:W4:Y:S04]  /*148b0*/  LDL R5, [R1+0x1820] ;  /* 0x0018200001057983 */ /* 0x000f280000100800 */
[----:B------:R-:W2:Y:S01]  /*148c0*/  LDL.LU R20, [R1+0x3b3c] ;  /* 0x003b3c0001147983 */ /* 0x000ea20000300800 */
[----:B----4-:R-:W-:-:S04]  /*148d0*/  @!P0 LOP3.LUT R5, R5, R4, RZ, 0x3c, !PT ;  /* 0x0000000405058212 */ /* 0x010fc800078e3cff */
[C---:B------:R-:W-:Y:S02]  /*148e0*/  @!P0 LOP3.LUT R4, R5.reuse, R4, RZ, 0x3c, !PT ;  /* 0x0000000405048212 */ /* 0x040fe400078e3cff */
[----:B--2---:R-:W-:Y:S02]  /*148f0*/  PRMT R20, RZ, 0x7610, R20 ;  /* 0x00007610ff147816 */ /* 0x004fe40000000014 */
[----:B------:R-:W-:-:S05]  /*14900*/  @!P0 LOP3.LUT R5, R5, R4, RZ, 0x3c, !PT ;  /* 0x0000000405058212 */ /* 0x000fca00078e3cff */
[----:B------:R-:W2:Y:S04]  /*14910*/  @!P0 LDG.E.U16 R20, [R4.64] ;  /* 0x0000000a04148981 */ /* 0x000ea8000c1e1500 */
[----:B------:R-:W-:Y:S04]  /*14920*/  STS.U16 [R28+0x2600], R29 ;  /* 0x0026001d1c007388 */ /* 0x000fe80000000400 */
        /* <DEDUP_REMOVED lines=10> */
[----:B--2---:R0:W-:Y:S04]  /*149d0*/  STL [R1+0x3c], R29 ;  /* 0x00003c1d01007387 */ /* 0x0041e80000100800 */
[----:B0-----:R-:W2:Y:S04]  /*149e0*/  LDL.LU R29, [R1+0x3b30] ;  /* 0x003b3000011d7983 */ /* 0x001ea80000300800 */
[----:B------:R-:W4:Y:S04]  /*149f0*/  LDL R4, [R1+0x1804] ;  /* 0x0018040001047983 */ /* 0x000f280000100800 */
[----:B------:R-:W4:Y:S04]  /*14a00*/  LDL R5, [R1+0x1830] ;  /* 0x0018300001057983 */ /* 0x000f280000100800 */
[----:B--2---:R0:W-:Y:S04]  /*14a10*/  STS.U16 [R28+0x2700], R29 ;  /* 0x0027001d1c007388 */ /* 0x0041e80000000400 */
[----:B0-----:R-:W2:Y:S01]  /*14a20*/  LDL.LU R29, [R1+0x3b2c] ;  /* 0x003b2c00011d7983 */ /* 0x001ea20000300800 */
[----:B----4-:R-:W-:-:S04]  /*14a30*/  @!P0 LOP3.LUT R5, R5, R4, RZ, 0x3c, !PT ;  /* 0x0000000405058212 */ /* 0x010fc800078e3cff */
[----:B------:R-:W-:-:S04]  /*14a40*/  @!P0 LOP3.LUT R4, R5, R4, RZ, 0x3c, !PT ;  /* 0x0000000405048212 */ /* 0x000fc800078e3cff */
[----:B------:R-:W-:Y:S02]  /*14a50*/  @!P0 LOP3.LUT R5, R5, R4, RZ, 0x3c, !PT ;  /* 0x0000000405058212 */ /* 0x000fe400078e3cff */
[----:B--2---:R-:W-:-:S06]  /*14a60*/  PRMT R29, RZ, 0x7610, R29 ;  /* 0x00007610ff1d7816 */ /* 0x004fcc000000001d */
[----:B------:R-:W2:Y:S04]  /*14a70*/  @!P0 LDG.E.U16 R29, [R4.64] ;  /* 0x0000000a041d8981 */ /* 0x000ea8000c1e1500 */
[----:B--2---:R0:W-:Y:S04]  /*14a80*/  STL [R1+0x38], R29 ;  /* 0x0000381d01007387 */ /* 0x0041e80000100800 */
[----:B0-----:R-:W2:Y:S04]  /*14a90*/  LDL.LU R29, [R1+0x3b28] ;  /* 0x003b2800011d7983 */ /* 0x001ea80000300800 */
[----:B------:R-:W4:Y:S01]  /*14aa0*/  LDL R5, [R1+0x1828] ;  /* 0x0018280001057983 */ /* 0x000f220000100800 */
[----:B--2---:R-:W-:Y:S01]  /*14ab0*/  PRMT R29, RZ, 0x7610, R29 ;  /* 0x00007610ff1d7816 */ /* 0x004fe2000000001d */
[----:B----4-:R-:W-:-:S02]  /*14ac0*/  @!P0 IMAD.MOV.U32 R4, RZ, RZ, R5 ;  /* 0x000000ffff048224 */ /* 0x010fc400078e0005 */
[----:B---3--:R-:W-:-:S05]  /*14ad0*/  @!P0 IMAD.MOV.U32 R5, RZ, RZ, R2 ;  /* 0x000000ffff058224 */ /* 0x008fca00078e0002 */
[----:B------:R-:W2:Y:S04]  /*14ae0*/  @!P0 LDG.E.U16 R29, [R4.64] ;  /* 0x0000000a041d8981 */ /* 0x000ea8000c1e1500 */
[----:B------:R-:W-:Y:S04]  /*14af0*/  STL [R1+0x1870], R2 ;  /* 0x0018700201007387 */ /* 0x000fe80000100800 */
        /* <DEDUP_REMOVED lines=36> */
[----:B0-----:R-:W4:Y:S04]  /*14d40*/  LDL R4, [R1+0x170c] ;  /* 0x00170c0001047983 */ /* 0x001f280000100800 */
[----:B------:R-:W4:Y:S01]  /*14d50*/  LDL R5, [R1+0x1710] ;  /* 0x0017100001057983 */ /* 0x000f220000100800 */
[----:B------:R-:W-:-:S03]  /*14d60*/  PRMT R0, RZ, 0x7610, R0 ;  /* 0x00007610ff007816 */ /* 0x000fc60000000000 */
[----:B---3--:R0:W-:Y:S01]  /*14d70*/  STL [R1+0x24], R3 ;  /* 0x0000240301007387 */ /* 0x0081e20000100800 */
[----:B------:R-:W-:-:S03]  /*14d80*/  PRMT R2, RZ, 0x7610, R2 ;  /* 0x00007610ff027816 */ /* 0x000fc60000000002 */
[----:B0-----:R-:W3:Y:S01]  /*14d90*/  LDL R3, [R1+0x16e0] ;  /* 0x0016e00001037983 */ /* 0x001ee20000100800 */
[----:B----4-:R-:W-:-:S04]  /*14da0*/  @!P0 LOP3.LUT R5, R5, R4, RZ, 0x3c, !PT ;  /* 0x0000000405058212 */ /* 0x010fc800078e3cff */
[----:B------:R-:W-:-:S04]  /*14db0*/  @!P0 LOP3.LUT R4, R5, R4, RZ, 0x3c, !PT ;  /* 0x0000000405048212 */ /* 0x000fc800078e3cff */
[----:B------:R-:W-:-:S05]  /*14dc0*/  @!P0 LOP3.LUT R5, R5, R4, RZ, 0x3c, !PT ;  /* 0x0000000405058212 */ /* 0x000fca00078e3cff */
[----:B------:R0:W4:Y:S04]  /*14dd0*/  @!P0 LDG.E.U16 R0, [R4.64] ;  /* 0x0000000a04008981 */ /* 0x000128000c1e1500 */
[----:B0-----:R-:W2:Y:S04]  /*14de0*/  LDL R4, [R1+0x16fc] ;  /* 0x0016fc0001047983 */ /* 0x001ea80000100800 */
[----:B------:R-:W2:Y:S04]  /*14df0*/  LDL R5, [R1+0x1700] ;  /* 0x0017000001057983 */ /* 0x000ea80000100800 */
[----:B----4-:R-:W-:Y:S01]  /*14e00*/  STL [R1+0x20], R0 ;  /* 0x0000200001007387 */ /* 0x010fe20000100800 */
[----:B--2---:R-:W-:-:S04]  /*14e10*/  @!P0 LOP3.LUT R5, R5, R4, RZ, 0x3c, !PT ;  /* 0x0000000405058212 */ /* 0x004fc800078e3cff */
[----:B------:R-:W-:-:S04]  /*14e20*/  @!P0 LOP3.LUT R4, R5, R4, RZ, 0x3c, !PT ;  /* 0x0000000405048212 */ /* 0x000fc800078e3cff */
[----:B------:R-:W-:-:S05]  /*14e30*/  @!P0 LOP3.LUT R5, R5, R4, RZ, 0x3c, !PT ;  /* 0x0000000405058212 */ /* 0x000fca00078e3cff */
[----:B------:R0:W2:Y:S04]  /*14e40*/  @!P0 LDG.E.U16 R2, [R4.64] ;  /* 0x0000000a04028981 */ /* 0x0000a8000c1e1500 */
[----:B0-----:R-:W4:Y:S04]  /*14e50*/  LDL R4, [R1+0x16ec] ;  /* 0x0016ec0001047983 */ /* 0x001f280000100800 */
[----:B------:R-:W4:Y:S01]  /*14e60*/  LDL R5, [R1+0x16f0] ;  /* 0x0016f00001057983 */ /* 0x000f220000100800 */
[----:B------:R-:W-:Y:S02]  /*14e70*/  PRMT R29, RZ, 0x7610, R29 ;  /* 0x00007610ff1d7816 */ /* 0x000fe4000000001d */
[----:B----4-:R-:W-:-:S04]  /*14e80*/  @!P0 LOP3.LUT R5, R5, R4, RZ, 0x3c, !PT ;  /* 0x0000000405058212 */ /* 0x010fc800078e3cff */
[----:B------:R-:W-:-:S04]  /*14e90*/  @!P0 LOP3.LUT R4, R5, R4, RZ, 0x3c, !PT ;  /* 0x0000000405048212 */ /* 0x000fc800078e3cff */
[----:B------:R-:W-:-:S05]  /*14ea0*/  @!P0 LOP3.LUT R5, R5, R4, RZ, 0x3c, !PT ;  /* 0x0000000405058212 */ /* 0x000fca00078e3cff */
[----:B------:R-:W4:Y:S04]  /*14eb0*/  @!P0 LDG.E.U16 R29, [R4.64] ;  /* 0x0000000a041d8981 */ /* 0x000f28000c1e1500 */
[----:B------:R-:W-:Y:S04]  /*14ec0*/  STS.U16 [R28+0x4400], R20 ;  /* 0x004400141c007388 */ /* 0x000fe80000000400 */
[----:B------:R-:W-:Y:S04]  /*14ed0*/  STS.U16 [R28+0x4500], R21 ;  /* 0x004500151c007388 */ /* 0x000fe80000000400 */
[----:B------:R-:W-:Y:S04]  /*14ee0*/  STS.U16 [R28+0x4600], R22 ;  /* 0x004600161c007388 */ /* 0x000fe80000000400 */
[----:B------:R-:W-:Y:S04]  /*14ef0*/  STS.U16 [R28+0x4700], R23 ;  /* 0x004700171c007388 */ /* 0x000fe80000000400 */
[----:B------:R-:W-:Y:S04]  /*14f00*/  STS.U16 [R28+0x6400], R12 ;  /* 0x0064000c1c007388 */ /* 0x000fe80000000400 */
[----:B------:R-:W-:Y:S04]  /*14f10*/  STS.U16 [R28+0x6500], R13 ;  /* 0x0065000d1c007388 */ /* 0x000fe80000000400 */
[----:B------:R-:W-:Y:S04]  /*14f20*/  STS.U16 [R28+0x6600], R14 ;  /* 0x0066000e1c007388 */ /* 0x000fe80000000400 */
[----:B------:R0:W-:Y:S04]  /*14f30*/  STS.U16 [R28+0x6700], R15 ;  /* 0x0067000f1c007388 */ /* 0x0001e80000000400 */
[----:B0-----:R-:W3:Y:S04]  /*14f40*/  LDL.LU R28, [R1+0x1194] ;  /* 0x00119400011c7983 */ /* 0x001ee80000300800 */
[----:B--2---:R0:W-:Y:S04]  /*14f50*/  STL [R1+0x1c], R2 ;  /* 0x00001c0201007387 */ /* 0x0041e80000100800 */
[----:B0-----:R-:W2:Y:S04]  /*14f60*/  LDL R2, [R1+0x16c0] ;  /* 0x0016c00001027983 */ /* 0x001ea80000100800 */
[----:B----4-:R0:W-:Y:S04]  /*14f70*/  STL [R1+0x18], R29 ;  /* 0x0000181d01007387 */ /* 0x0101e80000100800 */
[----:B0-----:R-:W4:Y:S04]  /*14f80*/  LDL.LU R29, [R1+0x3b14] ;  /* 0x003b1400011d7983 */ /* 0x001f280000300800 */
[----:B------:R-:W2:Y:S04]  /*14f90*/  LDL.LU R4, [R1+0x11f4] ;  /* 0x0011f40001047983 */ /* 0x000ea80000300800 */
[----:B------:R-:W3:Y:S04]  /*14fa0*/  LDL R5, [R1+0x16dc] ;  /* 0x0016dc0001057983 */ /* 0x000ee80000100800 */
[----:B------:R-:W0:Y:S02]  /*14fb0*/  S2R R0, SR_TID.X ;  /* 0x0000000000007919 */ /* 0x000e240000002100 */
[----:B0-----:R-:W-:-:S05]  /*14fc0*/  LOP3.LUT R0, R0, 0x7f, RZ, 0xc0, !PT ;  /* 0x0000007f00007812 */ /* 0x001fca00078ec0ff */
[----:B------:R-:W-:-:S05]  /*14fd0*/  IMAD.SHL.U32 R0, R0, 0x2, RZ ;  /* 0x0000000200007824 */ /* 0x000fca00078e00ff */
[----:B------:R-:W-:Y:S02]  /*14fe0*/  LOP3.LUT R0, R0, 0x20, RZ, 0x3c, !PT ;  /* 0x0000002000007812 */ /* 0x000fe400078e3cff */
[----:B----4-:R-:W-:-:S03]  /*14ff0*/  PRMT R29, RZ, 0x7610, R29 ;  /* 0x00007610ff1d7816 */ /* 0x010fc6000000001d */
[----:B--2---:R3:W-:Y:S02]  /*15000*/  STS.U16 [R0+0x800], R4 ;  /* 0x0008000400007388 */ /* 0x0047e40000000400 */
[----:B---3--:R-:W-:Y:S02]  /*15010*/  @!P0 IMAD.MOV.U32 R4, RZ, RZ, R3 ;  /* 0x000000ffff048224 */ /* 0x008fe400078e0003 */
[----:B------:R-:W2:Y:S04]  /*15020*/  LDL R3, [R1+0x16b0] ;  /* 0x0016b00001037983 */ /* 0x000ea80000100800 */
[----:B------:R-:W3:Y:S04]  /*15030*/  @!P0 LDG.E.U16 R29, [R4.64] ;  /* 0x0000000a041d8981 */ /* 0x000ee8000c1e1500 */
[----:B---3--:R0:W-:Y:S04]  /*15040*/  STL [R1+0x14], R29 ;  /* 0x0000141d01007387 */ /* 0x0081e80000100800 */
[----:B0-----:R-:W3:Y:S04]  /*15050*/  LDL.LU R29, [R1+0x3b10] ;  /* 0x003b1000011d7983 */ /* 0x001ee80000300800 */
[----:B------:R-:W4:Y:S04]  /*15060*/  LDL R4, [R1+0x16cc] ;  /* 0x0016cc0001047983 */ /* 0x000f280000100800 */
[----:B------:R-:W4:Y:S04]  /*15070*/  LDL R5, [R1+0x16d0] ;  /* 0x0016d00001057983 */ /* 0x000f280000100800 */
[----:B---3--:R0:W-:Y:S04]  /*15080*/  STS.U16 [R0+0x900], R29 ;  /* 0x0009001d00007388 */ /* 0x0081e80000000400 */
[----:B0-----:R-:W3:Y:S01]  /*15090*/  LDL.LU R29, [R1+0x3b0c] ;  /* 0x003b0c00011d7983 */ /* 0x001ee20000300800 */
[----:B----4-:R-:W-:-:S04]  /*150a0*/  @!P0 LOP3.LUT R5, R5, R4, RZ, 0x3c, !PT ;  /* 0x0000000405058212 */ /* 0x010fc800078e3cff */
[----:B------:R-:W-:-:S04]  /*150b0*/  @!P0 LOP3.LUT R4, R5, R4, RZ, 0x3c, !PT ;  /* 0x0000000405048212 */ /* 0x000fc800078e3cff */
[----:B------:R-:W-:Y:S02]  /*150c0*/  @!P0 LOP3.LUT R5, R5, R4, RZ, 0x3c, !PT ;  /* 0x0000000405058212 */ /* 0x000fe400078e3cff */
[----:B---3--:R-:W-:-:S06]  /*150d0*/  PRMT R29, RZ, 0x7610, R29 ;  /* 0x00007610ff1d7816 */ /* 0x008fcc000000001d */
[----:B------:R0:W3:Y:S04]  /*150e0*/  @!P0 LDG.E.U16 R29, [R4.64] ;  /* 0x0000000a041d8981 */ /* 0x0000e8000c1e1500 */
[----:B0-----:R-:W4:Y:S04]  /*150f0*/  LDL.LU R4, [R1+0x11fc] ;  /* 0x0011fc0001047983 */ /* 0x001f280000300800 */
[----:B------:R-:W2:Y:S01]  /*15100*/  LDL R5, [R1+0x16bc] ;  /* 0x0016bc0001057983 */ /* 0x000ea20000100800 */
[----:B------:R-:W-:-:S03]  /*15110*/  PRMT R27, RZ, 0x7610, R27 ;  /* 0x00007610ff1b7816 */ /* 0x000fc6000000001b */
[----:B---3--:R0:W-:Y:S04]  /*15120*/  STL [R1+0x3a9c], R29 ;  /* 0x003a9c1d01007387 */ /* 0x0081e80000100800 */
[----:B----4-:R1:W-:Y:S04]  /*15130*/  STS.U16 [R0+0xa00], R4 ;  /* 0x000a000400007388 */ /* 0x0103e80000000400 */
[----:B0-----:R-:W3:Y:S01]  /*15140*/  LDL.LU R29, [R1+0x119c] ;  /* 0x00119c00011d7983 */ /* 0x001ee20000300800 */
[----:B-1----:R-:W-:-:S03]  /*15150*/  @!P0 IMAD.MOV.U32 R4, RZ, RZ, R2 ;  /* 0x000000ffff048224 */ /* 0x002fc600078e0002 */
[----:B------:R-:W4:Y:S04]  /*15160*/  LDL.LU R2, [R1+0x11a0] ;  /* 0x0011a00001027983 */ /* 0x000f280000300800 */
[----:B--2---:R0:W2:Y:S04]  /*15170*/  @!P0 LDG.E.U16 R27, [R4.64] ;  /* 0x0000000a041b8981 */ /* 0x0040a8000c1e1500 */
[----:B0-----:R-:W2:Y:S04]  /*15180*/  LDL.LU R4, [R1+0x1200] ;  /* 0x0012000001047983 */ /* 0x001ea80000300800 */
[----:B------:R-:W3:Y:S01]  /*15190*/  LDL R5, [R1+0x16ac] ;  /* 0x0016ac0001057983 */ /* 0x000ee20000100800 */
[----:B------:R-:W-:-:S03]  /*151a0*/  PRMT R26, RZ, 0x7610, R26 ;  /* 0x00007610ff1a7816 */ /* 0x000fc6000000001a */
[----:B--2---:R0:W-:Y:S02]  /*151b0*/  STS.U16 [R0+0xb00], R4 ;  /* 0x000b000400007388 */ /* 0x0041e40000000400 */
[----:B0-----:R-:W-:-:S05]  /*151c0*/  @!P0 IMAD.MOV.U32 R4, RZ, RZ, R3 ;  /* 0x000000ffff048224 */ /* 0x001fca00078e0003 */
[----:B---3--:R0:W2:Y:S04]  /*151d0*/  @!P0 LDG.E.U16 R26, [R4.64] ;  /* 0x0000000a041a8981 */ /* 0x0080a8000c1e1500 */
[----:B------:R1:W-:Y:S04]  /*151e0*/  STL [R1+0x3aa0], R27 ;  /* 0x003aa01b01007387 */ /* 0x0003e80000100800 */
[----:B-1----:R-:W3:Y:S04]  /*151f0*/  LDL.LU R27, [R1+0x1198] ;  /* 0x00119800011b7983 */ /* 0x002ee80000300800 */
[----:B------:R-:W3:Y:S04]  /*15200*/  LDL.LU R0, [R1+0x3b08] ;  /* 0x003b080001007983 */ /* 0x000ee80000300800 */
[----:B------:R-:W3:Y:S04]  /*15210*/  LDL.LU R3, [R1+0x1134] ;  /* 0x0011340001037983 */ /* 0x000ee80000300800 */
[----:B0-----:R-:W3:Y:S04]  /*15220*/  LDL R4, [R1+0x169c] ;  /* 0x00169c0001047983 */ /* 0x001ee80000100800 */
[----:B------:R-:W3:Y:S01]  /*15230*/  LDL R5, [R1+0x16a0] ;  /* 0x0016a00001057983 */ /* 0x000ee20000100800 */
[----:B------:R-:W-:-:S03]  /*15240*/  PRMT R25, RZ, 0x7610, R25 ;  /* 0x00007610ff197816 */ /* 0x000fc60000000019 */
[----:B--2---:R0:W-:Y:S04]  /*15250*/  STL [R1+0x3aa4], R26 ;  /* 0x003aa41a01007387 */ /* 0x0041e80000100800 */
[----:B0-----:R-:W0:Y:S01]  /*15260*/  S2R R26, SR_TID.X ;  /* 0x00000000001a7919 */ /* 0x001e220000002100 */
[-C--:B---3--:R-:W-:Y:S02]  /*15270*/  @!P0 LOP3.LUT R5, R5, R4.reuse, RZ, 0x3c, !PT ;  /* 0x0000000405058212 */ /* 0x088fe400078e3cff */
[----:B0-----:R-:W-:Y:S02]  /*15280*/  LOP3.LUT R26, R26, 0x7f, RZ, 0xc0, !PT ;  /* 0x0000007f1a1a7812 */ /* 0x001fe400078ec0ff */
[----:B------:R-:W-:-:S03]  /*15290*/  @!P0 LOP3.LUT R4, R5, R4, RZ, 0x3c, !PT ;  /* 0x0000000405048212 */ /* 0x000fc600078e3cff */
[----:B------:R-:W-:Y:S01]  /*152a0*/  IMAD.SHL.U32 R26, R26, 0x2, RZ ;  /* 0x000000021a1a7824 */ /* 0x000fe200078e00ff */
[----:B------:R-:W-:-:S04]  /*152b0*/  @!P0 LOP3.LUT R5, R5, R4, RZ, 0x3c, !PT ;  /* 0x0000000405058212 */ /* 0x000fc800078e3cff */
[----:B------:R-:W-:Y:S01]  /*152c0*/  LOP3.LUT R26, R26, 0x20, RZ, 0x3c, !PT ;  /* 0x000000201a1a7812 */ /* 0x000fe200078e3cff */
[----:B------:R0:W2:Y:S04]  /*152d0*/  @!P0 LDG.E.U16 R25, [R4.64] ;  /* 0x0000000a04198981 */ /* 0x0000a8000c1e1500 */
[----:B------:R1:W-:Y:S04]  /*152e0*/  STS.U16 [R26+0x2800], R28 ;  /* 0x0028001c1a007388 */ /* 0x0003e80000000400 */
[----:B-1----:R-:W3:Y:S04]  /*152f0*/  LDL.LU R28, [R1+0x3b04] ;  /* 0x003b0400011c7983 */ /* 0x002ee80000300800 */
[----:B0-----:R-:W3:Y:S04]  /*15300*/  LDL R4, [R1+0x1690] ;  /* 0x0016900001047983 */ /* 0x001ee80000100800 */
[----:B------:R-:W3:Y:S01]  /*15310*/  LDL R5, [R1+0x1774] ;  /* 0x0017740001057983 */ /* 0x000ee20000100800 */
[----:B------:R-:W-:-:S03]  /*15320*/  PRMT R24, RZ, 0x7610, R24 ;  /* 0x00007610ff187816 */ /* 0x000fc60000000018 */
[----:B--2---:R0:W-:Y:S04]  /*15330*/  STL [R1+0x3aa8], R25 ;  /* 0x003aa81901007387 */ /* 0x0041e80000100800 */
[----:B0-----:R-:W2:Y:S01]  /*15340*/  LDL R25, [R1+0x176c] ;  /* 0x00176c0001197983 */ /* 0x001ea20000100800 */
[----:B---3--:R-:W-:-:S04]  /*15350*/  @!P0 LOP3.LUT R5, R5, R4, RZ, 0x3c, !PT ;  /* 0x0000000405058212 */ /* 0x008fc800078e3cff */
[----:B------:R-:W-:-:S04]  /*15360*/  @!P0 LOP3.LUT R4, R5, R4, RZ, 0x3c, !PT ;  /* 0x0000000405048212 */ /* 0x000fc800078e3cff */
[----:B------:R-:W-:-:S05]  /*15370*/  @!P0 LOP3.LUT R5, R5, R4, RZ, 0x3c, !PT ;  /* 0x0000000405058212 */ /* 0x000fca00078e3cff */
[----:B------:R0:W3:Y:S04]  /*15380*/  @!P0 LDG.E.U16 R24, [R4.64] ;  /* 0x0000000a04188981 */ /* 0x0000e8000c1e1500 */
[----:B0-----:R-:W4:Y:S01]  /*15390*/  LDL R5, [R1+0x1688] ;  /* 0x0016880001057983 */ /* 0x001f220000100800 */
[----:B------:R-:W-:-:S03]  /*153a0*/  PRMT R23, RZ, 0x7610, R23 ;  /* 0x00007610ff177816 */ /* 0x000fc60000000017 */
[----:B------:R0:W-:Y:S04]  /*153b0*/  STS.U16 [R26+0x2900], R27 ;  /* 0x0029001b1a007388 */ /* 0x0001e80000000400 */
[----:B------:R-:W-:Y:S04]  /*153c0*/  STS.U16 [R26+0x2a00], R29 ;  /* 0x002a001d1a007388 */ /* 0x000fe80000000400 */
[----:B0-----:R-:W4:Y:S01]  /*153d0*/  LDL R27, [R1+0x1764] ;  /* 0x00176400011b7983 */ /* 0x001f220000100800 */
[----:B--2---:R-:W-:-:S03]  /*153e0*/  @!P0 IMAD.MOV.U32 R4, RZ, RZ, R25 ;  /* 0x000000ffff048224 */ /* 0x004fc600078e0019 */
[----:B---3--:R0:W-:Y:S04]  /*153f0*/  STL [R1+0x3aac], R24 ;  /* 0x003aac1801007387 */ /* 0x0081e80000100800 */
[----:B----4-:R1:W2:Y:S04]  /*15400*/  @!P0 LDG.E.U16 R23, [R4.64] ;  /* 0x0000000a04178981 */ /* 0x0102a8000c1e1500 */
[----:B0-----:R-:W3:Y:S04]  /*15410*/  LDL.LU R24, [R1+0x1140] ;  /* 0x0011400001187983 */ /* 0x001ee80000300800 */
[----:B------:R-:W4:Y:S04]  /*15420*/  LDL.LU R29, [R1+0x1144] ;  /* 0x00114400011d7983 */ /* 0x000f280000300800 */
[----:B-1----:R-:W3:Y:S01]  /*15430*/  LDL R5, [R1+0x1680] ;  /* 0x0016800001057983 */ /* 0x002ee20000100800 */
[----:B------:R-:W-:Y:S01]  /*15440*/  PRMT R22, RZ, 0x7610, R22 ;  /* 0x00007610ff167816 */ /* 0x000fe20000000016 */
[----:B------:R-:W-:-:S02]  /*15450*/  @!P0 IMAD.MOV.U32 R4, RZ, RZ, R27 ;  /* 0x000000ffff048224 */ /* 0x000fc400078e001b */
[----:B------:R-:W-:Y:S04]  /*15460*/  STS.U16 [R26+0x2b00], R2 ;  /* 0x002b00021a007388 */ /* 0x000fe80000000400 */
[----:B--2---:R0:W-:Y:S04]  /*15470*/  STL [R1+0x3ab0], R23 ;  /* 0x003ab01701007387 */ /* 0x0041e80000100800 */
[----:B------:R-:W2:Y:S04]  /*15480*/  LDL R25, [R1+0x17ac] ;  /* 0x0017ac0001197983 */ /* 0x000ea80000100800 */
[----:B0-----:R-:W2:Y:S04]  /*15490*/  LDL R23, [R1+0x175c] ;  /* 0x00175c0001177983 */ /* 0x001ea80000100800 */
[----:B---3--:R0:W3:Y:S04]  /*154a0*/  @!P0 LDG.E.U16 R22, [R4.64] ;  /* 0x0000000a04168981 */ /* 0x0080e8000c1e1500 */
[----:B------:R-:W4:Y:S04]  /*154b0*/  LDL.LU R2, [R1+0x10c0] ;  /* 0x0010c00001027983 */ /* 0x000f280000300800 */
[----:B0-----:R-:W4:Y:S01]  /*154c0*/  LDL R5, [R1+0x1678] ;  /* 0x0016780001057983 */ /* 0x001f220000100800 */
[----:B------:R-:W-:-:S03]  /*154d0*/  PRMT R21, RZ, 0x7610, R21 ;  /* 0x00007610ff157816 */ /* 0x000fc60000000015 */
[----:B------:R0:W-:Y:S01]  /*154e0*/  STS.U16 [R26+0x4800], R3 ;  /* 0x004800031a007388 */ /* 0x0001e20000000400 */
[----:B--2---:R-:W-:-:S03]  /*154f0*/  @!P0 IMAD.MOV.U32 R4, RZ, RZ, R23 ;  /* 0x000000ffff048224 */ /* 0x004fc600078e0017 */
[----:B---3--:R1:W-:Y:S04]  /*15500*/  STL [R1+0x3ab4], R22 ;  /* 0x003ab41601007387 */ /* 0x0083e80000100800 */
[----:B------:R-:W2:Y:S04]  /*15510*/  LDL R27, [R1+0x17a4] ;  /* 0x0017a400011b7983 */ /* 0x000ea80000100800 */
[----:B0-----:R-:W3:Y:S04]  /*15520*/  LDL.LU R3, [R1+0x10c4] ;  /* 0x0010c40001037983 */ /* 0x001ee80000300800 */
[----:B------:R-:W2:Y:S04]  /*15530*/  LDL R23, [R1+0x1740] ;  /* 0x0017400001177983 */ /* 0x000ea80000100800 */
[----:B-1----:R-:W2:Y:S04]  /*15540*/  LDL R22, [R1+0x179c] ;  /* 0x00179c0001167983 */ /* 0x002ea80000100800 */
[----:B----4-:R0:W4:Y:S04]  /*15550*/  @!P0 LDG.E.U16 R21, [R4.64] ;  /* 0x0000000a04158981 */ /* 0x010128000c1e1500 */
[----:B0-----:R-:W2:Y:S04]  /*15560*/  LDL.LU R4, [R1+0x1138] ;  /* 0x0011380001047983 */ /* 0x001ea80000300800 */
[----:B------:R-:W3:Y:S01]  /*15570*/  LDL R5, [R1+0x1750] ;  /* 0x0017500001057983 */ /* 0x000ee20000100800 */
[----:B------:R-:W-:-:S03]  /*15580*/  PRMT R20, RZ, 0x7610, R20 ;  /* 0x00007610ff147816 */ /* 0x000fc60000000014 */
[----:B----4-:R0:W-:Y:S04]  /*15590*/  STL [R1+0x3ab8], R21 ;  /* 0x003ab81501007387 */ /* 0x0101e80000100800 */
[----:B--2---:R1:W-:Y:S04]  /*155a0*/  STS.U16 [R26+0x4900], R4 ;  /* 0x004900041a007388 */ /* 0x0043e80000000400 */
[----:B0-----:R-:W2:Y:S01]  /*155b0*/  LDL R21, [R1+0x1748] ;  /* 0x0017480001157983 */ /* 0x001ea20000100800 */
[----:B-1----:R-:W-:-:S03]  /*155c0*/  @!P0 IMAD.MOV.U32 R4, RZ, RZ, R25 ;  /* 0x000000ffff048224 */ /* 0x002fc600078e0019 */
[----:B------:R0:W-:Y:S04]  /*155d0*/  STS.U16 [R26+0x4a00], R24 ;  /* 0x004a00181a007388 */ /* 0x0001e80000000400 */
[----:B---3--:R1:W3:Y:S01]  /*155e0*/  @!P0 LDG.E.U16 R20, [R4.64] ;  /* 0x0000000a04148981 */ /* 0x0082e2000c1e1500 */
[----:B------:R-:W-:-:S03]  /*155f0*/  PRMT R19, RZ, 0x7610, R19 ;  /* 0x00007610ff137816 */ /* 0x000fc60000000013 */
[----:B------:R-:W4:Y:S01]  /*15600*/  LDL.LU R25, [R1+0x10cc] ;  /* 0x0010cc0001197983 */ /* 0x000f220000300800 */
[----:B-1----:R-:W-:Y:S02]  /*15610*/  @!P0 IMAD.MOV.U32 R4, RZ, RZ, R27 ;  /* 0x000000ffff048224 */ /* 0x002fe400078e001b */
[----:B--2---:R-:W-:-:S05]  /*15620*/  @!P0 IMAD.MOV.U32 R5, RZ, RZ, R21 ;  /* 0x000000ffff058224 */ /* 0x004fca00078e0015 */
[----:B------:R1:W2:Y:S04]  /*15630*/  @!P0 LDG.E.U16 R19, [R4.64] ;  /* 0x0000000a04138981 */ /* 0x0002a8000c1e1500 */
[----:B---3--:R3:W-:Y:S04]  /*15640*/  STL [R1+0x3abc], R20 ;  /* 0x003abc1401007387 */ /* 0x0087e80000100800 */
[----:B0-----:R-:W4:Y:S04]  /*15650*/  LDL R24, [R1+0x1670] ;  /* 0x0016700001187983 */ /* 0x001f280000100800 */
[----:B---3--:R-:W3:Y:S01]  /*15660*/  LDL R20, [R1+0x1794] ;  /* 0x0017940001147983 */ /* 0x008ee20000100800 */
[----:B------:R-:W-:Y:S01]  /*15670*/  PRMT R18, RZ, 0x7610, R18 ;  /* 0x00007610ff127816 */ /* 0x000fe20000000012 */
[----:B-1----:R-:W-:-:S02]  /*15680*/  @!P0 IMAD.MOV.U32 R4, RZ, RZ, R22 ;  /* 0x000000ffff048224 */ /* 0x002fc400078e0016 */
[----:B------:R-:W-:Y:S01]  /*15690*/  @!P0 IMAD.MOV.U32 R5, RZ, RZ, R23 ;  /* 0x000000ffff058224 */ /* 0x000fe200078e0017 */
[----:B------:R-:W-:-:S04]  /*156a0*/  PRMT R17, RZ, 0x7610, R17 ;  /* 0x00007610ff117816 */ /* 0x000fc80000000011 */
[----:B------:R4:W3:Y:S04]  /*156b0*/  @!P0 LDG.E.U16 R18, [R4.64] ;  /* 0x0000000a04128981 */ /* 0x0008e8000c1e1500 */
[----:B--2---:R-:W-:Y:S04]  /*156c0*/  STL [R1+0x3ac0], R19 ;  /* 0x003ac01301007387 */ /* 0x004fe80000100800 */
[----:B------:R-:W2:Y:S04]  /*156d0*/  LDL R23, [R1+0x1788] ;  /* 0x0017880001177983 */ /* 0x000ea80000100800 */
[----:B------:R-:W2:Y:S01]  /*156e0*/  LDL R22, [R1+0x17e0] ;  /* 0x0017e00001167983 */ /* 0x000ea20000100800 */
[----:B----4-:R-:W-:-:S03]  /*156f0*/  @!P0 IMAD.MOV.U32 R5, RZ, RZ, R24 ;  /* 0x000000ffff058224 */ /* 0x010fc600078e0018 */
[----:B------:R-:W-:Y:S01]  /*15700*/  STS.U16 [R26+0x4b00], R29 ;  /* 0x004b001d1a007388 */ /* 0x000fe20000000400 */
[----:B---3--:R-:W-:-:S03]  /*15710*/  @!P0 IMAD.MOV.U32 R4, RZ, RZ, R20 ;  /* 0x000000ffff048224 */ /* 0x008fc600078e0014 */
[----:B------:R-:W3:Y:S04]  /*15720*/  LDL.LU R27, [R1+0x1224] ;  /* 0x00122400011b7983 */ /* 0x000ee80000300800 */
[----:B------:R2:W4:Y:S04]  /*15730*/  @!P0 LDG.E.U16 R17, [R4.64] ;  /* 0x0000000a04118981 */ /* 0x000528000c1e1500 */
[----:B------:R-:W-:Y:S04]  /*15740*/  STL [R1+0x3ac4], R18 ;  /* 0x003ac41201007387 */ /* 0x000fe80000100800 */
[----:B------:R0:W-:Y:S04]  /*15750*/  STS.U16 [R26+0x6800], R2 ;  /* 0x006800021a007388 */ /* 0x0001e80000000400 */
[----:B------:R-:W3:Y:S01]  /*15760*/  LDL R21, [R1+0x1780] ;  /* 0x0017800001157983 */ /* 0x000ee20000100800 */
[----:B------:R-:W-:-:S03]  /*15770*/  PRMT R16, RZ, 0x7610, R16 ;  /* 0x00007610ff107816 */ /* 0x000fc60000000010 */
[----:B0-----:R-:W3:Y:S04]  /*15780*/  LDL R2, [R1+0x17d8] ;  /* 0x0017d80001027983 */ /* 0x001ee80000100800 */
[----:B------:R-:W3:Y:S01]  /*15790*/  LDL.LU R29, [R1+0x1228] ;  /* 0x00122800011d7983 */ /* 0x000ee20000300800 */
[----:B--2---:R-:W-:Y:S02]  /*157a0*/  @!P0 IMAD.MOV.U32 R5, RZ, RZ, R23 ;  /* 0x000000ffff058224 */ /* 0x004fe400078e0017 */
[----:B------:R-:W-:-:S05]  /*157b0*/  @!P0 IMAD.MOV.U32 R4, RZ, RZ, R22 ;  /* 0x000000ffff048224 */ /* 0x000fca00078e0016 */
[----:B------:R3:W2:Y:S04]  /*157c0*/  @!P0 LDG.E.U16 R16, [R4.64] ;  /* 0x0000000a04108981 */ /* 0x0006a8000c1e1500 */
[----:B----4-:R-:W-:Y:S04]  /*157d0*/  STL [R1+0x3ac8], R17 ;  /* 0x003ac81101007387 */ /* 0x010fe80000100800 */
[----:B------:R-:W4:Y:S04]  /*157e0*/  LDL R20, [R1+0x1778] ;  /* 0x0017780001147983 */ /* 0x000f280000100800 */
[----:B------:R-:W4:Y:S01]  /*157f0*/  LDL R19, [R1+0x17d0] ;  /* 0x0017d00001137983 */ /* 0x000f220000100800 */
[----:B------:R-:W-:Y:S01]  /*15800*/  PRMT R15, RZ, 0x7610, R15 ;  /* 0x00007610ff0f7816 */ /* 0x000fe2000000000f */
[----:B---3--:R-:W-:Y:S01]  /*15810*/  @!P0 IMAD.MOV.U32 R5, RZ, RZ, R21 ;  /* 0x000000ffff058224 */ /* 0x008fe200078e0015 */
[----:B------:R-:W-:Y:S01]  /*15820*/  PRMT R14, RZ, 0x7610, R14 ;  /* 0x00007610ff0e7816 */ /* 0x000fe2000000000e */
[----:B------:R-:W-:Y:S01]  /*15830*/  @!P0 IMAD.MOV.U32 R4, RZ, RZ, R2 ;  /* 0x000000ffff048224 */ /* 0x000fe200078e0002 */
[----:B------:R0:W-:Y:S04]  /*15840*/  STS.U16 [R26+0x6900], R3 ;  /* 0x006900031a007388 */ /* 0x0001e80000000400 */
[----:B------:R4:W3:Y:S04]  /*15850*/  @!P0 LDG.E.U16 R15, [R4.64] ;  /* 0x0000000a040f8981 */ /* 0x0008e8000c1e1500 */
[----:B0-----:R-:W3:Y:S04]  /*15860*/  LDL.LU R3, [R1+0x1230] ;  /* 0x0012300001037983 */ /* 0x001ee80000300800 */
[----:B------:R-:W3:Y:S04]  /*15870*/  LDL R17, [R1+0x17c8] ;  /* 0x0017c80001117983 */ /* 0x000ee80000100800 */
[----:B--2---:R-:W-:Y:S04]  /*15880*/  STL [R1+0x3acc], R16 ;  /* 0x003acc1001007387 */ /* 0x004fe80000100800 */
[----:B------:R-:W2:Y:S01]  /*15890*/  LDL R18, [R1+0x1668] ;  /* 0x0016680001127983 */ /* 0x000ea20000100800 */
[----:B----4-:R-:W-:-:S02]  /*158a0*/  @!P0 IMAD.MOV.U32 R5, RZ, RZ, R20 ;  /* 0x000000ffff058224 */ /* 0x010fc400078e0014 */
[----:B------:R-:W-:-:S05]  /*158b0*/  @!P0 IMAD.MOV.U32 R4, RZ, RZ, R19 ;  /* 0x000000ffff048224 */ /* 0x000fca00078e0013 */
[----:B------:R0:W4:Y:S04]  /*158c0*/  @!P0 LDG.E.U16 R14, [R4.64] ;  /* 0x0000000a040e8981 */ /* 0x000128000c1e1500 */
[----:B------:R-:W-:Y:S04]  /*158d0*/  STS.U16 [R26+0x6a00], R25 ;  /* 0x006a00191a007388 */ /* 0x000fe80000000400 */
[----:B------:R1:W-:Y:S04]  /*158e0*/  STS.U16 [R26+0x6b00], R28 ;  /* 0x006b001c1a007388 */ /* 0x0003e80000000400 */
[----:B---3--:R3:W-:Y:S04]  /*158f0*/  STL [R1+0x3ad0], R15 ;  /* 0x003ad00f01007387 */ /* 0x0087e80000100800 */
[----:B-1----:R-:W4:Y:S04]  /*15900*/  LDL.LU R28, [R1+0x3b00] ;  /* 0x003b0000011c7983 */ /* 0x002f280000300800 */
[----:B------:R-:W4:Y:S04]  /*15910*/  LDL R16, [R1+0x17bc] ;  /* 0x0017bc0001107983 */ /* 0x000f280000100800 */
[----:B---3--:R-:W3:Y:S01]  /*15920*/  LDL R15, [R1+0x17e8] ;  /* 0x0017e800010f7983 */ /* 0x008ee20000100800 */
[----:B------:R-:W-:Y:S01]  /*15930*/  PRMT R13, RZ, 0x7610, R13 ;  /* 0x00007610ff0d7816 */ /* 0x000fe2000000000d */
[----:B0-----:R-:W-:-:S02]  /*15940*/  @!P0 IMAD.MOV.U32 R4, RZ, RZ, R17 ;  /* 0x000000ffff048224 */ /* 0x001fc400078e0011 */
[----:B--2---:R-:W-:-:S05]  /*15950*/  @!P0 IMAD.MOV.U32 R5, RZ, RZ, R18 ;  /* 0x000000ffff058224 */ /* 0x004fca00078e0012 */
[----:B------:R0:W2:Y:S04]  /*15960*/  @!P0 LDG.E.U16 R13, [R4.64] ;  /* 0x0000000a040d8981 */ /* 0x0000a8000c1e1500 */
[----:B----4-:R1:W-:Y:S04]  /*15970*/  STL [R1+0x3ad4], R14 ;  /* 0x003ad40e01007387 */ /* 0x0103e80000100800 */
[----:B------:R-:W4:Y:S04]  /*15980*/  LDL.LU R25, [R1+0x11dc] ;  /* 0x0011dc0001197983 */ /* 0x000f280000300800 */
[----:B------:R-:W2:Y:S04]  /*15990*/  LDL R18, [R1+0x17b4] ;  /* 0x0017b40001127983 */ /* 0x000ea80000100800 */
[----:B-1----:R-:W4:Y:S01]  /*159a0*/  LDL R14, [R1+0x17f8] ;  /* 0x0017f800010e7983 */ /* 0x002f220000100800 */
[----:B------:R-:W-:-:S02]  /*159b0*/  PRMT R12, RZ, 0x7610, R12 ;  /* 0x00007610ff0c7816 */ /* 0x000fc4000000000c */
[----:B------:R-:W-:Y:S01]  /*159c0*/  PRMT R11, RZ, 0x7610, R11 ;  /* 0x00007610ff0b7816 */ /* 0x000fe2000000000b */
[----:B------:R-:W4:Y:S01]  /*159d0*/  LDL.LU R26, [R1+0x11e0] ;  /* 0x0011e000011a7983 */ /* 0x000f220000300800 */
[----:B0-----:R-:W-:Y:S02]  /*159e0*/  @!P0 IMAD.MOV.U32 R5, RZ, RZ, R16 ;  /* 0x000000ffff058224 */ /* 0x001fe400078e0010 */
[----:B---3--:R-:W-:-:S05]  /*159f0*/  @!P0 IMAD.MOV.U32 R4, RZ, RZ, R15 ;  /* 0x000000ffff048224 */ /* 0x008fca00078e000f */
[----:B------:R2:W3:Y:S04]  /*15a00*/  @!P0 LDG.E.U16 R12, [R4.64] ;  /* 0x0000000a040c8981 */ /* 0x0004e8000c1e1500 */
[----:B------:R-:W0:Y:S01]  /*15a10*/  S2R R2, SR_TID.X ;  /* 0x0000000000027919 */ /* 0x000e220000002100 */
[----:B--2---:R-:W-:Y:S02]  /*15a20*/  @!P0 IMAD.MOV.U32 R5, RZ, RZ, R18 ;  /* 0x000000ffff058224 */ /* 0x004fe400078e0012 */
[----:B----4-:R-:W-:-:S05]  /*15a30*/  @!P0 IMAD.MOV.U32 R4, RZ, RZ, R14 ;  /* 0x000000ffff048224 */ /* 0x010fca00078e000e */
[----:B------:R-:W2:Y:S04]  /*15a40*/  @!P0 LDG.E.U16 R11, [R4.64] ;  /* 0x0000000a040b8981 */ /* 0x000ea8000c1e1500 */
[----:B------:R-:W-:Y:S04]  /*15a50*/  STL [R1+0x3ad8], R13 ;  /* 0x003ad80d01007387 */ /* 0x000fe80000100800 */
[----:B------:R-:W4:Y:S04]  /*15a60*/  LDL R17, [R1+0x1664] ;  /* 0x0016640001117983 */ /* 0x000f280000100800 */
[----:B------:R-:W4:Y:S01]  /*15a70*/  LDL R16, [R1+0x1808] ;  /* 0x0018080001107983 */ /* 0x000f220000100800 */
[----:B0-----:R-:W-:-:S05]  /*15a80*/  LOP3.LUT R2, R2, 0x7f, RZ, 0xc0, !PT ;  /* 0x0000007f02027812 */ /* 0x001fca00078ec0ff */
[----:B------:R-:W-:-:S05]  /*15a90*/  IMAD.SHL.U32 R2, R2, 0x2, RZ ;  /* 0x0000000202027824 */ /* 0x000fca00078e00ff */
[----:B------:R-:W-:-:S05]  /*15aa0*/  LOP3.LUT R2, R2, 0x30, RZ, 0x3c, !PT ;  /* 0x0000003002027812 */ /* 0x000fca00078e3cff */
[----:B------:R0:W-:Y:S04]  /*15ab0*/  STS.U16 [R2+0xc00], R27 ;  /* 0x000c001b02007388 */ /* 0x0001e80000000400 */
[----:B------:R1:W-:Y:S04]  /*15ac0*/  STS.U16 [R2+0xd00], R29 ;  /* 0x000d001d02007388 */ /* 0x0003e80000000400 */
[----:B0-----:R-:W4:Y:S04]  /*15ad0*/  LDL.LU R27, [R1+0x11e8] ;  /* 0x0011e800011b7983 */ /* 0x001f280000300800 */
[----:B-1----:R-:W0:Y:S04]  /*15ae0*/  S2R R29, SR_TID.X ;  /* 0x00000000001d7919 */ /* 0x002e280000002100 */
[----:B---3--:R-:W-:Y:S04]  /*15af0*/  STL [R1+0x3adc], R12 ;  /* 0x003adc0c01007387 */ /* 0x008fe80000100800 */
[----:B------:R1:W-:Y:S04]  /*15b00*/  STS.U16 [R2+0xe00], R3 ;  /* 0x000e000302007388 */ /* 0x0003e80000000400 */
[----:B------:R-:W3:Y:S04]  /*15b10*/  LDL R15, [R1+0x165c] ;  /* 0x00165c00010f7983 */ /* 0x000ee80000100800 */
[----:B------:R-:W3:Y:S04]  /*15b20*/  LDL R13, [R1+0x1818] ;  /* 0x00181800010d7983 */ /* 0x000ee80000100800 */
[----:B-1----:R-:W3:Y:S01]  /*15b30*/  LDL.LU R2, [R1+0x17ec] ;  /* 0x0017ec0001027983 */ /* 0x002ee20000300800 */
[----:B0-----:R-:W-:-:S03]  /*15b40*/  LOP3.LUT R29, R29, 0x7f, RZ, 0xc0, !PT ;  /* 0x0000007f1d1d7812 */ /* 0x001fc600078ec0ff */
[----:B------:R-:W3:Y:S04]  /*15b50*/  LDL.LU R3, [R1+0x17fc] ;  /* 0x0017fc0001037983 */ /* 0x000ee80000300800 */
[----:B------:R-:W3:Y:S01]  /*15b60*/  LDL R14, [R1+0x183c] ;  /* 0x00183c00010e7983 */ /* 0x000ee20000100800 */
[----:B------:R-:W-:-:S03]  /*15b70*/  PRMT R10, RZ, 0x7610, R10 ;  /* 0x00007610ff0a7816 */ /* 0x000fc6000000000a */
[----:B--2---:R0:W-:Y:S02]  /*15b80*/  STL [R1+0x3ae0], R11 ;  /* 0x003ae00b01007387 */ /* 0x0041e40000100800 */
[----:B0-----:R-:W-:Y:S02]  /*15b90*/  IMAD.SHL.U32 R11, R29, 0x2, RZ ;  /* 0x000000021d0b7824 */ /* 0x001fe400078e00ff */
[----:B------:R-:W2:Y:S03]  /*15ba0*/  LDL.LU R29, [R1+0x11ec] ;  /* 0x0011ec00011d7983 */ /* 0x000ea60000300800 */
[----:B------:R-:W-:-:S05]  /*15bb0*/  LOP3.LUT R11, R11, 0x30, RZ, 0x3c, !PT ;  /* 0x000000300b0b7812 */ /* 0x000fca00078e3cff */
[----:B------:R0:W-:Y:S04]  /*15bc0*/  STS.U16 [R11+0xf00], R28 ;  /* 0x000f001c0b007388 */ /* 0x0001e80000000400 */
[----:B0-----:R-:W2:Y:S04]  /*15bd0*/  LDL.LU R28, [R1+0x180c] ;  /* 0x00180c00011c7983 */ /* 0x001ea80000300800 */
[----:B------:R-:W2:Y:S01]  /*15be0*/  LDL R12, [R1+0x1834] ;  /* 0x00183400010c7983 */ /* 0x000ea20000100800 */
[----:B----4-:R-:W-:Y:S02]  /*15bf0*/  @!P0 IMAD.MOV.U32 R4, RZ, RZ, R16 ;  /* 0x000000ffff048224 */ /* 0x010fe400078e0010 */
[----:B------:R-:W-:-:S05]  /*15c00*/  @!P0 IMAD.MOV.U32 R5, RZ, RZ, R17 ;  /* 0x000000ffff058224 */ /* 0x000fca00078e0011 */
[----:B------:R3:W4:Y:S01]  /*15c10*/  @!P0 LDG.E.U16 R10, [R4.64] ;  /* 0x0000000a040a8981 */ /* 0x000722000c1e1500 */
[----:B------:R-:W-:Y:S02]  /*15c20*/  PRMT R9, RZ, 0x7610, R9 ;  /* 0x00007610ff097816 */ /* 0x000fe40000000009 */
[----:B------:R-:W-:Y:S01]  /*15c30*/  PRMT R8, RZ, 0x7610, R8 ;  /* 0x00007610ff087816 */ /* 0x000fe20000000008 */
[----:B---3--:R-:W-:Y:S02]  /*15c40*/  @!P0 IMAD.MOV.U32 R5, RZ, RZ, R15 ;  /* 0x000000ffff058224 */ /* 0x008fe400078e000f */
[----:B------:R-:W-:-:S05]  /*15c50*/  @!P0 IMAD.MOV.U32 R4, RZ, RZ, R13 ;  /* 0x000000ffff048224 */ /* 0x000fca00078e000d */
[----:B------:R0:W3:Y:S01]  /*15c60*/  @!P0 LDG.E.U16 R9, [R4.64] ;  /* 0x0000000a04098981 */ /* 0x0000e2000c1e1500 */
[----:B------:R-:W-:Y:S01]  /*15c70*/  PRMT R7, RZ, 0x7610, R7 ;  /* 0x00007610ff077816 */ /* 0x000fe20000000007 */
[----:B0-----:R-:W-:Y:S02]  /*15c80*/  @!P0 IMAD.MOV.U32 R4, RZ, RZ, R14 ;  /* 0x000000ffff048224 */ /* 0x001fe400078e000e */
[----:B------:R-:W-:-:S05]  /*15c90*/  @!P0 IMAD.MOV.U32 R5, RZ, RZ, R2 ;  /* 0x000000ffff058224 */ /* 0x000fca00078e0002 */
[----:B------:R0:W3:Y:S02]  /*15ca0*/  @!P0 LDG.E.U16 R8, [R4.64] ;  /* 0x0000000a04088981 */ /* 0x0000e4000c1e1500 */
[----:B0-----:R-:W-:Y:S02]  /*15cb0*/  @!P0 IMAD.MOV.U32 R5, RZ, RZ, R3 ;  /* 0x000000ffff058224 */ /* 0x001fe400078e0003 */
[----:B--2---:R-:W-:-:S05]  /*15cc0*/  @!P0 IMAD.MOV.U32 R4, RZ, RZ, R12 ;  /* 0x000000ffff048224 */ /* 0x004fca00078e000c */
[----:B------:R0:W2:Y:S04]  /*15cd0*/  @!P0 LDG.E.U16 R7, [R4.64] ;  /* 0x0000000a04078981 */ /* 0x0000a8000c1e1500 */
[----:B----4-:R-:W-:Y:S04]  /*15ce0*/  STL [R1+0x3ae4], R10 ;  /* 0x003ae40a01007387 */ /* 0x010fe80000100800 */
[----:B------:R-:W4:Y:S04]  /*15cf0*/  LDL R13, [R1+0x182c] ;  /* 0x00182c00010d7983 */ /* 0x000f280000100800 */
[----:B------:R-:W-:Y:S04]  /*15d00*/  STS.U16 [R11+0x2c00], R25 ;  /* 0x002c00190b007388 */ /* 0x000fe80000000400 */
[----:B------:R-:W-:Y:S04]  /*15d10*/  STS.U16 [R11+0x2d00], R26 ;  /* 0x002d001a0b007388 */ /* 0x000fe80000000400 */
[----:B---3--:R-:W-:Y:S04]  /*15d20*/  STL [R1+0x3ae8], R9 ;  /* 0x003ae80901007387 */ /* 0x008fe80000100800 */
[----:B------:R-:W-:Y:S04]  /*15d30*/  STL [R1+0x1874], R2 ;  /* 0x0018740201007387 */ /* 0x000fe80000100800 */
[----:B------:R1:W-:Y:S04]  /*15d40*/  STL [R1+0x3aec], R8 ;  /* 0x003aec0801007387 */ /* 0x0003e80000100800 */
[----:B-1----:R-:W3:Y:S04]  /*15d50*/  LDL.LU R8, [R1+0x1188] ;  /* 0x0011880001087983 */ /* 0x002ee80000300800 */
[----:B------:R-:W3:Y:S04]  /*15d60*/  LDL.LU R2, [R1+0x1184] ;  /* 0x0011840001027983 */ /* 0x000ee80000300800 */
[----:B------:R-:W3:Y:S04]  /*15d70*/  LDL.LU R16, [R1+0x1130] ;  /* 0x0011300001107983 */ /* 0x000ee80000300800 */
[----:B------:R-:W3:Y:S04]  /*15d80*/  LDL.LU R9, [R1+0x112c] ;  /* 0x00112c0001097983 */ /* 0x000ee80000300800 */
[----:B------:R-:W3:Y:S04]  /*15d90*/  LDL.LU R10, [R1+0x1128] ;  /* 0x00112800010a7983 */ /* 0x000ee80000300800 */
[----:B------:R-:W3:Y:S04]  /*15da0*/  LDL.LU R26, [R1+0x1124] ;  /* 0x00112400011a7983 */ /* 0x000ee80000300800 */
[----:B------:R1:W-:Y:S04]  /*15db0*/  STL [R1+0x1878], R3 ;  /* 0x0018780301007387 */ /* 0x0003e80000100800 */
[----:B-1----:R-:W3:Y:S01]  /*15dc0*/  LDL.LU R3, [R1+0x118c] ;  /* 0x00118c0001037983 */ /* 0x002ee20000300800 */
[----:B------:R-:W-:Y:S01]  /*15dd0*/  PRMT R6, RZ, 0x7610, R6 ;  /* 0x00007610ff067816 */ /* 0x000fe20000000006 */
[----:B0-----:R-:W-:-:S02]  /*15de0*/  @!P0 IMAD.MOV.U32 R5, RZ, RZ, R28 ;  /* 0x000000ffff058224 */ /* 0x001fc400078e001c */
[----:B------:R-:W-:Y:S04]  /*15df0*/  STS.U16 [R11+0x2e00], R27 ;  /* 0x002e001b0b007388 */ /* 0x000fe80000000400 */
[----:B------:R-:W-:Y:S04]  /*15e00*/  STS.U16 [R11+0x2f00], R29 ;  /* 0x002f001d0b007388 */ /* 0x000fe80000000400 */
[----:B--2---:R0:W-:Y:S04]  /*15e10*/  STL [R1+0x3af0], R7 ;  /* 0x003af00701007387 */ /* 0x0041e80000100800 */
[----:B0-----:R-:W2:Y:S01]  /*15e20*/  LDL.LU R7, [R1+0x1190] ;  /* 0x0011900001077983 */ /* 0x001ea20000300800 */
[----:B----4-:R-:W-:-:S03]  /*15e30*/  @!P0 IMAD.MOV.U32 R4, RZ, RZ, R13 ;  /* 0x000000ffff048224 */ /* 0x010fc600078e000d */
[----:B------:R-:W4:Y:S04]  /*15e40*/  LDL.LU R12, [R1+0x1250] ;  /* 0x00125000010c7983 */ /* 0x000f280000300800 */
[----:B------:R-:W4:Y:S04]  /*15e50*/  @!P0 LDG.E.U16 R6, [R4.64] ;  /* 0x0000000a04068981 */ /* 0x000f28000c1e1500 */
        /* <DEDUP_REMOVED lines=13> */
[----:B------:R-:W0:Y:S04]  /*15f30*/  S2R R25, SR_TID.X ;  /* 0x0000000000197919 */ /* 0x000e280000002100 */
[----:B------:R-:W-:Y:S01]  /*15f40*/  STL [R1+0x187c], R28 ;  /* 0x00187c1c01007387 */ /* 0x000fe20000100800 */
[----:B0-----:R-:W-:-:S03]  /*15f50*/  LOP3.LUT R25, R25, 0x7f, RZ, 0xc0, !PT ;  /* 0x0000007f19197812 */ /* 0x001fc600078ec0ff */
[----:B--2---:R-:W-:Y:S04]  /*15f60*/  STS.U16 [R11+0x4c00], R7 ;  /* 0x004c00070b007388 */ /* 0x004fe80000000400 */
[----:B---3--:R-:W-:Y:S04]  /*15f70*/  STS.U16 [R11+0x4d00], R3 ;  /* 0x004d00030b007388 */ /* 0x008fe80000000400 */
[----:B------:R-:W-:Y:S04]  /*15f80*/  STS.U16 [R11+0x4e00], R8 ;  /* 0x004e00080b007388 */ /* 0x000fe80000000400 */
[----:B------:R-:W-:Y:S04]  /*15f90*/  STS.U16 [R11+0x4f00], R2 ;  /* 0x004f00020b007388 */ /* 0x000fe80000000400 */
[----:B------:R0:W-:Y:S02]  /*15fa0*/  STS.U16 [R11+0x6c00], R16 ;  /* 0x006c00100b007388 */ /* 0x0001e40000000400 */
[----:B0-----:R-:W-:-:S02]  /*15fb0*/  IMAD.SHL.U32 R16, R25, 0x2, RZ ;  /* 0x0000000219107824 */ /* 0x001fc400078e00ff */
[----:B------:R-:W-:Y:S03]  /*15fc0*/  STS.U16 [R11+0x6d00], R9 ;  /* 0x006d00090b007388 */ /* 0x000fe60000000400 */
[----:B------:R-:W-:Y:S01]  /*15fd0*/  LOP3.LUT R16, R16, 0x40, RZ, 0x3c, !PT ;  /* 0x0000004010107812 */ /* 0x000fe200078e3cff */
[----:B------:R-:W-:Y:S04]  /*15fe0*/  STS.U16 [R11+0x6e00], R10 ;  /* 0x006e000a0b007388 */ /* 0x000fe80000000400 */
[----:B------:R0:W-:Y:S04]  /*15ff0*/  STS.U16 [R11+0x6f00], R26 ;  /* 0x006f001a0b007388 */ /* 0x0001e80000000400 */
[----:B----4-:R-:W-:Y:S04]  /*16000*/  STL [R1+0x3af4], R6 ;  /* 0x003af40601007387 */ /* 0x010fe80000100800 */
[----:B------:R-:W-:Y:S04]  /*16010*/  STS.U16 [R16+0x1000], R12 ;  /* 0x0010000c10007388 */ /* 0x000fe80000000400 */
[----:B0-----:R-:W2:Y:S04]  /*16020*/  LDL.LU R26, [R1+0x1118] ;  /* 0x00111800011a7983 */ /* 0x001ea80000300800 */
[----:B------:R0:W-:Y:S04]  /*16030*/  STS.U16 [R16+0x1100], R27 ;  /* 0x0011001b10007388 */ /* 0x0001e80000000400 */
[----:B------:R1:W-:Y:S04]  /*16040*/  STS.U16 [R16+0x1200], R29 ;  /* 0x0012001d10007388 */ /* 0x0003e80000000400 */
[----:B0-----:R-:W3:Y:S04]  /*16050*/  LDL.LU R27, [R1+0x1114] ;  /* 0x00111400011b7983 */ /* 0x001ee80000300800 */
[----:B-1----:R-:W4:Y:S04]  /*16060*/  LDL.LU R29, [R1+0x1240] ;  /* 0x00124000011d7983 */ /* 0x002f280000300800 */
[----:B------:R-:W4:Y:S04]  /*16070*/  LDL.LU R4, [R1+0x123c] ;  /* 0x00123c0001047983 */ /* 0x000f280000300800 */
[----:B------:R-:W4:Y:S04]  /*16080*/  LDL.LU R5, [R1+0x1238] ;  /* 0x0012380001057983 */ /* 0x000f280000300800 */
[----:B------:R0:W-:Y:S04]  /*16090*/  STS.U16 [R16+0x1300], R13 ;  /* 0x0013000d10007388 */ /* 0x0001e80000000400 */
[----:B------:R-:W4:Y:S04]  /*160a0*/  LDL.LU R28, [R1+0x122c] ;  /* 0x00122c00011c7983 */ /* 0x000f280000300800 */
[----:B------:R1:W-:Y:S04]  /*160b0*/  STS.U16 [R16+0x3000], R14 ;  /* 0x0030000e10007388 */ /* 0x0003e80000000400 */
[----:B------:R-:W4:Y:S04]  /*160c0*/  LDL.LU R7, [R1+0x11d0] ;  /* 0x0011d00001077983 */ /* 0x000f280000300800 */
[----:B------:R0:W-:Y:S04]  /*160d0*/  STS.U16 [R16+0x3100], R15 ;  /* 0x0031000f10007388 */ /* 0x0001e80000000400 */
[----:B------:R-:W4:Y:S04]  /*160e0*/  LDL.LU R8, [R1+0x11cc] ;  /* 0x0011cc0001087983 */ /* 0x000f280000300800 */
[----:B------:R-:W-:Y:S04]  /*160f0*/  STS.U16 [R16+0x3200], R17 ;  /* 0x0032001110007388 */ /* 0x000fe80000000400 */
        /* <DEDUP_REMOVED lines=8> */
[----:B------:R-:W4:Y:S01]  /*16180*/  LDL.LU R12, [R1+0x1168] ;  /* 0x00116800010c7983 */ /* 0x000f220000300800 */
[----:B------:R-:W-:-:S03]  /*16190*/  IMAD.SHL.U32 R3, R25, 0x2, RZ ;  /* 0x0000000219037824 */ /* 0x000fc600078e00ff */
[----:B------:R-:W-:Y:S04]  /*161a0*/  STS.U16 [R16+0x5300], R22 ;  /* 0x0053001610007388 */ /* 0x000fe80000000400 */
[----:B0-----:R-:W4:Y:S04]  /*161b0*/  LDL.LU R13, [R1+0x1164] ;  /* 0x00116400010d7983 */ /* 0x001f280000300800 */
[----:B------:R-:W-:Y:S04]  /*161c0*/  STS.U16 [R16+0x7000], R23 ;  /* 0x0070001710007388 */ /* 0x000fe80000000400 */
[----:B-1----:R-:W4:Y:S04]  /*161d0*/  LDL.LU R14, [R1+0x1110] ;  /* 0x00111000010e7983 */ /* 0x002f280000300800 */
[----:B------:R0:W-:Y:S04]  /*161e0*/  STS.U16 [R16+0x7100], R24 ;  /* 0x0071001810007388 */ /* 0x0001e80000000400 */
[----:B------:R-:W4:Y:S04]  /*161f0*/  LDL.LU R15, [R1+0x110c] ;  /* 0x00110c00010f7983 */ /* 0x000f280000300800 */
[----:B0-----:R-:W4:Y:S04]  /*16200*/  LDL.LU R24, [R1+0x1108] ;  /* 0x0011080001187983 */ /* 0x001f280000300800 */
[----:B------:R-:W4:Y:S01]  /*16210*/  LDL.LU R25, [R1+0x1104] ;  /* 0x0011040001197983 */ /* 0x000f220000300800 */
[----:B------:R-:W-:-:S03]  /*16220*/  LOP3.LUT R3, R3, 0x50, RZ, 0x3c, !PT ;  /* 0x0000005003037812 */ /* 0x000fc600078e3cff */
[----:B--2---:R-:W-:Y:S04]  /*16230*/  STS.U16 [R16+0x7200], R26 ;  /* 0x0072001a10007388 */ /* 0x004fe80000000400 */
[----:B---3--:R0:W-:Y:S04]  /*16240*/  STS.U16 [R16+0x7300], R27 ;  /* 0x0073001b10007388 */ /* 0x0081e80000000400 */
[----:B----4-:R1:W-:Y:S04]  /*16250*/  STS.U16 [R3+0x1400], R29 ;  /* 0x0014001d03007388 */ /* 0x0103e80000000400 */
[----:B0-----:R-:W2:Y:S01]  /*16260*/  LDL.LU R16, [R1+0x1220] ;  /* 0x0012200001107983 */ /* 0x001ea20000300800 */
[----:B------:R-:W3:Y:S02]  /*16270*/  LDL.LU R17, [R1+0x121c] ;  /* 0x00121c0001117983 */ /* 0x000ee40000300800 */
[----:B------:R-:W4:Y:S02]  /*16280*/  LDL.LU R18, [R1+0x1218] ;  /* 0x0012180001127983 */ /* 0x000f240000300800 */
[----:B------:R-:W4:Y:S01]  /*16290*/  LDL.LU R19, [R1+0x1214] ;  /* 0x0012140001137983 */ /* 0x000f220000300800 */
[----:B------:R-:W-:Y:S04]  /*162a0*/  STS.U16 [R3+0x1500], R4 ;  /* 0x0015000403007388 */ /* 0x000fe80000000400 */
[----:B------:R-:W4:Y:S01]  /*162b0*/  LDL.LU R20, [R1+0x11c0] ;  /* 0x0011c00001147983 */ /* 0x000f220000300800 */
[----:B------:R-:W-:Y:S02]  /*162c0*/  STS.U16 [R3+0x1600], R5 ;  /* 0x0016000503007388 */ /* 0x000fe40000000400 */
[----:B------:R-:W4:Y:S02]  /*162d0*/  LDL.LU R21, [R1+0x11bc] ;  /* 0x0011bc0001157983 */ /* 0x000f240000300800 */
[----:B------:R-:W4:Y:S01]  /*162e0*/  LDL.LU R22, [R1+0x11b8] ;  /* 0x0011b80001167983 */ /* 0x000f220000300800 */
[----:B------:R-:W4:Y:S04]  /*162f0*/  LDL.LU R23, [R1+0x11b4] ;  /* 0x0011b40001177983 */ /* 0x000f280000300800 */
[----:B------:R-:W-:Y:S01]  /*16300*/  STS.U16 [R3+0x1700], R28 ;  /* 0x0017001c03007388 */ /* 0x000fe20000000400 */
[----:B------:R-:W4:Y:S02]  /*16310*/  LDL.LU R26, [R1+0x1160] ;  /* 0x00116000011a7983 */ /* 0x000f240000300800 */
[----:B------:R-:W4:Y:S02]  /*16320*/  LDL.LU R27, [R1+0x115c] ;  /* 0x00115c00011b7983 */ /* 0x000f240000300800 */
[----:B-1----:R-:W4:Y:S01]  /*16330*/  LDL.LU R29, [R1+0x1158] ;  /* 0x00115800011d7983 */ /* 0x002f220000300800 */
[----:B------:R-:W-:Y:S04]  /*16340*/  STS.U16 [R3+0x3400], R7 ;  /* 0x0034000703007388 */ /* 0x000fe80000000400 */
        /* <DEDUP_REMOVED lines=10> */
[----:B------:R1:W-:Y:S04]  /*163f0*/  STS.U16 [R3+0x7700], R25 ;  /* 0x0077001903007388 */ /* 0x0003e80000000400 */
[----:B0-----:R-:W4:Y:S04]  /*16400*/  LDL.LU R24, [R1+0x1154] ;  /* 0x0011540001187983 */ /* 0x001f280000300800 */
[----:B-1----:R-:W4:Y:S04]  /*16410*/  LDL.LU R25, [R1+0x1100] ;  /* 0x0011000001197983 */ /* 0x002f280000300800 */
[----:B------:R-:W0:Y:S01]  /*16420*/  S2R R11, SR_TID.X ;  /* 0x00000000000b7919 */ /* 0x000e220000002100 */
[----:B------:R-:W4:Y:S02]  /*16430*/  LDL.LU R6, [R1+0xcc] ;  /* 0x0000cc0001067983 */ /* 0x000f240000300800 */
[----:B------:R-:W4:Y:S02]  /*16440*/  LDL.LU R5, [R1+0xc8] ;  /* 0x0000c80001057983 */ /* 0x000f240000300800 */
[----:B------:R-:W4:Y:S01]  /*16450*/  LDL.LU R28, [R1+0x1210] ;  /* 0x00121000011c7983 */ /* 0x000f220000300800 */
[----:B------:R-:W4:Y:S01]  /*16460*/  LDL.LU R7, [R1+0x120c] ;  /* 0x00120c0001077983 */ /* 0x000f220000300800 */
[----:B------:R-:W4:Y:S02]  /*16470*/  LDL.LU R3, [R1+0x1208] ;  /* 0x0012080001037983 */ /* 0x000f240000300800 */
[----:B------:R-:W4:Y:S02]  /*16480*/  LDL.LU R8, [R1+0x1204] ;  /* 0x0012040001087983 */ /* 0x000f240000300800 */
[----:B------:R-:W4:Y:S01]  /*16490*/  LDL.LU R9, [R1+0x11b0] ;  /* 0x0011b00001097983 */ /* 0x000f220000300800 */
[----:B------:R-:W4:Y:S01]  /*164a0*/  LDL.LU R10, [R1+0x11ac] ;  /* 0x0011ac00010a7983 */ /* 0x000f220000300800 */
[----:B0-----:R-:W-:-:S03]  /*164b0*/  LOP3.LUT R2, R11, 0x7f, RZ, 0xc0, !PT ;  /* 0x0000007f0b027812 */ /* 0x001fc600078ec0ff */
[----:B------:R-:W4:Y:S01]  /*164c0*/  LDL.LU R11, [R1+0x11a4] ;  /* 0x0011a400010b7983 */ /* 0x000f220000300800 */
[----:B------:R-:W4:Y:S02]  /*164d0*/  LDL.LU R12, [R1+0x1150] ;  /* 0x00115000010c7983 */ /* 0x000f240000300800 */
[----:B------:R-:W4:Y:S02]  /*164e0*/  LDL.LU R13, [R1+0x114c] ;  /* 0x00114c00010d7983 */ /* 0x000f240000300800 */
[----:B------:R-:W-:Y:S01]  /*164f0*/  IMAD.SHL.U32 R4, R2, 0x2, RZ ;  /* 0x0000000202047824 */ /* 0x000fe200078e00ff */
[----:B------:R-:W4:Y:S01]  /*16500*/  LDL.LU R14, [R1+0x1148] ;  /* 0x00114800010e7983 */ /* 0x000f220000300800 */
[----:B------:R-:W4:Y:S03]  /*16510*/  LDL.LU R15, [R1+0x113c] ;  /* 0x00113c00010f7983 */ /* 0x000f260000300800 */
[----:B------:R-:W-:-:S05]  /*16520*/  LOP3.LUT R4, R4, 0x60, RZ, 0x3c, !PT ;  /* 0x0000006004047812 */ /* 0x000fca00078e3cff */
[----:B--2---:R0:W-:Y:S01]  /*16530*/  STS.U16 [R4+0x1800], R16 ;  /* 0x0018001004007388 */ /* 0x0041e20000000400 */
[----:B---3--:R1:W-:Y:S02]  /*16540*/  STS.U16 [R4+0x1900], R17 ;  /* 0x0019001104007388 */ /* 0x0083e40000000400 */
[----:B----4-:R-:W-:Y:S01]  /*16550*/  STS.U16 [R4+0x1a00], R18 ;  /* 0x001a001204007388 */ /* 0x010fe20000000400 */
[----:B------:R-:W-:Y:S04]  /*16560*/  STS.U16 [R4+0x1b00], R19 ;  /* 0x001b001304007388 */ /* 0x000fe80000000400 */
[----:B------:R-:W-:Y:S01]  /*16570*/  STS.U16 [R4+0x3800], R20 ;  /* 0x0038001404007388 */ /* 0x000fe20000000400 */
[----:B------:R-:W-:Y:S02]  /*16580*/  STS.U16 [R4+0x3900], R21 ;  /* 0x0039001504007388 */ /* 0x000fe40000000400 */
[----:B------:R-:W-:Y:S01]  /*16590*/  STS.U16 [R4+0x3a00], R22 ;  /* 0x003a001604007388 */ /* 0x000fe20000000400 */
[----:B------:R-:W-:Y:S04]  /*165a0*/  STS.U16 [R4+0x3b00], R23 ;  /* 0x003b001704007388 */ /* 0x000fe80000000400 */
[----:B0-----:R-:W2:Y:S01]  /*165b0*/  LDL.LU R16, [R1+0xc4] ;  /* 0x0000c40001107983 */ /* 0x001ea20000300800 */
[----:B------:R0:W-:Y:S02]  /*165c0*/  STS.U16 [R4+0x5800], R26 ;  /* 0x0058001a04007388 */ /* 0x0001e40000000400 */
[----:B-1----:R-:W3:Y:S02]  /*165d0*/  LDL.LU R17, [R1+0xc0] ;  /* 0x0000c00001117983 */ /* 0x002ee40000300800 */
[----:B------:R1:W-:Y:S01]  /*165e0*/  STS.U16 [R4+0x5900], R27 ;  /* 0x0059001b04007388 */ /* 0x0003e20000000400 */
[----:B------:R4:W-:Y:S04]  /*165f0*/  STS.U16 [R4+0x5a00], R29 ;  /* 0x005a001d04007388 */ /* 0x0009e80000000400 */
[----:B0-----:R-:W2:Y:S01]  /*16600*/  LDL.LU R26, [R1+0xbc] ;  /* 0x0000bc00011a7983 */ /* 0x001ea20000300800 */
[----:B-1----:R-:W2:Y:S02]  /*16610*/  LDL.LU R27, [R1+0xb8] ;  /* 0x0000b800011b7983 */ /* 0x002ea40000300800 */
[----:B----4-:R-:W4:Y:S01]  /*16620*/  LDL.LU R29, [R1+0xb0] ;  /* 0x0000b000011d7983 */ /* 0x010f220000300800 */
[----:B------:R-:W2:Y:S04]  /*16630*/  LDL.LU R18, [R1+0xac] ;  /* 0x0000ac0001127983 */ /* 0x000ea80000300800 */
[----:B------:R-:W2:Y:S01]  /*16640*/  LDL.LU R19, [R1+0xa8] ;  /* 0x0000a80001137983 */ /* 0x000ea20000300800 */
[----:B------:R-:W2:Y:S02]  /*16650*/  LDL.LU R20, [R1+0xa4] ;  /* 0x0000a40001147983 */ /* 0x000ea40000300800 */
[----:B------:R-:W2:Y:S02]  /*16660*/  LDL.LU R21, [R1+0xa0] ;  /* 0x0000a00001157983 */ /* 0x000ea40000300800 */
[----:B------:R-:W2:Y:S01]  /*16670*/  LDL.LU R22, [R1+0x9c] ;  /* 0x00009c0001167983 */ /* 0x000ea20000300800 */
[----:B------:R-:W2:Y:S04]  /*16680*/  LDL.LU R23, [R1+0x98] ;  /* 0x0000980001177983 */ /* 0x000ea80000300800 */
[----:B------:R0:W-:Y:S04]  /*16690*/  STS.U16 [R4+0x5b00], R24 ;  /* 0x005b001804007388 */ /* 0x0001e80000000400 */
[----:B------:R1:W-:Y:S01]  /*166a0*/  STS.U16 [R4+0x7800], R25 ;  /* 0x0078001904007388 */ /* 0x0003e20000000400 */
[----:B------:R1:W-:Y:S03]  /*166b0*/  STS.U16 [R4+0x7900], R0 ;  /* 0x0079000004007388 */ /* 0x0003e60000000400 */
[----:B0-----:R-:W2:Y:S04]  /*166c0*/  LDL.LU R24, [R1+0x94] ;  /* 0x0000940001187983 */ /* 0x001ea80000300800 */
[----:B-1----:R-:W2:Y:S01]  /*166d0*/  LDL.LU R25, [R1+0x90] ;  /* 0x0000900001197983 */ /* 0x002ea20000300800 */
[----:B------:R-:W2:Y:S02]  /*166e0*/  LDL.LU R0, [R1+0x3afc] ;  /* 0x003afc0001007983 */ /* 0x000ea40000300800 */
[----:B------:R-:W-:-:S02]  /*166f0*/  IMAD.SHL.U32 R2, R2, 0x2, RZ ;  /* 0x0000000202027824 */ /* 0x000fc400078e00ff */
[----:B------:R-:W-:Y:S03]  /*16700*/  STS.U16 [R4+0x7a00], R6 ;  /* 0x007a000604007388 */ /* 0x000fe60000000400 */
[----:B------:R-:W-:Y:S01]  /*16710*/  LOP3.LUT R2, R2, 0x70, RZ, 0x3c, !PT ;  /* 0x0000007002027812 */ /* 0x000fe200078e3cff */
[----:B------:R-:W-:Y:S04]  /*16720*/  STS.U16 [R4+0x7b00], R5 ;  /* 0x007b000504007388 */ /* 0x000fe80000000400 */
[----:B------:R-:W-:Y:S01]  /*16730*/  STS.U16 [R2+0x1c00], R28 ;  /* 0x001c001c02007388 */ /* 0x000fe20000000400 */
[----:B------:R-:W-:Y:S02]  /*16740*/  STS.U16 [R2+0x1d00], R7 ;  /* 0x001d000702007388 */ /* 0x000fe40000000400 */
[----:B------:R-:W-:Y:S02]  /*16750*/  STS.U16 [R2+0x1e00], R3 ;  /* 0x001e000302007388 */ /* 0x000fe40000000400 */
[----:B------:R-:W-:Y:S01]  /*16760*/  STS.U16 [R2+0x1f00], R8 ;  /* 0x001f000802007388 */ /* 0x000fe20000000400 */
[----:B------:R-:W-:Y:S01]  /*16770*/  STS.U16 [R2+0x3c00], R9 ;  /* 0x003c000902007388 */ /* 0x000fe20000000400 */
[----:B------:R-:W-:Y:S03]  /*16780*/  STS.U16 [R2+0x3d00], R10 ;  /* 0x003d000a02007388 */ /* 0x000fe60000000400 */
[----:B--2---:R0:W-:Y:S04]  /*16790*/  STS.U16 [R2+0x3e00], R0 ;  /* 0x003e000002007388 */ /* 0x0041e80000000400 */
[----:B0-----:R-:W4:Y:S01]  /*167a0*/  LDL.LU R0, [R1+0x3af8] ;  /* 0x003af80001007983 */ /* 0x001f220000300800 */
[----:B------:R-:W-:Y:S02]  /*167b0*/  STS.U16 [R2+0x3f00], R11 ;  /* 0x003f000b02007388 */ /* 0x000fe40000000400 */
[----:B------:R-:W-:Y:S02]  /*167c0*/  STS.U16 [R2+0x5c00], R12 ;  /* 0x005c000c02007388 */ /* 0x000fe40000000400 */
[----:B------:R-:W-:Y:S01]  /*167d0*/  STS.U16 [R2+0x5d00], R13 ;  /* 0x005d000d02007388 */ /* 0x000fe20000000400 */
[----:B------:R-:W-:Y:S01]  /*167e0*/  STS.U16 [R2+0x5e00], R14 ;  /* 0x005e000e02007388 */ /* 0x000fe20000000400 */
[----:B------:R-:W-:Y:S02]  /*167f0*/  STS.U16 [R2+0x5f00], R15 ;  /* 0x005f000f02007388 */ /* 0x000fe40000000400 */
[----:B------:R-:W-:Y:S02]  /*16800*/  STS.U16 [R2+0x7c00], R16 ;  /* 0x007c001002007388 */ /* 0x000fe40000000400 */
[----:B---3--:R-:W-:Y:S01]  /*16810*/  STS.U16 [R2+0x7d00], R17 ;  /* 0x007d001102007388 */ /* 0x008fe20000000400 */
[----:B------:R0:W-:Y:S01]  /*16820*/  STS.U16 [R2+0x7e00], R26 ;  /* 0x007e001a02007388 */ /* 0x0001e20000000400 */
[----:B------:R1:W-:Y:S03]  /*16830*/  STS.U16 [R2+0x7f00], R27 ;  /* 0x007f001b02007388 */ /* 0x0003e60000000400 */
[----:B0-----:R-:W2:Y:S01]  /*16840*/  LDL.LU R26, [R1+0x8c] ;  /* 0x00008c00011a7983 */ /* 0x001ea20000300800 */
[----:B-1----:R-:W3:Y:S03]  /*16850*/  LDL.LU R27, [R1+0x88] ;  /* 0x00008800011b7983 */ /* 0x002ee60000300800 */
[----:B----4-:R0:W-:Y:S04]  /*16860*/  STS.U16 [R0+0x8000], R29 ;  /* 0x0080001d00007388 */ /* 0x0101e80000000400 */
[----:B0-----:R-:W4:Y:S01]  /*16870*/  LDL.LU R29, [R1+0x84] ;  /* 0x00008400011d7983 */ /* 0x001f220000300800 */
        /* <DEDUP_REMOVED lines=8> */
[----:B------:R-:W4:Y:S02]  /*16900*/  LDL.LU R14, [R1+0x60] ;  /* 0x00006000010e7983 */ /* 0x000f240000300800 */
[----:B------:R-:W4:Y:S02]  /*16910*/  LDL.LU R15, [R1+0x5c] ;  /* 0x00005c00010f7983 */ /* 0x000f240000300800 */
[----:B------:R-:W4:Y:S01]  /*16920*/  LDL.LU R16, [R1+0x58] ;  /* 0x0000580001107983 */ /* 0x000f220000300800 */
[----:B------:R0:W-:Y:S04]  /*16930*/  STS.U16 [R0+0x8200], R18 ;  /* 0x0082001200007388 */ /* 0x0001e80000000400 */
[----:B------:R-:W4:Y:S04]  /*16940*/  LDL.LU R17, [R1+0x54] ;  /* 0x0000540001117983 */ /* 0x000f280000300800 */
[----:B------:R1:W-:Y:S04]  /*16950*/  STS.U16 [R0+0x8400], R19 ;  /* 0x0084001300007388 */ /* 0x0003e80000000400 */
[----:B------:R1:W-:Y:S04]  /*16960*/  STS.U16 [R0+0x8600], R20 ;  /* 0x0086001400007388 */ /* 0x0003e80000000400 */
[----:B------:R2:W-:Y:S04]  /*16970*/  STS.U16 [R0+0x8800], R21 ;  /* 0x0088001500007388 */ /* 0x0005e80000000400 */
[----:B------:R3:W-:Y:S04]  /*16980*/  STS.U16 [R0+0x8a00], R22 ;  /* 0x008a001600007388 */ /* 0x0007e80000000400 */
[----:B0-----:R-:W4:Y:S01]  /*16990*/  LDL.LU R18, [R1+0x50] ;  /* 0x0000500001127983 */ /* 0x001f220000300800 */
[----:B-1----:R-:W4:Y:S02]  /*169a0*/  LDL.LU R19, [R1+0x4c] ;  /* 0x00004c0001137983 */ /* 0x002f240000300800 */
[----:B------:R-:W4:Y:S01]  /*169b0*/  LDL.LU R20, [R1+0x48] ;  /* 0x0000480001147983 */ /* 0x000f220000300800 */
[----:B--2---:R-:W2:Y:S01]  /*169c0*/  LDL.LU R21, [R1+0x44] ;  /* 0x0000440001157983 */ /* 0x004ea20000300800 */
[----:B---3--:R-:W3:Y:S03]  /*169d0*/  LDL.LU R22, [R1+0x40] ;  /* 0x0000400001167983 */ /* 0x008ee60000300800 */
[----:B------:R0:W-:Y:S01]  /*169e0*/  STS.U16 [R0+0x8c00], R23 ;  /* 0x008c001700007388 */ /* 0x0001e20000000400 */
[----:B------:R-:W2:Y:S03]  /*169f0*/  LDL.LU R2, [R1+0x3c] ;  /* 0x00003c0001027983 */ /* 0x000ea60000300800 */
[----:B------:R1:W-:Y:S04]  /*16a00*/  STS.U16 [R0+0x8e00], R24 ;  /* 0x008e001800007388 */ /* 0x0003e80000000400 */
[----:B------:R1:W-:Y:S04]  /*16a10*/  STS.U16 [R0+0x9000], R25 ;  /* 0x0090001900007388 */ /* 0x0003e80000000400 */
[----:B0-----:R-:W2:Y:S01]  /*16a20*/  LDL.LU R23, [R1+0x38] ;  /* 0x0000380001177983 */ /* 0x001ea20000300800 */
[----:B-1----:R-:W2:Y:S03]  /*16a30*/  LDL.LU R24, [R1+0x34] ;  /* 0x0000340001187983 */ /* 0x002ea60000300800 */
[----:B------:R0:W-:Y:S01]  /*16a40*/  STS.U16 [R0+0x9200], R26 ;  /* 0x0092001a00007388 */ /* 0x0001e20000000400 */
[----:B------:R-:W2:Y:S03]  /*16a50*/  LDL.LU R25, [R1+0xb4] ;  /* 0x0000b40001197983 */ /* 0x000ea60000300800 */
[----:B------:R1:W-:Y:S04]  /*16a60*/  STS.U16 [R0+0x9400], R27 ;  /* 0x0094001b00007388 */ /* 0x0003e80000000400 */
[----:B0-----:R-:W2:Y:S01]  /*16a70*/  LDL.LU R26, [R1+0x30] ;  /* 0x00003000011a7983 */ /* 0x001ea20000300800 */
[----:B-1----:R-:W3:Y:S03]  /*16a80*/  LDL.LU R27, [R1+0x2c] ;  /* 0x00002c00011b7983 */ /* 0x002ee60000300800 */
[----:B----4-:R0:W-:Y:S04]  /*16a90*/  STS.U16 [R0+0x9600], R29 ;  /* 0x0096001d00007388 */ /* 0x0101e80000000400 */
[----:B0-----:R-:W4:Y:S01]  /*16aa0*/  LDL.LU R29, [R1+0x28] ;  /* 0x00002800011d7983 */ /* 0x001f220000300800 */
[----:B------:R-:W4:Y:S02]  /*16ab0*/  LDL.LU R4, [R1+0x20] ;  /* 0x0000200001047983 */ /* 0x000f240000300800 */
[----:B------:R-:W4:Y:S02]  /*16ac0*/  LDL.LU R5, [R1+0x1c] ;  /* 0x00001c0001057983 */ /* 0x000f240000300800 */
[----:B------:R-:W4:Y:S01]  /*16ad0*/  LDL.LU R28, [R1+0x18] ;  /* 0x00001800011c7983 */ /* 0x000f220000300800 */
[----:B------:R-:W4:Y:S04]  /*16ae0*/  LDL.LU R3, [R1+0x14] ;  /* 0x0000140001037983 */ /* 0x000f280000300800 */
[----:B------:R0:W-:Y:S04]  /*16af0*/  STS.U16 [R0+0x9800], R6 ;  /* 0x0098000600007388 */ /* 0x0001e80000000400 */
[----:B------:R1:W-:Y:S04]  /*16b00*/  STS.U16 [R0+0x9a00], R7 ;  /* 0x009a000700007388 */ /* 0x0003e80000000400 */
[----:B------:R1:W-:Y:S04]  /*16b10*/  STS.U16 [R0+0x9c00], R8 ;  /* 0x009c000800007388 */ /* 0x0003e80000000400 */
[----:B------:R1:W-:Y:S04]  /*16b20*/  STS.U16 [R0+0x9e00], R9 ;  /* 0x009e000900007388 */ /* 0x0003e80000000400 */
[----:B------:R1:W-:Y:S04]  /*16b30*/  STS.U16 [R0+0xa000], R10 ;  /* 0x00a0000a00007388 */ /* 0x0003e80000000400 */
[----:B------:R1:W-:Y:S04]  /*16b40*/  STS.U16 [R0+0xa200], R11 ;  /* 0x00a2000b00007388 */ /* 0x0003e80000000400 */
[----:B0-----:R-:W4:Y:S01]  /*16b50*/  LDL.LU R6, [R1+0x3af4] ;  /* 0x003af40001067983 */ /* 0x001f220000300800 */
[----:B-1----:R-:W4:Y:S02]  /*16b60*/  LDL.LU R7, [R1+0x3af0] ;  /* 0x003af00001077983 */ /* 0x002f240000300800 */
[----:B------:R-:W4:Y:S02]  /*16b70*/  LDL.LU R8, [R1+0x3aec] ;  /* 0x003aec0001087983 */ /* 0x000f240000300800 */
[----:B------:R-:W4:Y:S01]  /*16b80*/  LDL.LU R9, [R1+0x3ae8] ;  /* 0x003ae80001097983 */ /* 0x000f220000300800 */
[----:B------:R-:W4:Y:S01]  /*16b90*/  LDL.LU R10, [R1+0x3ae4] ;  /* 0x003ae400010a7983 */ /* 0x000f220000300800 */
[----:B------:R-:W4:Y:S03]  /*16ba0*/  LDL.LU R11, [R1+0x3ae0] ;  /* 0x003ae000010b7983 */ /* 0x000f260000300800 */
        /* <DEDUP_REMOVED lines=15> */
[----:B--2---:R2:W-:Y:S04]  /*16ca0*/  STS.U16 [R0+0xb600], R21 ;  /* 0x00b6001500007388 */ /* 0x0045e80000000400 */
[----:B---3--:R3:W-:Y:S04]  /*16cb0*/  STS.U16 [R0+0xb800], R22 ;  /* 0x00b8001600007388 */ /* 0x0087e80000000400 */
[----:B------:R3:W-:Y:S04]  /*16cc0*/  STS.U16 [R0+0xbc00], R23 ;  /* 0x00bc001700007388 */ /* 0x0007e80000000400 */
[----:B0-----:R-:W4:Y:S01]  /*16cd0*/  LDL.LU R18, [R1+0x3ac4] ;  /* 0x003ac40001127983 */ /* 0x001f220000300800 */
[----:B-1----:R-:W4:Y:S02]  /*16ce0*/  LDL.LU R19, [R1+0x3ac0] ;  /* 0x003ac00001137983 */ /* 0x002f240000300800 */
[----:B------:R-:W4:Y:S02]  /*16cf0*/  LDL.LU R20, [R1+0x3abc] ;  /* 0x003abc0001147983 */ /* 0x000f240000300800 */
[----:B--2---:R-:W2:Y:S01]  /*16d00*/  LDL.LU R21, [R1+0x3ab8] ;  /* 0x003ab80001157983 */ /* 0x004ea20000300800 */
[----:B---3--:R-:W3:Y:S04]  /*16d10*/  LDL.LU R22, [R1+0x3ab4] ;  /* 0x003ab40001167983 */ /* 0x008ee80000300800 */
[----:B------:R0:W-:Y:S01]  /*16d20*/  STS.U16 [R0+0xba00], R2 ;  /* 0x00ba000200007388 */ /* 0x0001e20000000400 */
[----:B------:R-:W2:Y:S03]  /*16d30*/  LDL.LU R23, [R1+0x3ab0] ;  /* 0x003ab00001177983 */ /* 0x000ea60000300800 */
[----:B------:R1:W-:Y:S01]  /*16d40*/  STS.U16 [R0+0xbe00], R24 ;  /* 0x00be001800007388 */ /* 0x0003e20000000400 */
[----:B0-----:R-:W-:-:S03]  /*16d50*/  LOP3.LUT R2, R0, 0x20, RZ, 0x3c, !PT ;  /* 0x0000002000027812 */ /* 0x001fc600078e3cff */
[----:B-1----:R-:W2:Y:S01]  /*16d60*/  LDL.LU R24, [R1+0x3aac] ;  /* 0x003aac0001187983 */ /* 0x002ea20000300800 */
[----:B------:R0:W-:Y:S03]  /*16d70*/  STL [R1+0x1880], R0 ;  /* 0x0018800001007387 */ /* 0x0001e60000100800 */
[----:B------:R1:W-:Y:S01]  /*16d80*/  STS.U16 [R2+0xbf00], R25 ;  /* 0x00bf001902007388 */ /* 0x0003e20000000400 */
[----:B------:R1:W-:Y:S02]  /*16d90*/  STS.U16 [R2+0x8100], R26 ;  /* 0x0081001a02007388 */ /* 0x0003e40000000400 */
[----:B------:R1:W-:Y:S01]  /*16da0*/  STS.U16 [R2+0x8300], R27 ;  /* 0x0083001b02007388 */ /* 0x0003e20000000400 */
[----:B0-----:R-:W2:Y:S01]  /*16db0*/  LDL.LU R0, [R1+0x24] ;  /* 0x0000240001007983 */ /* 0x001ea20000300800 */
[----:B-1----:R-:W3:Y:S02]  /*16dc0*/  LDL.LU R25, [R1+0x3aa8] ;  /* 0x003aa80001197983 */ /* 0x002ee40000300800 */
[----:B------:R-:W3:Y:S02]  /*16dd0*/  LDL.LU R26, [R1+0x3aa4] ;  /* 0x003aa400011a7983 */ /* 0x000ee40000300800 */
[----:B------:R-:W3:Y:S01]  /*16de0*/  LDL.LU R27, [R1+0x3aa0] ;  /* 0x003aa000011b7983 */ /* 0x000ee20000300800 */
[----:B----4-:R0:W-:Y:S04]  /*16df0*/  STS.U16 [R2+0x8500], R29 ;  /* 0x0085001d02007388 */ /* 0x0101e80000000400 */
[----:B0-----:R-:W4:Y:S04]  /*16e00*/  LDL.LU R29, [R1+0x3a9c] ;  /* 0x003a9c00011d7983 */ /* 0x001f280000300800 */
[----:B--2---:R-:W-:Y:S01]  /*16e10*/  STS.U16 [R2+0x8700], R0 ;  /* 0x0087000002007388 */ /* 0x004fe20000000400 */
[----:B------:R-:W-:Y:S02]  /*16e20*/  STS.U16 [R2+0x8900], R4 ;  /* 0x0089000402007388 */ /* 0x000fe40000000400 */
[----:B------:R-:W-:Y:S02]  /*16e30*/  STS.U16 [R2+0x8b00], R5 ;  /* 0x008b000502007388 */ /* 0x000fe40000000400 */
[----:B------:R-:W-:Y:S01]  /*16e40*/  STS.U16 [R2+0x8d00], R28 ;  /* 0x008d001c02007388 */ /* 0x000fe20000000400 */
[----:B------:R0:W-:Y:S04]  /*16e50*/  STS.U16 [R2+0x8f00], R3 ;  /* 0x008f000302007388 */ /* 0x0001e80000000400 */
[----:B0-----:R-:W0:Y:S04]  /*16e60*/  S2R R3, SR_TID.X ;  /* 0x0000000000037919 */ /* 0x001e280000002100 */
[----:B------:R-:W1:Y:S01]  /*16e70*/  S2R R28, SR_TID.X ;  /* 0x00000000001c7919 */ /* 0x000e620000002100 */
[----:B0-----:R-:W-:Y:S01]  /*16e80*/  IMAD.SHL.U32 R4, R3, 0x8, RZ ;  /* 0x0000000803047824 */ /* 0x001fe200078e00ff */
[----:B-1----:R-:W-:-:S04]  /*16e90*/  LOP3.LUT R5, R28, 0x7, RZ, 0xc0, !PT ;  /* 0x000000071c057812 */ /* 0x002fc800078ec0ff */
[----:B------:R-:W-:Y:S01]  /*16ea0*/  LOP3.LUT R4, R4, 0x30, RZ, 0xc0, !PT ;  /* 0x0000003004047812 */ /* 0x000fe200078ec0ff */
[C---:B------:R-:W-:Y:S02]  /*16eb0*/  IMAD.SHL.U32 R3, R28.reuse, 0x10, RZ ;  /* 0x000000101c037824 */ /* 0x040fe400078e00ff */
[----:B------:R-:W-:Y:S02]  /*16ec0*/  IMAD.SHL.U32 R28, R28, 0x2, RZ ;  /* 0x000000021c1c7824 */ /* 0x000fe400078e00ff */
[----:B------:R-:W-:Y:S01]  /*16ed0*/  IMAD R0, R5, 0x40, R4 ;  /* 0x0000004005007824 */ /* 0x000fe200078e0204 */
[----:B------:R-:W-:-:S04]  /*16ee0*/  LOP3.LUT R3, R3, 0x200, RZ, 0xc0, !PT ;  /* 0x0000020003037812 */ /* 0x000fc800078ec0ff */
[----:B------:R-:W-:-:S05]  /*16ef0*/  LOP3.LUT R0, R0, 0x30, R28, 0x78, !PT ;  /* 0x0000003000007812 */ /* 0x000fca00078e781c */
[----:B------:R-:W-:Y:S01]  /*16f00*/  IMAD.IADD R0, R3, 0x1, R0 ;  /* 0x0000000103007824 */ /* 0x000fe200078e0200 */
[----:B----4-:R0:W-:Y:S01]  /*16f10*/  STS.U16 [R2+0x9100], R29 ;  /* 0x0091001d02007388 */ /* 0x0101e20000000400 */
[----:B---3--:R-:W-:Y:S02]  /*16f20*/  STS.U16 [R2+0x9300], R27 ;  /* 0x0093001b02007388 */ /* 0x008fe40000000400 */
[----:B------:R-:W-:Y:S02]  /*16f30*/  STS.U16 [R2+0x9500], R26 ;  /* 0x0095001a02007388 */ /* 0x000fe40000000400 */
[----:B------:R-:W-:Y:S01]  /*16f40*/  STS.U16 [R2+0x9700], R25 ;  /* 0x0097001902007388 */ /* 0x000fe20000000400 */
[----:B------:R-:W-:Y:S01]  /*16f50*/  STS.U16 [R2+0x9900], R24 ;  /* 0x0099001802007388 */ /* 0x000fe20000000400 */
[----:B------:R-:W-:Y:S02]  /*16f60*/  STS.U16 [R2+0x9b00], R23 ;  /* 0x009b001702007388 */ /* 0x000fe40000000400 */
        /* <DEDUP_REMOVED lines=17> */
[----:B------:R-:W-:Y:S06]  /*17080*/  BAR.SYNC.DEFER_BLOCKING 0x0 ;  /* 0x0000000000007b1d */ /* 0x000fec0000010000 */
[----:B0-----:R-:W2:Y:S04]  /*17090*/  LDL.LU R29, [R1+0x3a98] ;  /* 0x003a9800011d7983 */ /* 0x001ea80000300800 */
[----:B------:R-:W0:Y:S04]  /*170a0*/  LDSM.16.M88.4 R8, [R0+0x8000] ;  /* 0x008000000008783b */ /* 0x000e280000000200 */
[----:B------:R-:W1:Y:S04]  /*170b0*/  LDSM.16.M88.4 R12, [R0+0x8400] ;  /* 0x00840000000c783b */ /* 0x000e680000000200 */
[----:B------:R-:W-:Y:S04]  /*170c0*/  LDSM.16.M88.4 R16, [R0+0x9000] ;  /* 0x009000000010783b */ /* 0x000fe80000000200 */
[----:B0-----:R-:W-:Y:S01]  /*170d0*/  STL.64 [R1+0xc0], R8 ;  /* 0x0000c00801007387 */ /* 0x001fe20000100a00 */
[----:B------:R-:W-:-:S02]  /*170e0*/  IMAD.MOV.U32 R3, RZ, RZ, R8 ;  /* 0x000000ffff037224 */ /* 0x000fc400078e0008 */
[----:B------:R-:W-:Y:S02]  /*170f0*/  STL.64 [R1+0xc8], R10 ;  /* 0x0000c80a01007387 */ /* 0x000fe40000100a00 */
[----:B------:R-:W-:Y:S02]  /*17100*/  IMAD.MOV.U32 R2, RZ, RZ, R9 ;  /* 0x000000ffff027224 */ /* 0x000fe400078e0009 */
[----:B------:R-:W0:Y:S04]  /*17110*/  LDSM.16.M88.4 R8, [R0+0x8800] ;  /* 0x008800000008783b */ /* 0x000e280000000200 */
[----:B-1----:R-:W-:Y:S01]  /*17120*/  STL.64 [R1+0xb0], R12 ;  /* 0x0000b00c01007387 */ /* 0x002fe20000100a00 */
[----:B------:R-:W-:Y:S02]  /*17130*/  STL.64 [R1+0xb8], R14 ;  /* 0x0000b80e01007387 */ /* 0x000fe40000100a00 */
[----:B------:R-:W-:Y:S01]  /*17140*/  LDSM.16.M88.4 R12, [R0+0x9400] ;  /* 0x00940000000c783b */ /* 0x000fe20000000200 */
[----:B0-----:R-:W-:Y:S03]  /*17150*/  STL.64 [R1+0xa0], R8 ;  /* 0x0000a00801007387 */ /* 0x001fe60000100a00 */
[----:B------:R-:W-:-:S02]  /*17160*/  IMAD.MOV.U32 R5, RZ, RZ, R9 ;  /* 0x000000ffff057224 */ /* 0x000fc400078e0009 */
[----:B------:R-:W-:Y:S02]  /*17170*/  STL.64 [R1+0xa8], R10 ;  /* 0x0000a80a01007387 */ /* 0x000fe40000100a00 */
[----:B------:R-:W-:Y:S02]  /*17180*/  IMAD.MOV.U32 R4, RZ, RZ, R8 ;  /* 0x000000ffff047224 */ /* 0x000fe400078e0008 */
[----:B------:R-:W0:Y:S04]  /*17190*/  LDSM.16.M88.4 R8, [R0+0x8c00] ;  /* 0x008c00000008783b */ /* 0x000e280000000200 */
[----:B0-----:R-:W-:Y:S01]  /*171a0*/  STL.64 [R1+0x90], R8 ;  /* 0x0000900801007387 */ /* 0x001fe20000100a00 */
[----:B------:R-:W-:Y:S02]  /*171b0*/  STL.64 [R1+0x98], R10 ;  /* 0x0000980a01007387 */ /* 0x000fe40000100a00 */
[----:B------:R-:W0:Y:S04]  /*171c0*/  LDSM.16.M88.4 R8, [R0+0x9800] ;  /* 0x009800000008783b */ /* 0x000e280000000200 */
[----:B------:R-:W-:Y:S01]  /*171d0*/  STL.64 [R1+0x80], R16 ;  /* 0x0000801001007387 */ /* 0x000fe20000100a00 */
[----:B------:R-:W-:Y:S02]  /*171e0*/  STL.64 [R1+0x88], R18 ;  /* 0x0000881201007387 */ /* 0x000fe40000100a00 */
[----:B------:R-:W-:Y:S02]  /*171f0*/  LDSM.16.M88.4 R16, [R0+0xa400] ;  /* 0x00a400000010783b */ /* 0x000fe40000000200 */
[----:B0-----:R-:W-:Y:S02]  /*17200*/  STL.64 [R1+0x60], R8 ;  /* 0x0000600801007387 */ /* 0x001fe40000100a00 */
[----:B------:R-:W-:Y:S02]  /*17210*/  STL.64 [R1+0x70], R12 ;  /* 0x0000700c01007387 */ /* 0x000fe40000100a00 */
[----:B------:R-:W-:Y:S02]  /*17220*/  STL.64 [R1+0x78], R14 ;  /* 0x0000780e01007387 */ /* 0x000fe40000100a00 */
[----:B------:R-:W0:Y:S04]  /*17230*/  LDSM.16.M88.4 R12, [R0+0x9c00] ;  /* 0x009c0000000c783b */ /* 0x000e280000000200 */
[----:B------:R-:W-:Y:S01]  /*17240*/  STL.64 [R1+0x68], R10 ;  /* 0x0000680a01007387 */ /* 0x000fe20000100a00 */
[----:B------:R-:W-:-:S02]  /*17250*/  IMAD.MOV.U32 R28, RZ, RZ, R9 ;  /* 0x000000ffff1c7224 */ /* 0x000fc400078e0009 */
[----:B------:R-:W1:Y:S01]  /*17260*/  LDSM.16.M88.4 R8, [R0+0xa000] ;  /* 0x00a000000008783b */ /* 0x000e620000000200 */
[----:B0-----:R-:W-:Y:S03]  /*17270*/  STL.64 [R1+0x50], R12 ;  /* 0x0000500c01007387 */ /* 0x001fe60000100a00 */
[----:B------:R-:W-:Y:S02]  /*17280*/  STL.64 [R1+0x58], R14 ;  /* 0x0000580e01007387 */ /* 0x000fe40000100a00 */
[----:B------:R-:W0:Y:S04]  /*17290*/  LDSM.16.M88.4 R12, [R0+0xa800] ;  /* 0x00a80000000c783b */ /* 0x000e280000000200 */
[----:B-1----:R-:W-:Y:S01]  /*172a0*/  STL.64 [R1+0x40], R8 ;  /* 0x0000400801007387 */ /* 0x002fe20000100a00 */
[----:B------:R-:W-:Y:S01]  /*172b0*/  STL.64 [R1+0x48], R10 ;  /* 0x0000480a01007387 */ /* 0x000fe20000100a00 */
[----:B------:R-:W-:Y:S02]  /*172c0*/  STL.64 [R1+0x30], R16 ;  /* 0x0000301001007387 */ /* 0x000fe40000100a00 */
[----:B------:R-:W-:Y:S02]  /*172d0*/  STL.64 [R1+0x38], R18 ;  /* 0x0000381201007387 */ /* 0x000fe40000100a00 */
[----:B------:R-:W1:Y:S04]  /*172e0*/  LDSM.16.M88.4 R16, [R0+0xb000] ;  /* 0x00b000000010783b */ /* 0x000e680000000200 */
[----:B------:R-:W3:Y:S04]  /*172f0*/  LDSM.16.M88.4 R8, [R0+0xac00] ;  /* 0x00ac00000008783b */ /* 0x000ee80000000200 */
[----:B0-----:R-:W-:Y:S01]  /*17300*/  STL.64 [R1+0x20], R12 ;  /* 0x0000200c01007387 */ /* 0x001fe20000100a00 */
[----:B------:R-:W-:Y:S02]  /*17310*/  STL.64 [R1+0x28], R14 ;  /* 0x0000280e01007387 */ /* 0x000fe40000100a00 */
[----:B------:R-:W0:Y:S01]  /*17320*/  LDSM.16.M88.4 R12, [R0+0xb400] ;  /* 0x00b40000000c783b */ /* 0x000e220000000200 */
[----:B-1----:R-:W-:Y:S03]  /*17330*/  STL.64 [R1+0x3a00], R18 ;  /* 0x003a001201007387 */ /* 0x002fe60000100a00 */
[----:B---3--:R-:W-:Y:S02]  /*17340*/  STL.64 [R1+0x10], R8 ;  /* 0x0000100801007387 */ /* 0x008fe40000100a00 */
[----:B------:R-:W-:Y:S02]  /*17350*/  STL.64 [R1+0x18], R10 ;  /* 0x0000180a01007387 */ /* 0x000fe40000100a00 */
[----:B------:R-:W-:Y:S01]  /*17360*/  STL.64 [R1+0x39f8], R16 ;  /* 0x0039f81001007387 */ /* 0x000fe20000100a00 */
[----:B------:R-:W1:Y:S04]  /*17370*/  LDSM.16.M88.4 R8, [R0+0xb800] ;  /* 0x00b800000008783b */ /* 0x000e680000000200 */
[----:B--2---:R-:W-:Y:S04]  /*17380*/  LDSM.16.MT88.4 R20, [R29] ;  /* 0x000000001d14783b */ /* 0x004fe80000004200 */
[----:B------:R-:W-:Y:S04]  /*17390*/  LDSM.16.MT88.4 R24, [R29+0x80] ;  /* 0x000080001d18783b */ /* 0x000fe80000004200 */
[----:B0-----:R-:W-:Y:S01]  /*173a0*/  STL [R1+0x2a68], R14 ;  /* 0x002a680e01007387 */ /* 0x001fe20000100800 */
[----:B------:R-:W-:Y:S02]  /*173b0*/  STL [R1+0x2a64], R15 ;  /* 0x002a640f01007387 */ /* 0x000fe40000100800 */
[----:B------:R0:W-:Y:S02]  /*173c0*/  STL.64 [R1+0x3a68], R12 ;  /* 0x003a680c01007387 */ /* 0x0001e40000100a00 */
[----:B0-----:R-:W2:Y:S01]  /*173d0*/  LDL.64 R12, [R1+0x90] ;  /* 0x00009000010c7983 */ /* 0x001ea20000100a00 */
[----:B------:R-:W-:-:S02]  /*173e0*/  IMAD.MOV.U32 R19, RZ, RZ, R5 ;  /* 0x000000ffff137224 */ /* 0x000fc400078e0005 */
[----:B------:R-:W-:Y:S02]  /*173f0*/  IMAD.MOV.U32 R18, RZ, RZ, R4 ;  /* 0x000000ffff127224 */ /* 0x000fe400078e0004 */
[----:B------:R-:W0:Y:S04]  /*17400*/  LDSM.16.M88.4 R4, [R0+0xbc00] ;  /* 0x00bc00000004783b */ /* 0x000e280000000200 */
[----:B--2---:R-:W-:Y:S01]  /*17410*/  STL.64 [R1+0x3a78], R12 ;  /* 0x003a780c01007387 */ /* 0x004fe20000100a00 */
[----:B-1----:R-:W-:Y:S02]  /*17420*/  STL [R1+0x2a2c], R10 ;  /* 0x002a2c0a01007387 */ /* 0x002fe40000100800 */
[----:B------:R-:W-:Y:S02]  /*17430*/  STL [R1+0x2a28], R11 ;  /* 0x002a280b01007387 */ /* 0x000fe40000100800 */
[----:B------:R1:W-:Y:S02]  /*17440*/  STL.64 [R1+0x3a70], R8 ;  /* 0x003a700801007387 */ /* 0x0003e40000100a00 */
[----:B-1----:R-:W2:Y:S01]  /*17450*/  LDL.LU.64 R8, [R1+0x10b0] ;  /* 0x0010b00001087983 */ /* 0x002ea20000300a00 */
[----:B------:R-:W2:Y:S02]  /*17460*/  LDL.LU.64 R10, [R1+0x10b8] ;  /* 0x0010b800010a7983 */ /* 0x000ea40000300a00 */
[----:B------:R-:W-:-:S02]  /*17470*/  IMAD.MOV.U32 R12, RZ, RZ, R3 ;  /* 0x000000ffff0c7224 */ /* 0x000fc400078e0003 */
[----:B------:R-:W-:Y:S01]  /*17480*/  IMAD.MOV.U32 R13, RZ, RZ, R2 ;  /* 0x000000ffff0d7224 */ /* 0x000fe200078e0002 */
[----:B0-----:R-:W-:Y:S01]  /*17490*/  STL [R1+0x2c34], R6 ;  /* 0x002c340601007387 */ /* 0x001fe20000100800 */
[----:B------:R-:W-:Y:S02]  /*174a0*/  STL [R1+0x2c30], R7 ;  /* 0x002c300701007387 */ /* 0x000fe40000100800 */
[----:B------:R0:W-:Y:S02]  /*174b0*/  STL.64 [R1+0x3a80], R4 ;  /* 0x003a800401007387 */ /* 0x0001e40000100a00 */
[----:B0-----:R-:W3:Y:S01]  /*174c0*/  LDL.64 R4, [R1+0xb0] ;  /* 0x0000b00001047983 */ /* 0x001ee20000100a00 */
[----:B------:R-:W-:Y:S02]  /*174d0*/  STL.64 [R1+0x39c0], R26 ;  /* 0x0039c01a01007387 */ /* 0x000fe40000100a00 */
[----:B------:R-:W-:Y:S02]  /*174e0*/  STL.64 [R1+0x39b8], R24 ;  /* 0x0039b81801007387 */ /* 0x000fe40000100a00 */
[----:B------:R-:W-:Y:S01]  /*174f0*/  STL [R1+0x3990], R29 ;  /* 0x0039901d01007387 */ /* 0x000fe20000100800 */
[C---:B--2---:R-:W-:Y:S11]  /*17500*/  HMMA.16816.F32.BF16 R8, R20.reuse, R12, R8 ;  /* 0x0000000c1408723c */ /* 0x044ff60000041808 */
[----:B------:R-:W-:Y:S11]  /*17510*/  @!UPT UIADD3 URZ, URZ, URZ, URZ ;  /* 0x0000003f3f3ff290 */ /* 0x000ff6000fffe03f */
[----:B------:R-:W-:Y:S01]  /*17520*/  @!UPT UIADD3 URZ, URZ, URZ, URZ ;  /* 0x0000003f3f3ff290 */ /* 0x000fe2000fffe03f */
[----:B------:R-:W-:Y:S01]  /*17530*/  STL [R1+0x10b0], R8 ;  /* 0x0010b00801007387 */ /* 0x000fe20000100800 */
[----:B------:R-:W2:Y:S02]  /*17540*/  LDL.LU.64 R12, [R1+0x1090] ;  /* 0x00109000010c7983 */ /* 0x000ea40000300a00 */
[----:B------:R-:W4:Y:S02]  /*17550*/  LDL.LU.64 R14, [R1+0x1098] ;  /* 0x00109800010e7983 */ /* 0x000f240000300a00 */
[----:B------:R-:W-:Y:S02]  /*17560*/  IMAD.MOV.U32 R3, RZ, RZ, R9 ;  /* 0x000000ffff037224 */ /* 0x000fe400078e0009 */
[----:B------:R-:W-:Y:S02]  /*17570*/  IMAD.MOV.U32 R2, RZ, RZ, R10 ;  /* 0x000000ffff027224 */ /* 0x000fe400078e000a */
[----:B------:R-:W-:Y:S01]  /*17580*/  IMAD.MOV.U32 R0, RZ, RZ, R11 ;  /* 0x000000ffff007224 */ /* 0x000fe200078e000b */
[----:B----4-:R-:W-:Y:S01]  /*17590*/  STL.64 [R1+0x3a90], R14 ;  /* 0x003a900e01007387 */ /* 0x010fe20000100a00 */
[----:B--2---:R0:W-:Y:S03]  /*175a0*/  STL.64 [R1+0x3a88], R12 ;  /* 0x003a880c01007387 */ /* 0x0041e60000100a00 */
[----:B0-----:R-:W3:Y:S01]  /*175b0*/  LDL.LU.64 R12, [R1+0x10a0] ;  /* 0x0010a000010c7983 */ /* 0x001ee20000300a00 */
[----:B------:R-:W3:Y:S02]  /*175c0*/  LDL.LU.64 R14, [R1+0x10a8] ;  /* 0x0010a800010e7983 */ /* 0x000ee40000300a00 */
[----:B------:R-:W2:Y:S02]  /*175d0*/  LDL.LU.64 R8, [R1+0x1080] ;  /* 0x0010800001087983 */ /* 0x000ea40000300a00 */
[----:B------:R-:W2:Y:S01]  /*175e0*/  LDL.LU.64 R10, [R1+0x1088] ;  /* 0x00108800010a7983 */ /* 0x000ea20000300a00 */
[----:B------:R-:W4:Y:S04]  /*175f0*/  LDL.64 R16, [R1+0x20] ;  /* 0x0000200001107983 */ /* 0x000f280000100a00 */
[----:B----4-:R0:W-:Y:S01]  /*17600*/  STL.64 [R1+0x3a10], R16 ;  /* 0x003a101001007387 */ /* 0x0101e20000100a00 */
[----:B------:R-:W4:Y:S01]  /*17610*/  LDL.64 R24, [R1+0x10] ;  /* 0x0000100001187983 */ /* 0x000f220000100a00 */
[----:B---3--:R-:W-:Y:S02]  /*17620*/  HMMA.16816.F32.BF16 R12, R20, R4, R12 ;  /* 0x00000004140c723c */ /* 0x008fe4000004180c */
[----:B0-----:R-:W3:Y:S04]  /*17630*/  LDL.64 R16, [R1+0x80] ;  /* 0x0000800001107983 */ /* 0x001ee80000100a00 */
[----:B----4-:R-:W-:Y:S01]  /*17640*/  STL.64 [R1+0x3a08], R24 ;  /* 0x003a081801007387 */ /* 0x010fe20000100a00 */
[----:B------:R-:W-:Y:S02]  /*17650*/  STL [R1+0x2c38], R0 ;  /* 0x002c380001007387 */ /* 0x000fe40000100800 */
[----:B------:R-:W-:Y:S02]  /*17660*/  STL [R1+0x2c2c], R2 ;  /* 0x002c2c0201007387 */ /* 0x000fe40000100800 */
[----:B------:R-:W-:Y:S11]  /*17670*/  STL [R1+0x2c28], R3 ;  /* 0x002c280301007387 */ /* 0x000ff60000100800 */
[----:B------:R-:W-:Y:S01]  /*17680*/  @!UPT UIADD3 URZ, URZ, URZ, URZ ;  /* 0x0000003f3f3ff290 */ /* 0x000fe2000fffe03f */
[----:B------:R-:W-:Y:S01]  /*17690*/  STL.64 [R1+0x10a0], R12 ;  /* 0x0010a00c01007387 */ /* 0x000fe20000100a00 */
[----:B------:R0:W-:Y:S03]  /*176a0*/  STL.64 [R1+0x10a8], R14 ;  /* 0x0010a80e01007387 */ /* 0x0001e60000100a00 */
[----:B0-----:R-:W4:Y:S01]  /*176b0*/  LDL.LU.64 R14, [R1+0x3a90] ;  /* 0x003a9000010e7983 */ /* 0x001f220000300a00 */
[----:B------:R-:W4:Y:S02]  /*176c0*/  LDL.LU.64 R12, [R1+0x3a88] ;  /* 0x003a8800010c7983 */ /* 0x000f240000300a00 */
[----:B------:R-:W-:Y:S02]  /*176d0*/  IMAD.MOV.U32 R24, RZ, RZ, R18 ;  /* 0x000000ffff187224 */ /* 0x000fe400078e0012 */
[----:B------:R-:W-:Y:S02]  /*176e0*/  IMAD.MOV.U32 R25, RZ, RZ, R19 ;  /* 0x000000ffff197224 */ /* 0x000fe400078e0013 */
[----:B------:R-:W-:-:S02]  /*176f0*/  IMAD.MOV.U32 R2, RZ, RZ, R4 ;  /* 0x000000ffff027224 */ /* 0x000fc400078e0004 */
[----:B------:R-:W-:Y:S02]  /*17700*/  IMAD.MOV.U32 R0, RZ, RZ, R5 ;  /* 0x000000ffff007224 */ /* 0x000fe400078e0005 */
[----:B------:R-:W2:Y:S01]  /*17710*/  LDL.LU.64 R4, [R1+0x3a80] ;  /* 0x003a800001047983 */ /* 0x000ea20000300a00 */
[C---:B----4-:R-:W-:Y:S03]  /*17720*/  HMMA.16816.F32.BF16 R24, R20.reuse, R24, R12 ;  /* 0x000000181418723c */ /* 0x050fe6000004180c */
[----:B------:R-:W2:Y:S11]  /*17730*/  LDL.LU.64 R12, [R1+0x3a78] ;  /* 0x003a7800010c7983 */ /* 0x000eb60000300a00 */
[----:B------:R-:W-:Y:S09]  /*17740*/  @!UPT UIADD3 URZ, URZ, URZ, URZ ;  /* 0x0000003f3f3ff290 */ /* 0x000ff2000fffe03f */
[----:B------:R0:W-:Y:S01]  /*17750*/  STL.64 [R1+0x1090], R24 ;  /* 0x0010901801007387 */ /* 0x0001e20000100a00 */
[----:B------:R-:W-:Y:S03]  /*17760*/  STL.64 [R1+0x1098], R26 ;  /* 0x0010981a01007387 */ /* 0x000fe60000100a00 */
[----:B0-----:R-:W4:Y:S01]  /*17770*/  LDL.64 R24, [R1+0x70] ;  /* 0x0000700001187983 */ /* 0x001f220000100a00 */
[C---:B--2---:R-:W-:Y:S11]  /*17780*/  HMMA.16816.F32.BF16 R8, R20.reuse, R12, R8 ;  /* 0x0000000c1408723c */ /* 0x044ff60000041808 */
[----:B------:R-:W-:Y:S11]  /*17790*/  @!UPT UIADD3 URZ, URZ, URZ, URZ ;  /* 0x0000003f3f3ff290 */ /* 0x000ff6000fffe03f */
[----:B------:R-:W-:Y:S01]  /*177a0*/  @!UPT UIADD3 URZ, URZ, URZ, URZ ;  /* 0x0000003f3f3ff290 */ /* 0x000fe2000fffe03f */
[----:B------:R0:W-:Y:S01]  /*177b0*/  STL.64 [R1+0x1080], R8 ;  /* 0x0010800801007387 */ /* 0x0001e20000100a00 */
[----:B------:R1:W-:Y:S03]  /*177c0*/  STL.64 [R1+0x1088], R10 ;  /* 0x0010880a01007387 */ /* 0x0003e60000100a00 */
[----:B0-----:R-:W2:Y:S01]  /*177d0*/  LDL.LU.64 R8, [R1+0x3a70] ;  /* 0x003a700001087983 */ /* 0x001ea20000300a00 */
[----:B-1----:R-:W-:Y:S02]  /*177e0*/  IMAD.MOV.U32 R11, RZ, RZ, R12 ;  /* 0x000000ffff0b7224 */ /* 0x002fe400078e000c */
[----:B------:R-:W-:Y:S02]  /*177f0*/  IMAD.MOV.U32 R10, RZ, RZ, R13 ;  /* 0x000000ffff0a7224 */ /* 0x000fe400078e000d */
[----:B------:R-:W3:Y:S03]  /*17800*/  LDL.LU.64 R12, [R1+0x3a68] ;  /* 0x003a6800010c7983 */ /* 0x000ee60000300a00 */
[----:B------:R-:W-:Y:S01]  /*17810*/  STL.64 [R1+0x39e0], R10 ;  /* 0x0039e00a01007387 */ /* 0x000fe20000100a00 */
[----:B--2---:R0:W-:Y:S04]  /*17820*/  STL.64 [R1+0x39d8], R8 ;  /* 0x0039d80801007387 */ /* 0x0041e80000100a00 */
[----:B0-----:R-:W2:Y:S01]  /*17830*/  LDL.LU.64 R8, [R1+0xf60] ;  /* 0x000f600001087983 */ /* 0x001ea20000300a00 */
[----:B------:R-:W2:Y:S02]  /*17840*/  LDL.LU.64 R10, [R1+0xf68] ;  /* 0x000f6800010a7983 */ /* 0x000ea40000300a00 */
[----:B---3--:R-:W-:Y:S01]  /*17850*/  IMAD.MOV.U32 R14, RZ, RZ, R17 ;  /* 0x000000ffff0e7224 */ /* 0x008fe200078e0011 */
[C---:B--2---:R-:W-:Y:S11]  /*17860*/  HMMA.16816.F32.BF16 R8, R20.reuse, R16, R8 ;  /* 0x000000101408723c */ /* 0x044ff60000041808 */
[----:B------:R-:W-:Y:S11]  /*17870*/  @!UPT UIADD3 URZ, URZ, URZ, URZ ;  /* 0x0000003f3f3ff290 */ /* 0x000ff6000fffe03f */
[----:B------:R-:W-:Y:S01]  /*17880*/  @!UPT UIADD3 URZ, URZ, URZ, URZ ;  /* 0x0000003f3f3ff290 */ /* 0x000fe2000fffe03f */
[----:B------:R0:W-:Y:S01]  /*17890*/  STL.64 [R1+0xf60], R8 ;  /* 0x000f600801007387 */ /* 0x0001e20000100a00 */
[----:B------:R1:W-:Y:S03]  /*178a0*/  STL.64 [R1+0xf68], R10 ;  /* 0x000f680a01007387 */ /* 0x0003e60000100a00 */
[----:B0-----:R-:W4:Y:S01]  /*178b0*/  LDL.LU.64 R8, [R1+0xf50] ;  /* 0x000f500001087983 */ /* 0x001f220000300a00 */
[----:B-1----:R-:W4:Y:S02]  /*178c0*/  LDL.LU.64 R10, [R1+0xf58] ;  /* 0x000f5800010a7983 */ /* 0x002f240000300a00 */
[----:B------:R-:W2:Y:S02]  /*178d0*/  LDL.LU.64 R16, [R1+0xf10] ;  /* 0x000f100001107983 */ /* 0x000ea40000300a00 */
[----:B------:R-:W3:Y:S02]  /*178e0*/  LDL.LU.64 R18, [R1+0xf18] ;  /* 0x000f180001127983 */ /* 0x000ee40000300a00 */
[----:B---3--:R-:W-:Y:S01]  /*178f0*/  STL.64 [R1+0x3a28], R18 ;  /* 0x003a281201007387 */ /* 0x008fe20000100a00 */
[----:B--2---:R0:W-:Y:S03]  /*17900*/  STL.64 [R1+0x3a20], R16 ;  /* 0x003a201001007387 */ /* 0x0041e60000100a00 */
[----:B0-----:R-:W2:Y:S04]  /*17910*/  LDL.64 R16, [R1+0x40] ;  /* 0x0000400001107983 */ /* 0x001ea80000100a00 */
[----:B--2---:R0:W-:Y:S04]  /*17920*/  STL.64 [R1+0x3a38], R16 ;  /* 0x003a381001007387 */ /* 0x0041e80000100a00 */
[----:B0-----:R-:W2:Y:S04]  /*17930*/  LDL R16, [R1+0x50] ;  /* 0x0000500001107983 */ /* 0x001ea80000100800 */
[----:B------:R-:W2:Y:S04]  /*17940*/  LDL R17, [R1+0x54] ;  /* 0x0000540001117983 */ /* 0x000ea80000100800 */
[----:B--2---:R0:W-:Y:S04]  /*17950*/  STL.64 [R1+0x3a50], R16 ;  /* 0x003a501001007387 */ /* 0x0041e80000100a00 */
[----:B0-----:R-:W2:Y:S01]  /*17960*/  LDL R16, [R1+0x60] ;  /* 0x0000600001107983 */ /* 0x001ea20000100800 */
[----:B------:R-:W-:Y:S02]  /*17970*/  STL [R1+0x399c], R14 ;  /* 0x00399c0e01007387 */ /* 0x000fe40000100800 */
[----:B------:R0:W-:Y:S02]  /*17980*/  STL.64 [R1+0x3a18], R12 ;  /* 0x003a180c01007387 */ /* 0x0001e40000100a00 */
[----:B0-----:R-:W3:Y:S04]  /*17990*/  LDL.64 R12, [R1+0x30] ;  /* 0x00003000010c7983 */ /* 0x001ee80000100a00 */
[----:B---3--:R0:W-:Y:S04]  /*179a0*/  STL.64 [R1+0x3a30], R12 ;  /* 0x003a300c01007387 */ /* 0x0081e80000100a00 */
[----:B0-----:R-:W3:Y:S01]  /*179b0*/  LDL.LU.64 R12, [R1+0xf20] ;  /* 0x000f2000010c7983 */ /* 0x001ee20000300a00 */
[----:B------:R-:W2:Y:S03]  /*179c0*/  LDL.LU.64 R14, [R1+0xf28] ;  /* 0x000f2800010e7983 */ /* 0x000ea60000300a00 */
[----:B--2---:R-:W-:Y:S01]  /*179d0*/  STL.64 [R1+0x3a48], R14 ;  /* 0x003a480e01007387 */ /* 0x004fe20000100a00 */
[----:B---3--:R0:W-:Y:S03]  /*179e0*/  STL.64 [R1+0x3a40], R12 ;  /* 0x003a400c01007387 */ /* 0x0081e60000100a00 */
[----:B0-----:R-:W2:Y:S01]  /*179f0*/  LDL.LU.64 R12, [R1+0xf30] ;  /* 0x000f3000010c7983 */ /* 0x001ea20000300a00 */
[----:B------:R-:W3:Y:S01]  /*17a00*/  LDL.LU.64 R14, [R1+0xf38] ;  /* 0x000f3800010e7983 */ /* 0x000ee20000300a00 */
[C---:B----4-:R-:W-:Y:S01]  /*17a10*/  HMMA.16816.F32.BF16 R8, R20.reuse, R24, R8 ;  /* 0x000000181408723c */ /* 0x050fe20000041808 */
[----:B------:R-:W-:Y:S01]  /*17a20*/  IMAD.MOV.U32 R17, RZ, RZ, R28 ;  /* 0x000000ffff117224 */ /* 0x000fe200078e001c */
[----:B---3--:R-:W-:Y:S01]  /*17a30*/  STL.64 [R1+0x3a60], R14 ;  /* 0x003a600e01007387 */ /* 0x008fe20000100a00 */
[----:B--2---:R0:W-:Y:S03]  /*17a40*/  STL.64 [R1+0x3a58], R12 ;  /* 0x003a580c01007387 */ /* 0x0041e60000100a00 */
[----:B0-----:R-:W2:Y:S01]  /*17a50*/  LDL.LU.64 R12, [R1+0xf40] ;  /* 0x000f4000010c7983 */ /* 0x001ea20000300a00 */
[----:B------:R-:W2:Y:S11]  /*17a60*/  LDL.LU.64 R14, [R1+0xf48] ;  /* 0x000f4800010e7983 */ /* 0x000eb60000300a00 */
[----:B------:R-:W-:Y:S05]  /*17a70*/  @!UPT UIADD3 URZ, URZ, URZ, URZ ;  /* 0x0000003f3f3ff290 */ /* 0x000fea000fffe03f */
[----:B------:R0:W-:Y:S02]  /*17a80*/  STL.64 [R1+0xf50], R8 ;  /* 0x000f500801007387 */ /* 0x0001e40000100a00 */
[----:B------:R-:W-:Y:S02]  /*17a90*/  IMAD.MOV.U32 R6, RZ, RZ, R24 ;  /* 0x000000ffff067224 */ /* 0x000fe400078e0018 */
[----:B------:R-:W-:Y:S01]  /*17aa0*/  IMAD.MOV.U32 R3, RZ, RZ, R25 ;  /* 0x000000ffff037224 */ /* 0x000fe200078e0019 */
[----:B------:R1:W-:Y:S01]  /*17ab0*/  STL.64 [R1+0xf58], R10 ;  /* 0x000f580a01007387 */ /* 0x0003e20000100a00 */
[----:B------:R-:W3:Y:S02]  /*17ac0*/  LDL.LU.64 R24, [R1+0xf00] ;  /* 0x000f000001187983 */ /* 0x000ee40000300a00 */
[----:B------:R-:W3:Y:S01]  /*17ad0*/  LDL.LU.64 R26, [R1+0xf08] ;  /* 0x000f0800011a7983 */ /* 0x000ee20000300a00 */
[----:B0-----:R-:W4:Y:S01]  /*17ae0*/  LDL.LU.64 R8, [R1+0xef0] ;  /* 0x000ef00001087983 */ /* 0x001f220000300a00 */
[----:B-1----:R-:W4:Y:S03]  /*17af0*/  LDL.LU.64 R10, [R1+0xef8] ;  /* 0x000ef800010a7983 */ /* 0x002f260000300a00 */
[----:B------:R-:W-:Y:S01]  /*17b00*/  STL [R1+0x39a0], R6 ;  /* 0x0039a00601007387 */ /* 0x000fe20000100800 */
[----:B------:R-:W-:Y:S01]  /*17b10*/  STL [R1+0x3994], R3 ;  /* 0x0039940301007387 */ /* 0x000fe20000100800 */
[C---:B--2---:R-:W-:Y:S02]  /*17b20*/  HMMA.16816.F32.BF16 R16, R20.reuse, R16, R12 ;  /* 0x000000101410723c */ /* 0x044fe4000004180c */
[----:B------:R-:W2:Y:S01]  /*17b30*/  LDL.LU.64 R14, [R1+0x3a60] ;  /* 0x003a6000010e7983 */ /* 0x000ea20000300a00 */
[----:B------:R-:W2:Y:S11]  /*17b40*/  LDL.LU.64 R12, [R1+0x3a58] ;  /* 0x003a5800010c7983 */ /* 0x000eb60000300a00 */
[----:B------:R-:W-:Y:S09]  /*17b50*/  @!UPT UIADD3 URZ, URZ, URZ, URZ ;  /* 0x0000003f3f3ff290 */ /* 0x000ff2000fffe03f */
[----:B------:R0:W-:Y:S01]  /*17b60*/  STL.64 [R1+0xf40], R16 ;  /* 0x000f401001007387 */ /* 0x0001e20000100a00 */
[----:B------:R2:W-:Y:S03]  /*17b70*/  STL.64 [R1+0xf48], R18 ;  /* 0x000f481201007387 */ /* 0x0005e60000100a00 */
[----:B0-----:R-:W2:Y:S02]  /*17b80*/  LDL.LU.64 R16, [R1+0x3a50] ;  /* 0x003a500001107983 */ /* 0x001ea40000300a00 */
[C---:B--2---:R-:W-:Y:S02]  /*17b90*/  HMMA.16816.F32.BF16 R16, R20.reuse, R16, R12 ;  /* 0x000000101410723c */ /* 0x044fe4000004180c */
[----:B------:R-:W2:Y:S01]  /*17ba0*/  LDL.LU.64 R14, [R1+0x3a48] ;  /* 0x003a4800010e7983 */ /* 0x000ea20000300a00 */
[----:B------:R-:W2:Y:S11]  /*17bb0*/  LDL.LU.64 R12, [R1+0x3a40] ;  /* 0x003a4000010c7983 */ /* 0x000eb60000300a00 */
[----:B------:R-:W-:Y:S09]  /*17bc0*/  @!UPT UIADD3 URZ, URZ, URZ, URZ ;  /* 0x0000003f3f3ff290 */ /* 0x000ff2000fffe03f */
[----:B------:R0:W-:Y:S01]  /*17bd0*/  STL.64 [R1+0xf30], R16 ;  /* 0x000f301001007387 */ /* 0x0001e20000100a00 */
[----:B------:R-:W-:Y:S03]  /*17be0*/  STL.64 [R1+0xf38], R18 ;  /* 0x000f381201007387 */ /* 0x000fe60000100a00 */
[----:B0-----:R-:W2:Y:S02]  /*17bf0*/  LDL.LU.64 R16, [R1+0x3a38] ;  /* 0x003a380001107983 */ /* 0x001ea40000300a00 */
[C---:B--2---:R-:W-:Y:S01]  /*17c00*/  HMMA.16816.F32.BF16 R12, R20.reuse, R16, R12 ;  /* 0x00000010140c723c */ /* 0x044fe2000004180c */
[----:B------:R-:W-:Y:S02]  /*17c10*/  IMAD.MOV.U32 R28, RZ, RZ, R16 ;  /* 0x000000ffff1c7224 */ /* 0x000fe400078e0010 */
[----:B------:R-:W-:Y:S11]  /*17c20*/  IMAD.MOV.U32 R7, RZ, RZ, R17 ;  /* 0x000000ffff077224 */ /* 0x000ff600078e0011 */
[----:B------:R-:W-:Y:S09]  /*17c30*/  @!UPT UIADD3 URZ, URZ, URZ, URZ ;  /* 0x0000003f3f3ff290 */ /* 0x000ff2000fffe03f */
[----:B------:R0:W-:Y:S01]  /*17c40*/  STL.64 [R1+0xf20], R12 ;  /* 0x000f200c01007387 */ /* 0x0001e20000100a00 */
[----:B------:R-:W-:Y:S03]  /*17c50*/  STL.64 [R1+0xf28], R14 ;  /* 0x000f280e01007387 */ /* 0x000fe60000100a00 */
[----:B0-----:R-:W2:Y:S01]  /*17c60*/  LDL.LU.64 R12, [R1+0x3a30] ;  /* 0x003a3000010c7983 */ /* 0x001ea20000300a00 */
[----:B------:R-:W2:Y:S02]  /*17c70*/  LDL.LU.64 R18, [R1+0x3a28] ;  /* 0x003a280001127983 */ /* 0x000ea40000300a00 */
[----:B------:R-:W2:Y:S02]  /*17c80*/  LDL.LU.64 R16, [R1+0x3a20] ;  /* 0x003a200001107983 */ /* 0x000ea40000300a00 */
[----:B------:R-:W-:Y:S01]  /*17c90*/  STL [R1+0x3998], R28 ;  /* 0x0039981c01007387 */ /* 0x000fe20000100800 */
[----:B--2---:R-:W-:Y:S01]  /*17ca0*/  HMMA.16816.F32.BF16 R16, R20, R12, R16 ;  /* 0x0000000c1410723c */ /* 0x004fe20000041810 */
[----:B------:R-:W-:-:S02]  /*17cb0*/  IMAD.MOV.U32 R3, RZ, RZ, R12 ;  /* 0x000000ffff037224 */ /* 0x000fc400078e000c */
[----:B------:R-:W-:Y:S02]  /*17cc0*/  IMAD.MOV.U32 R29, RZ, RZ, R13 ;  /* 0x000000ffff1d7224 */ /* 0x000fe400078e000d */
[----:B------:R-:W2:Y:S11]  /*17cd0*/  LDL.LU.64 R12, [R1+0x3a18] ;  /* 0x003a1800010c7983 */ /* 0x000eb60000300a00 */
[----:B------:R-:W-:Y:S07]  /*17ce0*/  @!UPT UIADD3 URZ, URZ, URZ, URZ ;  /* 0x0000003f3f3ff290 */ /* 0x000fee000fffe03f */
[----:B------:R0:W-:Y:S01]  /*17cf0*/  STL.64 [R1+0xf10], R16 ;  /* 0x000f101001007387 */ /* 0x0001e20000100a00 */
[----:B------:R-:W-:Y:S03]  /*17d00*/  STL [R1+0xf18], R18 ;  /* 0x000f181201007387 */ /* 0x000fe60000100800 */
[----:B0-----:R-:W3:Y:S01]  /*17d10*/  LDL.LU.64 R16, [R1+0x3a10] ;  /* 0x003a100001107983 */ /* 0x001ee20000300a00 */
[----:B------:R-:W-:-:S05]  /*17d20*/  IMAD.MOV.U32 R15, RZ, RZ, R19 ;  /* 0x000000ffff0f7224 */ /* 0x000fca00078e0013 */
[----:B------:R-:W-:Y:S01]  /*17d30*/  STL [R1+0x2c84], R15 ;  /* 0x002c840f01007387 */ /* 0x000fe20000100800 */
[C---:B---3--:R-:W-:Y:S11]  /*17d40*/  HMMA.16816.F32.BF16 R24, R20.reuse, R16, R24 ;  /* 0x000000101418723c */ /* 0x048ff60000041818 */
[----:B------:R-:W-:Y:S11]  /*17d50*/  @!UPT UIADD3 URZ, URZ, URZ, URZ ;  /* 0x0000003f3f3ff290 */ /* 0x000ff6000fffe03f */
[----:B------:R-:W-:Y:S01]  /*17d60*/  @!UPT UIADD3 URZ, URZ, URZ, URZ ;  /* 0x0000003f3f3ff290 */ /* 0x000fe2000fffe03f */
[----:B------:R0:W-:Y:S01]  /*17d70*/  STL.64 [R1+0xf00], R24 ;  /* 0x000f001801007387 */ /* 0x0001e20000100a00 */
[----:B------:R-:W-:Y:S03]  /*17d80*/  STL.64 [R1+0xf08], R26 ;  /* 0x000f081a01007387 */ /* 0x000fe60000100a00 */
[----:B0-----:R-:W4:Y:S01]  /*17d90*/  LDL.LU.64 R24, [R1+0x3a08] ;  /* 0x003a080001187983 */ /* 0x001f220000300a00 */
[----:B------:R-:W-:Y:S02]  /*17da0*/  IMAD.MOV.U32 R15, RZ, RZ, R17 ;  /* 0x000000ffff0f7224 */ /* 0x000fe400078e0011 */
[----:B------:R-:W-:Y:S02]  /*17db0*/  IMAD.MOV.U32 R28, RZ, RZ, R16 ;  /* 0x000000ffff1c7224 */ /* 0x000fe400078e0010 */
[----:B------:R-:W3:Y:S01]  /*17dc0*/  LDL.LU.64 R18, [R1+0x3a00] ;  /* 0x003a000001127983 */ /* 0x000ee20000300a00 */
[----:B------:R-:W2:Y:S01]  /*17dd0*/  LDL.LU.64 R16, [R1+0x39f8] ;  /* 0x0039f80001107983 */ /* 0x000ea20000300a00 */
[----:B----4-:R-:W-:Y:S01]  /*17de0*/  HMMA.16816.F32.BF16 R8, R20, R24, R8 ;  /* 0x000000181408723c */ /* 0x010fe20000041808 */
[----:B------:R-:W-:Y:S11]  /*17df0*/  IMAD.MOV.U32 R14, RZ, RZ, R25 ;  /* 0x000000ffff0e7224 */ /* 0x000ff600078e0019 */
[----:B------:R-:W-:Y:S11]  /*17e00*/  @!UPT UIADD3 URZ, URZ, URZ, URZ ;  /* 0x0000003f3f3ff290 */ /* 0x000ff6000fffe03f */
[----:B------:R-:W-:Y:S01]  /*17e10*/  STL.64 [R1+0xef0], R8 ;  /* 0x000ef00801007387 */ /* 0x000fe20000100a00 */
[----:B------:R-:W-:Y:S02]  /*17e20*/  STL.64 [R1+0xef8], R10 ;  /* 0x000ef80a01007387 */ /* 0x000fe40000100a00 */
[----:B------:R-:W-:Y:S02]  /*17e30*/  STL.64 [R1+0x39f0], R14 ;  /* 0x0039f00e01007387 */ /* 0x000fe40000100a00 */
[----:B--2---:R0:W-:Y:S02]  /*17e40*/  STL.64 [R1+0x39e8], R12 ;  /* 0x0039e80c01007387 */ /* 0x0041e40000100a00 */
[----:B0-----:R-:W2:Y:S01]  /*17e50*/  LDL.LU.64 R12, [R1+0xee0] ;  /* 0x000ee000010c7983 */ /* 0x001ea20000300a00 */
[----:B------:R-:W2:Y:S02]  /*17e60*/  LDL.LU.64 R14, [R1+0xee8] ;  /* 0x000ee800010e7983 */ /* 0x000ea40000300a00 */
[----:B------:R-:W-:-:S02]  /*17e70*/  IMAD.MOV.U32 R6, RZ, RZ, R24 ;  /* 0x000000ffff067224 */ /* 0x000fc400078e0018 */
[----:B------:R-:W4:Y:S01]  /*17e80*/  LDL.LU.64 R8, [R1+0xed0] ;  /* 0x000ed00001087983 */ /* 0x000f220000300a00 */
[----:B------:R-:W4:Y:S02]  /*17e90*/  LDL.LU.64 R10, [R1+0xed8] ;  /* 0x000ed800010a7983 */ /* 0x000f240000300a00 */
[----:B------:R-:W-:Y:S02]  /*17ea0*/  STL.64 [R1+0x39d0], R6 ;  /* 0x0039d00601007387 */ /* 0x000fe40000100a00 */
[----:B------:R0:W-:Y:S02]  /*17eb0*/  STL.64 [R1+0x39c8], R4 ;  /* 0x0039c80401007387 */ /* 0x0001e40000100a00 */
[----:B0-----:R-:W3:Y:S01]  /*17ec0*/  LDL.LU.64 R4, [R1+0xec0] ;  /* 0x000ec00001047983 */ /* 0x001ee20000300a00 */
[----:B------:R-:W3:Y:S02]  /*17ed0*/  LDL.LU.64 R6, [R1+0xec8] ;  /* 0x000ec80001067983 */ /* 0x000ee40000300a00 */
[----:B------:R-:W3:Y:S02]  /*17ee0*/  LDL.LU.64 R24, [R1+0x870] ;  /* 0x0008700001187983 */ /* 0x000ee40000300a00 */
[----:B------:R-:W3:Y:S01]  /*17ef0*/  LDL.LU.64 R26, [R1+0x878] ;  /* 0x00087800011a7983 */ /* 0x000ee20000300a00 */
[----:B--2---:R-:W-:Y:S11]  /*17f00*/  HMMA.16816.F32.BF16 R12, R20, R16, R12 ;  /* 0x00000010140c723c */ /* 0x004ff6000004180c */
[----:B------:R-:W-:Y:S11]  /*17f10*/  @!UPT UIADD3 URZ, URZ, URZ, URZ ;  /* 0x0000003f3f3ff290 */ /* 0x000ff6000fffe03f */
[----:B------:R-:W-:Y:S01]  /*17f20*/  @!UPT UIADD3 URZ, URZ, URZ, URZ ;  /* 0x0000003f3f3ff290 */ /* 0x000fe2000fffe03f */
[----:B------:R-:W-:Y:S01]  /*17f30*/  STL.64 [R1+0xee0], R12 ;  /* 0x000ee00c01007387 */ /* 0x000fe20000100a00 */
[----:B------:R0:W-:Y:S03]  /*17f40*/  STL.64 [R1+0xee8], R14 ;  /* 0x000ee80e01007387 */ /* 0x0001e60000100a00 */
[----:B0-----:R-:W2:Y:S01]  /*17f50*/  LDL.LU.64 R14, [R1+0x39f0] ;  /* 0x0039f000010e7983 */ /* 0x001ea20000300a00 */
[----:B------:R-:W4:Y:S02]  /*17f60*/  LDL.LU.64 R12, [R1+0x39e8] ;  /* 0x0039e800010c7983 */ /* 0x000f240000300a00 */
[----:B---3--:R-:W-:Y:S02]  /*17f70*/  STL.64 [R1+0x3910], R18 ;  /* 0x0039101201007387 */ /* 0x008fe40000100a00 */
[----:B------:R0:W-:Y:S02]  /*17f80*/  STL.64 [R1+0x3908], R16 ;  /* 0x0039081001007387 */ /* 0x0001e40000100a00 */
[----:B0-----:R-:W-:-:S02]  /*17f90*/  IMAD.MOV.U32 R16, RZ, RZ, R2 ;  /* 0x000000ffff107224 */ /* 0x001fc400078e0002 */
[----:B------:R-:W-:-:S05]  /*17fa0*/  IMAD.MOV.U32 R17, RZ, RZ, R0 ;  /* 0x000000ffff117224 */ /* 0x000fca00078e0000 */
[----:B------:R0:W-:Y:S04]  /*17fb0*/  STL.64 [R1+0x39b0], R16 ;  /* 0x0039b01001007387 */ /* 0x0001e80000100a00 */
[----:B0-----:R-:W3:Y:S01]  /*17fc0*/  LDL.LU.64 R16, [R1+0x1030] ;  /* 0x0010300001107983 */ /* 0x001ee20000300a00 */
[----:B------:R-:W3:Y:S01]  /*17fd0*/  LDL.LU.64 R18, [R1+0x1038] ;  /* 0x0010380001127983 */ /* 0x000ee20000300a00 */
[C---:B----4-:R-:W-:Y:S11]  /*17fe0*/  HMMA.16816.F32.BF16 R8, R20.reuse, R12, R8 ;  /* 0x0000000c1408723c */ /* 0x050ff60000041808 */
[----:B------:R-:W-:Y:S11]  /*17ff0*/  @!UPT UIADD3 URZ, URZ, URZ, URZ ;  /* 0x0000003f3f3ff290 */ /* 0x000ff6000fffe03f */
[----:B------:R-:W-:Y:S01]  /*18000*/  @!UPT UIADD3 URZ, URZ, URZ, URZ ;  /* 0x0000003f3f3ff290 */ /* 0x000fe2000fffe03f */
[----:B------:R-:W-:Y:S01]  /*18010*/  STL.64 [R1+0xed0], R8 ;  /* 0x000ed00801007387 */ /* 0x000fe20000100a00 */
[----:B------:R0:W-:Y:S03]  /*18020*/  STL.64 [R1+0xed8], R10 ;  /* 0x000ed80a01007387 */ /* 0x0001e60000100a00 */
[----:B0-----:R-:W4:Y:S01]  /*18030*/  LDL.LU.64 R10, [R1+0x39e0] ;  /* 0x0039e000010a7983 */ /* 0x001f220000300a00 */
[----:B------:R-:W3:Y:S02]  /*18040*/  LDL.LU.64 R8, [R1+0x39d8] ;  /* 0x0039d80001087983 */ /* 0x000ee40000300a00 */
[----:B------:R0:W-:Y:S02]  /*18050*/  STL.64 [R1+0x3918], R12 ;  /* 0x0039180c01007387 */ /* 0x0001e40000100a00 */
[----:B--2---:R1:W-:Y:S01]  /*18060*/  STL.64 [R1+0x39a8], R14 ;  /* 0x0039a80e01007387 */ /* 0x0043e20000100a00 */
[----:B0-----:R-:W2:Y:S01]  /*18070*/  LDL.LU.64 R12, [R1+0x1020] ;  /* 0x00102000010c7983 */ /* 0x001ea20000300a00 */
[----:B-1----:R-:W2:Y:S01]  /*18080*/  LDL.LU.64 R14, [R1+0x1028] ;  /* 0x00102800010e7983 */ /* 0x002ea20000300a00 */
[C---:B---3--:R-:W-:Y:S11]  /*18090*/  HMMA.16816.F32.BF16 R4, R20.reuse, R8, R4 ;  /* 0x000000081404723c */ /* 0x048ff60000041804 */
[----:B------:R-:W-:Y:S11]  /*180a0*/  @!UPT UIADD3 URZ, URZ, URZ, URZ ;  /* 0x0000003f3f3ff290 */ /* 0x000ff6000fffe03f */
[----:B------:R-:W-:Y:S01]  /*180b0*/  @!UPT UIADD3 URZ, URZ, URZ, URZ ;  /* 0x0000003f3f3ff290 */ /* 0x000fe2000fffe03f */
[----:B------:R-:W-:Y:S01]  /*180c0*/  STL.64 [R1+0xec0], R4 ;  /* 0x000ec00401007387 */ /* 0x000fe20000100a00 */
[----:B------:R0:W-:Y:S03]  /*180d0*/  STL.64 [R1+0xec8], R6 ;  /* 0x000ec80601007387 */ /* 0x0001e60000100a00 */
[----:B0-----:R-:W3:Y:S01]  /*180e0*/  LDL.LU.64 R6, [R1+0x39d0] ;  /* 0x0039d00001067983 */ /* 0x001ee20000300a00 */
[----:B------:R-:W2:Y:S02]  /*180f0*/  LDL.LU.64 R4, [R1+0x39c8] ;  /* 0x0039c80001047983 */ /* 0x000ea40000300a00 */
[----:B--2---:R-:W-:Y:S01]  /*18100*/  HMMA.16816.F32.BF16 R20, R20, R4, R24 ;  /* 0x000000041414723c */ /* 0x004fe20000041818 */
[----:B------:R-:W2:Y:S01]  /*18110*/  LDL.LU.64 R26, [R1+0x39c0] ;  /* 0x0039c000011a7983 */ /* 0x000ea20000300a00 */
[----:B------:R-:W2:Y:S11]  /*18120*/  LDL.LU.64 R24, [R1+0x39b8] ;  /* 0x0039b80001187983 */ /* 0x000eb60000300a00 */
[----:B------:R-:W-:Y:S10]  /*18130*/  @!UPT UIADD3 URZ, URZ, URZ, URZ ;  /* 0x0000003f3f3ff290 */ /* 0x000ff4000fffe03f */
[----:B------:R0:W-:Y:S01]  /*18140*/  STL.64 [R1+0x870], R20 ;  /* 0x0008701401007387 */ /* 0x0001e20000100a00 */
[----:B------:R-:W-:Y:S03]  /*18150*/  STL.64 [R1+0x878], R22 ;  /* 0x0008781601007387 */ /* 0x000fe60000100a00 */
[----:B0-----:R-:W2:Y:S01]  /*18160*/  LDL.64 R20, [R1+0xc0] ;  /* 0x0000c00001147983 */ /* 0x001ea20000100a00 */
[----:B------:R-:W-:Y:S01]  /*18170*/  STL.64 [R1+0x38f0], R4 ;  /* 0x0038f00401007387 */ /* 0x000fe20000100a00 */
[C---:B--2---:R-:W-:Y:S11]  /*18180*/  HMMA.16816.F32.BF16 R16, R24.reuse, R20, R16 ;  /* 0x000000141810723c */ /* 0x044ff60000041810 */
[----:B------:R-:W-:Y:S11]  /*18190*/  @!UPT UIADD3 URZ, URZ, URZ, URZ ;  /* 0x0000003f3f3ff290 */ /* 0x000ff6000fffe03f */
[----:B------:R-:W-:Y:S01]  /*181a0*/  @!UPT UIADD3 URZ, URZ, URZ, URZ ;  /* 0x0000003f3f3ff290 */ /* 0x000fe2000fffe03f */
[----:B------:R0:W-:Y:S01]  /*181b0*/  STL.64 [R1+0x1030], R16 ;  /* 0x0010301001007387 */ /* 0x0001e20000100a00 */
[----:B------:R1:W-:Y:S03]  /*181c0*/  STL.64 [R1+0x1038], R18 ;  /* 0x0010381201007387 */ /* 0x0003e60000100a00 */
[----:B0-----:R-:W1:Y:S02]  /*181d0*/  LDL.LU.64 R16, [R1+0x39b0] ;  /* 0x0039b00001107983 */ /* 0x001e640000300a00 */
[----:B-1----:R-:W-:Y:S02]  /*181e0*/  HMMA.16816.F32.BF16 R16, R24, R16, R12 ;  /* 0x000000101810723c */ /* 0x002fe4000004180c */
[----:B------:R-:W2:Y:S11]  /*181f0*/  LDL.LU.64 R14, [R1+0x39a8] ;  /* 0x0039a800010e7983 */ /* 0x000eb60000300a00 */
[----:B------:R-:W-:Y:S10]  /*18200*/  @!UPT UIADD3 URZ, URZ, URZ, URZ ;  /* 0x0000003f3f3ff290 */ /* 0x000ff4000fffe03f */
[----:B------:R3:W-:Y:S01]  /*18210*/  STL.64 [R1+0x1020], R16 ;  /* 0x0010201001007387 */ /* 0x0007e20000100a00 */
[----:B------:R-:W4:Y:S02]  /*18220*/  LDL R12, [R1+0x60] ;  /* 0x00006000010c7983 */ /* 0x000f240000100800 */
[----:B------:R-:W4:Y:S02]  /*18230*/  LDL R13, [R1+0x64] ;  /* 0x00006400010d7983 */ /* 0x000f240000100800 */
[----:B---3--:R-:W-:Y:S02]  /*18240*/  IMAD.MOV.U32 R16, RZ, RZ, R6 ;  /* 0x000000ffff107224 */ /* 0x008fe400078e0006 */
[----:B--2---:R-:W-:Y:S01]  /*18250*/  IMAD.MOV.U32 R17, RZ, RZ, R14 ;  /* 0x000000ffff117224 */ /* 0x004fe200078e000e */
[----:B----4-:R0:W-:Y:S04]  /*18260*/  STL.64 [R1+0x3960], R12 ;  /* 0x0039600c01007387 */ /* 0x0101e80000100a00 */
[----:B0-----:R-:W2:Y:S04]  /*18270*/  LDL R12, [R1+0xa0] ;  /* 0x0000a000010c7983 */ /* 0x001ea80000100800 */
[----:B------:R-:W2:Y:S01]  /*18280*/  LDL R13, [R1+0xa4] ;  /* 0x0000a400010d7983 */ /* 0x000ea20000100800 */
[----:B------:R-:W3:Y:S02]  /*18290*/  LDL.LU R6, [R1+0x39a0] ;  /* 0x0039a00001067983 */ /* 0x000ee40000300800 */
[----:B------:R-:W4:Y:S02]  /*182a0*/  LDL.LU R14, [R1+0x399c] ;  /* 0x00399c00010e7983 */ /* 0x000f240000300800 */
[----:B------:R0:W-:Y:S02]  /*182b0*/  STL.64 [R1+0x3920], R16 ;  /* 0x0039201001007387 */ /* 0x0001e40000100a00 */
[----:B0-----:R-:W-:-:S02]  /*182c0*/  IMAD.MOV.U32 R16, RZ, RZ, R28 ;  /* 0x000000ffff107224 */ /* 0x001fc400078e001c */
[----:B------:R-:W2:Y:S01]  /*182d0*/  LDL.LU R28, [R1+0x3998] ;  /* 0x00399800011c7983 */ /* 0x000ea20000300800 */
[----:B------:R-:W2:Y:S02]  /*182e0*/  LDL R4, [R1+0x50] ;  /* 0x0000500001047983 */ /* 0x000ea40000100800 */
[----:B------:R-:W2:Y:S02]  /*182f0*/  LDL R5, [R1+0x54] ;  /* 0x0000540001057983 */ /* 0x000ea40000100800 */
[----:B------:R-:W-:Y:S01]  /*18300*/  IMAD.MOV.U32 R17, RZ, RZ, R15 ;  /* 0x000000ffff117224 */ /* 0x000fe200078e000f */
[----:B--2---:R0:W-:Y:S04]  /*18310*/  STL.64 [R1+0x3968], R4 ;  /* 0x0039680401007387 */ /* 0x0041e80000100a00 */
[----:B0-----:R-:W2:Y:S01]  /*18320*/  LDL R4, [R1+0x80] ;  /* 0x0000800001047983 */ /* 0x001ea20000100800 */
[----:B----4-:R-:W-:-:S02]  /*18330*/  IMAD.MOV.U32 R5, RZ, RZ, R14 ;  /* 0x000000ffff057224 */ /* 0x010fc400078e000e */
[----:B---3--:R-:W-:Y:S02]  /*18340*/  STL.64 [R1+0x3988], R6 ;  /* 0x0039880601007387 */ /* 0x008fe40000100a00 */
[----:B------:R-:W-:Y:S02]  /*18350*/  IMAD.MOV.U32 R2, RZ, RZ, R20 ;  /* 0x000000ffff027224 */ /* 0x000fe400078e0014 */
[----:B------:R-:W-:Y:S02]  /*18360*/  IMAD.MOV.U32 R0, RZ, RZ, R21 ;  /* 0x000000ffff007224 */ /* 0x000fe400078e0015 */
[----:B------:R-:W-:Y:S02]  /*18370*/  IMAD.MOV.U32 R20, RZ, RZ, R11 ;  /* 0x000000ffff147224 */ /* 0x000fe400078e000b */
[----:B------:R-:W-:Y:S02]  /*18380*/  IMAD.MOV.U32 R21, RZ, RZ, R10 ;  /* 0x000000ffff157224 */ /* 0x000fe400078e000a */
[----:B------:R-:W-:-:S02]  /*18390*/  IMAD.MOV.U32 R10, RZ, RZ, R18 ;  /* 0x000000ffff0a7224 */ /* 0x000fc400078e0012 */
[----:B------:R-:W-:Y:S01]  /*183a0*/  IMAD.MOV.U32 R11, RZ, RZ, R19 ;  /* 0x000000ffff0b7224 */ /* 0x000fe200078e0013 */
[----:B--2---:R0:W-:Y:S04]  /*183b0*/  STL.64 [R1+0x3980], R4 ;  /* 0x0039800401007387 */ /* 0x0041e80000100a00 */
[----:B0-----:R-:W2:Y:S01]  /*183c0*/  LDL.LU.64 R4, [R1+0x1000] ;  /* 0x0010000001047983 */ /* 0x001ea20000300a00 */
[----:B------:R-:W2:Y:S02]  /*183d0*/  LDL.LU.64 R6, [R1+0x1008] ;  /* 0x0010080001067983 */ /* 0x000ea40000300a00 */
[----:B------:R0:W-:Y:S02]  /*183e0*/  STL.64 [R1+0x3938], R16 ;  /* 0x0039381001007387 */ /* 0x0001e40000100a00 */
[----:B0-----:R-:W3:Y:S01]  /*183f0*/  LDL.LU.64 R16, [R1+0x1010] ;  /* 0x0010100001107983 */ /* 0x001ee20000300a00 */
[----:B------:R-:W3:Y:S02]  /*18400*/  LDL.LU.64 R18, [R1+0x1018] ;  /* 0x0010180001127983 */ /* 0x000ee40000300a00 */
[----:B------:R-:W-:Y:S02]  /*18410*/  STL [R1+0x2a34], R11 ;  /* 0x002a340b01007387 */ /* 0x000fe40000100800 */
[----:B------:R-:W-:Y:S01]  /*18420*/  STL [R1+0x2a30], R10 ;  /* 0x002a300a01007387 */ /* 0x000fe20000100800 */
[C---:B---3--:R-:W-:Y:S01]  /*18430*/  HMMA.16816.F32.BF16 R16, R24.reuse, R12, R16 ;  /* 0x0000000c1810723c */ /* 0x048fe20000041810 */
[----:B------:R-:W3:Y:S01]  /*18440*/  LDL.LU.64 R12, [R1+0x840] ;  /* 0x00084000010c7983 */ /* 0x000ee20000300a00 */
[----:B------:R-:W4:Y:S06]  /*18450*/  LDL.LU.64 R14, [R1+0x848] ;  /* 0x00084800010e7983 */ /* 0x000f2c0000300a00 */
[----:B--2---:R-:W-:Y:S11]  /*18460*/  HMMA.16816.F32.BF16 R20, R24, R20, R4 ;  /* 0x000000141814723c */ /* 0x004ff60000041804 */
[----:B------:R-:W-:Y:S04]  /*18470*/  @!UPT UIADD3 URZ, URZ, URZ, URZ ;  /* 0x0000003f3f3ff290 */ /* 0x000fe8000fffe03f */
[----:B------:R0:W-:Y:S01]  /*18480*/  STL.64 [R1+0x1010], R16 ;  /* 0x0010101001007387 */ /* 0x0001e20000100a00 */
[----:B------:R-:W-:Y:S02]  /*18490*/  STL.64 [R1+0x1018], R18 ;  /* 0x0010181201007387 */ /* 0x000fe40000100a00 */
[----:B0-----:R-:W-:Y:S02]  /*184a0*/  IMAD.MOV.U32 R16, RZ, RZ, R3 ;  /* 0x000000ffff107224 */ /* 0x001fe400078e0003 */
[----:B------:R-:W-:Y:S01]  /*184b0*/  IMAD.MOV.U32 R17, RZ, RZ, R29 ;  /* 0x000000ffff117224 */ /* 0x000fe200078e001d */
[----:B----4-:R-:W-:Y:S01]  /*184c0*/  STL.64 [R1+0x3978], R14 ;  /* 0x0039780e01007387 */ /* 0x010fe20000100a00 */
[----:B---3--:R0:W-:Y:S03]  /*184d0*/  STL.64 [R1+0x3970], R12 ;  /* 0x0039700c01007387 */ /* 0x0081e60000100a00 */
[----:B0-----:R-:W2:Y:S01]  /*184e0*/  LDL.LU.64 R12, [R1+0x850] ;  /* 0x00085000010c7983 */ /* 0x001ea20000300a00 */
[----:B------:R-:W2:Y:S02]  /*184f0*/  LDL.LU.64 R14, [R1+0x858] ;  /* 0x00085800010e7983 */ /* 0x000ea40000300a00 */
[----:B------:R-:W3:Y:S02]  /*18500*/  LDL.LU R3, [R1+0x3994] ;  /* 0x0039940001037983 */ /* 0x000ee40000300800 */
[----:B------:R-:W4:Y:S01]  /*18510*/  LDL.LU R29, [R1+0x3990] ;  /* 0x00399000011d7983 */ /* 0x000f220000300800 */
[----:B------:R0:W-:Y:S04]  /*18520*/  STL.64 [R1+0x3950], R16 ;  /* 0x0039501001007387 */ /* 0x0001e80000100a00 */
[----:B0-----:R-:W2:Y:S01]  /*18530*/  LDL.LU.64 R16, [R1+0x830] ;  /* 0x0008300001107983 */ /* 0x001ea20000300a00 */
[----:B------:R-:W2:Y:S02]  /*18540*/  LDL.LU.64 R18, [R1+0x838] ;  /* 0x0008380001127983 */ /* 0x000ea40000300a00 */
[----:B------:R-:W2:Y:S02]  /*18550*/  LDL.LU.64 R6, [R1+0x3988] ;  /* 0x0039880001067983 */ /* 0x000ea40000300a00 */
[----:B------:R-:W3:Y:S01]  /*18560*/  LDL.LU.64 R4, [R1+0x3980] ;  /* 0x0039800001047983 */ /* 0x000ee20000300a00 */
[----:B------:R0:W-:Y:S01]  /*18570*/  STL.64 [R1+0x1000], R20 ;  /* 0x0010001401007387 */ /* 0x0001e20000100a00 */
[----:B------:R-:W-:-:S02]  /*18580*/  IMAD.MOV.U32 R10, RZ, RZ, R23 ;  /* 0x000000ffff0a7224 */ /* 0x000fc400078e0017 */
[----:B------:R-:W-:Y:S02]  /*18590*/  IMAD.MOV.U32 R11, RZ, RZ, R22 ;  /* 0x000000ffff0b7224 */ /* 0x000fe400078e0016 */
[----:B0-----:R-:W-:Y:S02]  /*185a0*/  IMAD.MOV.U32 R20, RZ, RZ, R28 ;  /* 0x000000ffff147224 */ /* 0x001fe400078e001c */
[----:B--2---:R-:W-:-:S05]  /*185b0*/  IMAD.MOV.U32 R21, RZ, RZ, R7 ;  /* 0x000000ffff157224 */ /* 0x004fca00078e0007 */
[----:B------:R0:W-:Y:S01]  /*185c0*/  STL.64 [R1+0x3958], R20 ;  /* 0x0039581401007387 */ /* 0x0001e20000100a00 */
[----:B------:R-:W-:Y:S02]  /*185d0*/  STL [R1+0x2a3c], R10 ;  /* 0x002a3c0a01007387 */ /* 0x000fe40000100800 */
[----:B------:R-:W-:Y:S02]  /*185e0*/  STL [R1+0x2a38], R11 ;  /* 0x002a380b01007387 */ /* 0x000fe40000100800 */
[----:B0-----:R-:W-:Y:S02]  /*185f0*/  IMAD.MOV.U32 R20, RZ, RZ, R6 ;  /* 0x000000ffff147224 */ /* 0x001fe400078e0006 */
[C---:B---3--:R-:W-:Y:S01]  /*18600*/  HMMA.16816.F32.BF16 R4, R24.reuse, R4, R12 ;  /* 0x000000041804723c */ /* 0x048fe2000004180c */
[----:B------:R-:W2:Y:S01]  /*18610*/  LDL.LU.64 R14, [R1+0x3978] ;  /* 0x00397800010e7983 */ /* 0x000ea20000300a00 */
[----:B------:R-:W2:Y:S02]  /*18620*/  LDL.LU.64 R12, [R1+0x3970] ;  /* 0x00397000010c7983 */ /* 0x000ea40000300a00 */
[----:B------:R-:W-:Y:S11]  /*18630*/  IMAD.MOV.U32 R21, RZ, RZ, R3 ;  /* 0x000000ffff157224 */ /* 0x000ff600078e0003 */
[----:B------:R-:W-:Y:S08]  /*18640*/  @!UPT UIADD3 URZ, URZ, URZ, URZ ;  /* 0x0000003f3f3ff290 */ /* 0x000ff0000fffe03f */
[----:B------:R0:W-:Y:S01]  /*18650*/  STL.64 [R1+0x850], R4 ;  /* 0x0008500401007387 */ /* 0x0001e20000100a00 */
[----:B------:R-:W-:Y:S03]  /*18660*/  STL.64 [R1+0x858], R6 ;  /* 0x0008580601007387 */ /* 0x000fe60000100a00 */
[----:B0-----:R-:W3:Y:S01]  /*18670*/  LDL.LU.64 R4, [R1+0x3968] ;  /* 0x0039680001047983 */ /* 0x001ee20000300a00 */
[C---:B--2---:R-:W-:Y:S03]  /*18680*/  HMMA.16816.F32.BF16 R20, R24.reuse, R20, R12 ;  /* 0x000000141814723c */ /* 0x044fe6000004180c */
[----:B------:R-:W2:Y:S11]  /*18690*/  LDL.LU.64 R12, [R1+0x3960] ;  /* 0x00396000010c7983 */ /* 0x000eb60000300a00 */
[----:B------:R-:W-:Y:S10]  /*186a0*/  @!UPT UIADD3 URZ, URZ, URZ, URZ ;  /* 0x0000003f3f3ff290 */ /* 0x000ff4000fffe03f */
[----:B------:R-:W-:Y:S02]  /*186b0*/  IMAD.MOV.U32 R11, RZ, RZ, R23 ;  /* 0x000000ffff0b7224 */ /* 0x000fe400078e0017 */
[----:B------:R-:W-:Y:S01]  /*186c0*/  IMAD.MOV.U32 R10, RZ, RZ, R22 ;  /* 0x000000ffff0a7224 */ /* 0x000fe200078e0016 */
[----:B------:R0:W-:Y:S04]  /*186d0*/  STL.64 [R1+0x840], R20 ;  /* 0x0008401401007387 */ /* 0x0001e80000100a00 */
[----:B0-----:R-:W3:Y:S01]  /*186e0*/  LDL.LU.64 R20, [R1+0x820] ;  /* 0x0008200001147983 */ /* 0x001ee20000300a00 */
[----:B------:R-:W3:Y:S02]  /*186f0*/  LDL.LU.64 R22, [R1+0x828] ;  /* 0x0008280001167983 */ /* 0x000ee40000300a00 */
[----:B------:R-:W-:Y:S02]  /*18700*/  STL [R1+0x2a44], R11 ;  /* 0x002a440b01007387 */ /* 0x000fe40000100800 */
[----:B------:R-:W-:Y:S01]  /*18710*/  STL [R1+0x2a40], R10 ;  /* 0x002a400a01007387 */ /* 0x000fe20000100800 */
[C---:B--2---:R-:W-:Y:S01]  /*18720*/  HMMA.16816.F32.BF16 R12, R24.reuse, R12, R16 ;  /* 0x0000000c180c723c */ /* 0x044fe20000041810 */
[----:B------:R-:W2:Y:S01]  /*18730*/  LDL.LU.64 R16, [R1+0x810] ;  /* 0x0008100001107983 */ /* 0x000ea20000300a00 */
[----:B------:R-:W2:Y:S11]  /*18740*/  LDL.LU.64 R18, [R1+0x818] ;  /* 0x0008180001127983 */ /* 0x000eb60000300a00 */
[----:B------:R-:W-:Y:S10]  /*18750*/  @!UPT UIADD3 URZ, URZ, URZ, URZ ;  /* 0x0000003f3f3ff290 */ /* 0x000ff4000fffe03f */
[----:B------:R0:W-:Y:S01]  /*18760*/  STL.64 [R1+0x830], R12 ;  /* 0x0008300c01007387 */ /* 0x0001e20000100a00 */
[----:B------:R1:W-:Y:S03]  /*18770*/  STL.64 [R1+0x838], R14 ;  /* 0x0008380e01007387 */ /* 0x0003e60000100a00 */
[----:B0-----:R-:W2:Y:S01]  /*18780*/  LDL.LU.64 R12, [R1+0x7e0] ;  /* 0x0007e000010c7983 */ /* 0x001ea20000300a00 */
[----:B-1----:R-:W2:Y:S01]  /*18790*/  LDL.LU.64 R14, [R1+0x7e8] ;  /* 0x0007e800010e7983 */ /* 0x002ea20000300a00 */
[C---:B---3--:R-:W-:Y:S02]  /*187a0*/  HMMA.16816.F32.BF16 R4, R24.reuse, R4, R20 ;  /* 0x000000041804723c */ /* 0x048fe40000041814 */
[----:B--2---:R-:W-:Y:S01]  /*187b0*/  STL.64 [R1+0x3930], R14 ;  /* 0x0039300e01007387 */ /* 0x004fe20000100a00 */
[----:B------:R0:W-:Y:S03]  /*187c0*/  STL.64 [R1+0x3928], R12 ;  /* 0x0039280c01007387 */ /* 0x0001e60000100a00 */
[----:B0-----:R-:W2:Y:S01]  /*187d0*/  LDL.LU.64 R12, [R1+0x7f0] ;  /* 0x0007f000010c7983 */ /* 0x001ea20000300a00 */
[----:B------:R-:W3:Y:S11]  /*187e0*/  LDL.LU.64 R14, [R1+0x7f8] ;  /* 0x0007f800010e7983 */ /* 0x000ef60000300a00 */
[----:B------:R-:W-:Y:S06]  /*187f0*/  @!UPT UIADD3 URZ, URZ, URZ, URZ ;  /* 0x0000003f3f3ff290 */ /* 0x000fec000fffe03f */
[----:B------:R-:W-:Y:S02]  /*18800*/  IMAD.MOV.U32 R11, RZ, RZ, R6 ;  /* 0x000000ffff0b7224 */ /* 0x000fe400078e0006 */
[----:B------:R-:W-:Y:S01]  /*18810*/  IMAD.MOV.U32 R10, RZ, RZ, R7 ;  /* 0x000000ffff0a7224 */ /* 0x000fe200078e0007 */
[----:B---3--:R-:W-:Y:S01]  /*18820*/  STL.64 [R1+0x3948], R14 ;  /* 0x0039480e01007387 */ /* 0x008fe20000100a00 */
[----:B--2---:R0:W-:Y:S03]  /*18830*/  STL.64 [R1+0x3940], R12 ;  /* 0x0039400c01007387 */ /* 0x0041e60000100a00 */
[----:B0-----:R-:W2:Y:S01]  /*18840*/  LDL.LU.64 R12, [R1+0x800] ;  /* 0x00080000010c7983 */ /* 0x001ea20000300a00 */
[----:B------:R-:W2:Y:S02]  /*18850*/  LDL.LU.64 R14, [R1+0x808] ;  /* 0x00080800010e7983 */ /* 0x000ea40000300a00 */
[----:B------:R-:W3:Y:S02]  /*18860*/  LDL.LU.64 R20, [R1+0x3958] ;  /* 0x0039580001147983 */ /* 0x000ee40000300a00 */
[----:B------:R0:W-:Y:S02]  /*18870*/  STL.64 [R1+0x820], R4 ;  /* 0x0008200401007387 */ /* 0x0001e40000100a00 */
[----:B0-----:R-:W2:Y:S01]  /*18880*/  LDL.LU.64 R4, [R1+0x7c0] ;  /* 0x0007c00001047983 */ /* 0x001ea20000300a00 */
[----:B------:R-:W2:Y:S01]  /*18890*/  LDL.LU.64 R6, [R1+0x7c8] ;  /* 0x0007c80001067983 */ /* 0x000ea20000300a00 */
[C---:B---3--:R-:W-:Y:S02]  /*188a0*/  HMMA.16816.F32.BF16 R20, R24.reuse, R20, R16 ;  /* 0x000000141814723c */ /* 0x048fe40000041810 */
[----:B--2---:R-:W-:Y:S01]  /*188b0*/  STL.64 [R1+0x3900], R6 ;  /* 0x0039000601007387 */ /* 0x004fe20000100a00 */
[----:B------:R0:W-:Y:S03]  /*188c0*/  STL.64 [R1+0x38f8], R4 ;  /* 0x0038f80401007387 */ /* 0x0001e60000100a00 */
[----:B0-----:R-:W2:Y:S01]  /*188d0*/  LDL.LU.64 R4, [R1+0x7d0] ;  /* 0x0007d00001047983 */ /* 0x001ea20000300a00 */
[----:B------:R-:W2:Y:S02]  /*188e0*/  LDL.LU.64 R6, [R1+0x7d8] ;  /* 0x0007d80001067983 */ /* 0x000ea40000300a00 */
[----:B------:R-:W-:Y:S02]  /*188f0*/  STL [R1+0x2a4c], R10 ;  /* 0x002a4c0a01007387 */ /* 0x000fe40000100800 */
[----:B------:R-:W-:Y:S01]  /*18900*/  STL [R1+0x2a48], R11 ;  /* 0x002a480b01007387 */ /* 0x000fe20000100800 */
[----:B------:R-:W3:Y:S11]  /*18910*/  LDL.LU.64 R16, [R1+0x3950] ;  /* 0x0039500001107983 */ /* 0x000ef60000300a00 */
[----:B------:R0:W-:Y:S02]  /*18920*/  STL.64 [R1+0x810], R20 ;  /* 0x0008101401007387 */ /* 0x0001e40000100a00 */
[----:B------:R1:W-:Y:S01]  /*18930*/  STL.64 [R1+0x818], R22 ;  /* 0x0008181601007387 */ /* 0x0003e20000100a00 */
[----:B0-----:R-:W2:Y:S01]  /*18940*/  LDL.LU.64 R20, [R1+0x120] ;  /* 0x0001200001147983 */ /* 0x001ea20000300a00 */
[----:B-1----:R-:W2:Y:S01]  /*18950*/  LDL.LU.64 R22, [R1+0x128] ;  /* 0x0001280001167983 */ /* 0x002ea20000300a00 */
[C---:B---3--:R-:W-:Y:S02]  /*18960*/  HMMA.16816.F32.BF16 R16, R24.reuse, R16, R12 ;  /* 0x000000101810723c */ /* 0x048fe4000004180c */
[----:B------:R-:W3:Y:S01]  /*18970*/  LDL.LU.64 R14, [R1+0x3948] ;  /* 0x00394800010e7983 */ /* 0x000ee20000300a00 */
[----:B------:R-:W3:Y:S11]  /*18980*/  LDL.LU.64 R12, [R1+0x3940] ;  /* 0x00394000010c7983 */ /* 0x000ef60000300a00 */
[----:B------:R-:W-:Y:S09]  /*18990*/  @!UPT UIADD3 URZ, URZ, URZ, URZ ;  /* 0x0000003f3f3ff290 */ /* 0x000ff2000fffe03f */
[----:B------:R0:W-:Y:S01]  /*189a0*/  STL.64 [R1+0x800], R16 ;  /* 0x0008001001007387 */ /* 0x0001e20000100a00 */
[----:B------:R3:W-:Y:S03]  /*189b0*/  STL.64 [R1+0x808], R18 ;  /* 0x0008081201007387 */ /* 0x0007e60000100a00 */
[----:B0-----:R-:W3:Y:S02]  /*189c0*/  LDL.LU.64 R16, [R1+0x3938] ;  /* 0x0039380001107983 */ /* 0x001ee40000300a00 */
        /* <DEDUP_REMOVED lines=8> */
[----:B------:R-:W3:Y:S11]  /*18a50*/  LDL.LU.64 R12, [R1+0x3918] ;  /* 0x00391800010c7983 */ /* 0x000ef60000300a00 */
[----:B------:R-:W-:Y:S10]  /*18a60*/  @!UPT UIADD3 URZ, URZ, URZ, URZ ;  /* 0x0000003f3f3ff290 */ /* 0x000ff4000fffe03f */
[----:B------:R-:W-:Y:S01]  /*18a70*/  STL.64 [R1+0x7e0], R16 ;  /* 0x0007e01001007387 */ /* 0x000fe20000100a00 */
[----:B------:R0:W-:Y:S02]  /*18a80*/  STL [R1+0x7e8], R18 ;  /* 0x0007e81201007387 */ /* 0x0001e40000100800 */
[----:B------:R-:W-:Y:S02]  /*18a90*/  IMAD.MOV.U32 R14, RZ, RZ, R19 ;  /* 0x000000ffff0e7224 */ /* 0x000fe400078e0013 */
[----:B0-----:R-:W2:Y:S01]  /*18aa0*/  LDL.LU.64 R18, [R1+0x3910] ;  /* 0x0039100001127983 */ /* 0x001ea20000300a00 */
[----:B------:R-:W2:Y:S02]  /*18ab0*/  LDL.LU.64 R16, [R1+0x3908] ;  /* 0x0039080001107983 */ /* 0x000ea40000300a00 */
[----:B------:R-:W-:Y:S01]  /*18ac0*/  STL [R1+0x2e4c], R14 ;  /* 0x002e4c0e01007387 */ /* 0x000fe20000100800 */
[C---:B--2---:R-:W-:Y:S11]  /*18ad0*/  HMMA.16816.F32.BF16 R4, R24.reuse, R16, R4 ;  /* 0x000000101804723c */ /* 0x044ff60000041804 */
[----:B------:R-:W-:Y:S11]  /*18ae0*/  @!UPT UIADD3 URZ, URZ, URZ, URZ ;  /* 0x0000003f3f3ff290 */ /* 0x000ff6000fffe03f */
[----:B------:R-:W-:Y:S01]  /*18af0*/  @!UPT UIADD3 URZ, URZ, URZ, URZ ;  /* 0x0000003f3f3ff290 */ /* 0x000fe2000fffe03f */
[----:B------:R-:W-:Y:S01]  /*18b00*/  STL.64 [R1+0x7d0], R4 ;  /* 0x0007d00401007387 */ /* 0x000fe20000100a00 */
[----:B------:R0:W-:Y:S03]  /*18b10*/  STL.64 [R1+0x7d8], R6 ;  /* 0x0007d80601007387 */ /* 0x0001e60000100a00 */
[----:B0-----:R-:W3:Y:S01]  /*18b20*/  LDL.LU.64 R6, [R1+0x3900] ;  /* 0x0039000001067983 */ /* 0x001ee20000300a00 */
[----:B------:R-:W3:Y:S02]  /*18b30*/  LDL.LU.64 R4, [R1+0x38f8] ;  /* 0x0038f80001047983 */ /* 0x000ee40000300a00 */
[----:B------:R-:W-:Y:S02]  /*18b40*/  STL.64 [R1+0x3830], R18 ;  /* 0x0038301201007387 */ /* 0x000fe40000100a00 */
[----:B------:R0:W-:Y:S02]  /*18b50*/  STL.64 [R1+0x3828], R16 ;  /* 0x0038281001007387 */ /* 0x0001e40000100a00 */
[----:B0-----:R-:W2:Y:S01]  /*18b60*/  LDL.64 R16, [R1+0xb0] ;  /* 0x0000b00001107983 */ /* 0x001ea20000100a00 */
[C---:B---3--:R-:W-:Y:S03]  /*18b70*/  HMMA.16816.F32.BF16 R4, R24.reuse, R12, R4 ;  /* 0x0000000c1804723c */ /* 0x048fe60000041804 */
[----:B--2---:R-:W-:Y:S11]  /*18b80*/  STL.64 [R1+0x38d8], R16 ;  /* 0x0038d81001007387 */ /* 0x004ff60000100a00 */
[----:B------:R-:W-:Y:S09]  /*18b90*/  @!UPT UIADD3 URZ, URZ, URZ, URZ ;  /* 0x0000003f3f3ff290 */ /* 0x000ff2000fffe03f */
[----:B------:R0:W-:Y:S01]  /*18ba0*/  STL.64 [R1+0x7c0], R4 ;  /* 0x0007c00401007387 */ /* 0x0001e20000100a00 */
[----:B------:R-:W-:Y:S03]  /*18bb0*/  STL.64 [R1+0x7c8], R6 ;  /* 0x0007c80601007387 */ /* 0x000fe60000100a00 */
[----:B0-----:R-:W2:Y:S01]  /*18bc0*/  LDL.LU.64 R4, [R1+0x38f0] ;  /* 0x0038f00001047983 */ /* 0x001ea20000300a00 */
[----:B------:R0:W-:Y:S03]  /*18bd0*/  STL.64 [R1+0x38b0], R12 ;  /* 0x0038b00c01007387 */ /* 0x0001e60000100a00 */
[----:B0-----:R-:W3:Y:S01]  /*18be0*/  LDL.LU.64 R12, [R1+0x7b0] ;  /* 0x0007b000010c7983 */ /* 0x001ee20000300a00 */
[----:B------:R-:W3:Y:S02]  /*18bf0*/  LDL.LU.64 R14, [R1+0x7b8] ;  /* 0x0007b800010e7983 */ /* 0x000ee40000300a00 */
[----:B------:R2:W-:Y:S01]  /*18c00*/  STL.64 [R1+0x38c8], R8 ;  /* 0x0038c80801007387 */ /* 0x0005e20000100a00 */
[C---:B---3--:R-:W-:Y:S08]  /*18c10*/  HMMA.16816.F32.BF16 R12, R24.reuse, R8, R12 ;  /* 0x00000008180c723c */ /* 0x048ff0000004180c */
[----:B--2---:R-:W-:Y:S01]  /*18c20*/  HMMA.16816.F32.BF16 R8, R24, R4, R20 ;  /* 0x000000041808723c */ /* 0x004fe20000041814 */
[----:B----4-:R-:W0:Y:S04]  /*18c30*/  LDSM.16.MT88.4 R24, [R29+0x180] ;  /* 0x000180001d18783b */ /* 0x010e280000004200 */
[----:B------:R-:W1:Y:S10]  /*18c40*/  LDSM.16.MT88.4 R20, [R29+0x100] ;  /* 0x000100001d14783b */ /* 0x000e740000004200 */
[----:B------:R-:W-:Y:S01]  /*18c50*/  STL.64 [R1+0x7b0], R12 ;  /* 0x0007b00c01007387 */ /* 0x000fe20000100a00 */
[----:B------:R-:W-:Y:S02]  /*18c60*/  STL.64 [R1+0x7b8], R14 ;  /* 0x0007b80e01007387 */ /* 0x000fe40000100a00 */
[----:B------:R2:W-:Y:S02]  /*18c70*/  STL.64 [R1+0x38d0], R4 ;  /* 0x0038d00401007387 */ /* 0x0005e40000100a00 */
[----:B--2---:R-:W2:Y:S03]  /*18c80*/  LDL.LU.64 R4, [R1+0xfa0] ;  /* 0x000fa00001047983 */ /* 0x004ea60000300a00 */
[----:B------:R-:W-:Y:S02]  /*18c90*/  STL.64 [R1+0x120], R8 ;  /* 0x0001200801007387 */ /* 0x000fe40000100a00 */
[----:B------:R-:W-:Y:S02]  /*18ca0*/  STL.64 [R1+0x128], R10 ;  /* 0x0001280a01007387 */ /* 0x000fe40000100a00 */
[----:B------:R-:W3:Y:S02]  /*18cb0*/  LDL.LU.64 R6, [R1+0xfa8] ;  /* 0x000fa80001067983 */ /* 0x000ee40000300a00 */
[----:B---3--:R-:W-:Y:S01]  /*18cc0*/  STL.64 [R1+0x38e8], R6 ;  /* 0x0038e80601007387 */ /* 0x008fe20000100a00 */
[----:B--2---:R2:W-:Y:S03]  /*18cd0*/  STL.64 [R1+0x38e0], R4 ;  /* 0x0038e00401007387 */ /* 0x0045e60000100a00 */
[----:B--2---:R-:W1:Y:S01]  /*18ce0*/  LDL.LU.64 R4, [R1+0xfb0] ;  /* 0x000fb00001047983 */ /* 0x004e620000300a00 */
[----:B------:R-:W1:Y:S02]  /*18cf0*/  LDL.LU.64 R6, [R1+0xfb8] ;  /* 0x000fb80001067983 */ /* 0x000e640000300a00 */
[----:B------:R-:W2:Y:S02]  /*18d00*/  LDL.LU.64 R8, [R1+0xf90] ;  /* 0x000f900001087983 */ /* 0x000ea40000300a00 */
[----:B------:R-:W2:Y:S01]  /*18d10*/  LDL.LU.64 R10, [R1+0xf98] ;  /* 0x000f9800010a7983 */ /* 0x000ea20000300a00 */
[----:B------:R-:W3:Y:S01]  /*18d20*/  LDL.LU.64 R12, [R1+0xf80] ;  /* 0x000f8000010c7983 */ /* 0x000ee20000300a00 */
[----:B------:R-:W4:Y:S02]  /*18d30*/  LDL.LU.64 R14, [R1+0xf88] ;  /* 0x000f8800010e7983 */ /* 0x000f240000300a00 */
[----:B------:R-:W-:-:S02]  /*18d40*/  IMAD.MOV.U32 R16, RZ, RZ, R2 ;  /* 0x000000ffff107224 */ /* 0x000fc400078e0002 */
[----:B------:R-:W-:Y:S01]  /*18d50*/  IMAD.MOV.U32 R17, RZ, RZ, R0 ;  /* 0x000000ffff117224 */ /* 0x000fe200078e0000 */
[----:B----4-:R-:W-:Y:S01]  /*18d60*/  STL.64 [R1+0x38c0], R14 ;  /* 0x0038c00e01007387 */ /* 0x010fe20000100a00 */
[----:B---3--:R3:W-:Y:S03]  /*18d70*/  STL.64 [R1+0x38b8], R12 ;  /* 0x0038b80c01007387 */ /* 0x0087e60000100a00 */
[----:B---3--:R-:W2:Y:S01]  /*18d80*/  LDL.64 R12, [R1+0xa0] ;  /* 0x0000a000010c7983 */ /* 0x008ea20000100a00 */
[----:B0-----:R-:W-:Y:S02]  /*18d90*/  STL [R1+0x37c8], R24 ;  /* 0x0037c81801007387 */ /* 0x001fe40000100800 */
[----:B------:R0:W-:Y:S02]  /*18da0*/  STL [R1+0x37c4], R25 ;  /* 0x0037c41901007387 */ /* 0x0001e40000100800 */
[----:B------:R-:W-:Y:S01]  /*18db0*/  STL [R1+0x37c0], R26 ;  /* 0x0037c01a01007387 */ /* 0x000fe20000100800 */
[----:B------:R-:W-:Y:S04]  /*18dc0*/  STL [R1+0x37bc], R27 ;  /* 0x0037bc1b01007387 */ /* 0x000fe80000100800 */
[----:B0-----:R-:W3:Y:S01]  /*18dd0*/  LDL.64 R24, [R1+0x80] ;  /* 0x0000800001187983 */ /* 0x001ee20000100a00 */
[C---:B-1----:R-:W-:Y:S03]  /*18de0*/  HMMA.16816.F32.BF16 R16, R20.reuse, R16, R4 ;  /* 0x000000101410723c */ /* 0x042fe60000041804 */
[----:B---3--:R0:W-:Y:S04]  /*18df0*/  STL.64 [R1+0x38a8], R24 ;  /* 0x0038a81801007387 */ /* 0x0081e80000100a00 */
[----:B0-----:R-:W3:Y:S01]  /*18e00*/  LDL.64 R24, [R1+0x90] ;  /* 0x0000900001187983 */ /* 0x001ee20000100a00 */
[----:B------:R-:W-:Y:S02]  /*18e10*/  STL [R1+0x37b8], R29 ;  /* 0x0037b81d01007387 */ /* 0x000fe40000100800 */
[----:B------:R-:W4:Y:S02]  /*18e20*/  LDL.LU.64 R6, [R1+0x38e8] ;  /* 0x0038e80001067983 */ /* 0x000f240000300a00 */
[----:B------:R-:W4:Y:S11]  /*18e30*/  LDL.LU.64 R4, [R1+0x38e0] ;  /* 0x0038e00001047983 */ /* 0x000f360000300a00 */
[----:B------:R0:W-:Y:S01]  /*18e40*/  STL.64 [R1+0xfb0], R16 ;  /* 0x000fb01001007387 */ /* 0x0001e20000100a00 */
[----:B------:R-:W-:Y:S03]  /*18e50*/  STL.64 [R1+0xfb8], R18 ;  /* 0x000fb81201007387 */ /* 0x000fe60000100a00 */
[----:B0-----:R-:W4:Y:S01]  /*18e60*/  LDL.LU.64 R16, [R1+0x38d8] ;  /* 0x0038d80001107983 */ /* 0x001f220000300a00 */
[C---:B--2---:R-:W-:Y:S08]  /*18e70*/  HMMA.16816.F32.BF16 R8, R20.reuse, R12, R8 ;  /* 0x0000000c1408723c */ /* 0x044ff00000041808 */
[----:B----4-:R-:W-:Y:S01]  /*18e80*/  HMMA.16816.F32.BF16 R4, R20, R16, R4 ;  /* 0x000000101404723c */ /* 0x010fe20000041804 */
[----:B------:R-:W-:Y:S11]  /*18e90*/  IMAD.MOV.U32 R3, RZ, RZ, R17 ;  /* 0x000000ffff037224 */ /* 0x000ff600078e0011 */
[----:B------:R-:W-:Y:S11]  /*18ea0*/  @!UPT UIADD3 URZ, URZ, URZ, URZ ;  /* 0x0000003f3f3ff290 */ /* 0x000ff6000fffe03f */
[----:B------:R0:W-:Y:S01]  /*18eb0*/  STL.64 [R1+0xfa0], R4 ;  /* 0x000fa00401007387 */ /* 0x0001e20000100a00 */
[----:B------:R1:W-:Y:S03]  /*18ec0*/  STL.64 [R1+0xfa8], R6 ;  /* 0x000fa80601007387 */ /* 0x0003e60000100a00 */
[----:B0-----:R-:W2:Y:S01]  /*18ed0*/  LDL.LU.64 R4, [R1+0x38d0] ;  /* 0x0038d00001047983 */ /* 0x001ea20000300a00 */
[----:B-1----:R-:W-:Y:S02]  /*18ee0*/  IMAD.MOV.U32 R6, RZ, RZ, R16 ;  /* 0x000000ffff067224 */ /* 0x002fe400078e0010 */
[----:B------:R-:W4:Y:S02]  /*18ef0*/  LDL.64 R16, [R1+0x70] ;  /* 0x0000700001107983 */ /* 0x000f240000100a00 */
[----:B------:R-:W-:Y:S01]  /*18f00*/  STL [R1+0x37d0], R3 ;  /* 0x0037d00301007387 */ /* 0x000fe20000100800 */
[----:B------:R-:W-:Y:S01]  /*18f10*/  STL [R1+0x37cc], R6 ;  /* 0x0037cc0601007387 */ /* 0x000fe20000100800 */
[----:B------:R0:W-:Y:S02]  /*18f20*/  STL.64 [R1+0xf90], R8 ;  /* 0x000f900801007387 */ /* 0x0001e40000100a00 */
[----:B------:R1:W-:Y:S02]  /*18f30*/  STL.64 [R1+0xf98], R10 ;  /* 0x000f980a01007387 */ /* 0x0003e40000100a00 */
[----:B------:R-:W-:Y:S01]  /*18f40*/  IMAD.MOV.U32 R7, RZ, RZ, R13 ;  /* 0x000000ffff077224 */ /* 0x000fe200078e000d */
[----:B0-----:R-:W4:Y:S01]  /*18f50*/  LDL.LU.64 R8, [R1+0x38c8] ;  /* 0x0038c80001087983 */ /* 0x001f220000300a00 */
[----:B-1----:R-:W-:-:S02]  /*18f60*/  IMAD.MOV.U32 R10, RZ, RZ, R12 ;  /* 0x000000ffff0a7224 */ /* 0x002fc400078e000c */
[----:B------:R-:W4:Y:S02]  /*18f70*/  LDL.LU.64 R14, [R1+0x38c0] ;  /* 0x0038c000010e7983 */ /* 0x000f240000300a00 */
[----:B------:R-:W4:Y:S01]  /*18f80*/  LDL.LU.64 R12, [R1+0x38b8] ;  /* 0x0038b800010c7983 */ /* 0x000f220000300a00 */
[----:B------:R-:W-:Y:S01]  /*18f90*/  STL [R1+0x3878], R7 ;  /* 0x0038780701007387 */ /* 0x000fe20000100800 */
[----:B---3--:R-:W-:-:S03]  /*18fa0*/  IMAD.MOV.U32 R11, RZ, RZ, R25 ;  /* 0x000000ffff0b7224 */ /* 0x008fc600078e0019 */
[----:B--2---:R0:W-:Y:S04]  /*18fb0*/  STL.64 [R1+0x3870], R4 ;  /* 0x0038700401007387 */ /* 0x0041e80000100a00 */
[----:B0-----:R-:W2:Y:S01]  /*18fc0*/  LDL.LU.64 R4, [R1+0xe00] ;  /* 0x000e000001047983 */ /* 0x001ea20000300a00 */
[----:B------:R-:W2:Y:S01]  /*18fd0*/  LDL.LU.64 R6, [R1+0xe08] ;  /* 0x000e080001067983 */ /* 0x000ea20000300a00 */
[C---:B----4-:R-:W-:Y:S02]  /*18fe0*/  HMMA.16816.F32.BF16 R12, R20.reuse, R24, R12 ;  /* 0x00000018140c723c */ /* 0x050fe4000004180c */
[----:B------:R-:W-:Y:S11]  /*18ff0*/  STL [R1+0x37d4], R10 ;  /* 0x0037d40a01007387 */ /* 0x000ff60000100800 */
[----:B------:R-:W-:Y:S10]  /*19000*/  @!UPT UIADD3 URZ, URZ, URZ, URZ ;  /* 0x0000003f3f3ff290 */ /* 0x000ff4000fffe03f */
[----:B------:R0:W-:Y:S01]  /*19010*/  STL.64 [R1+0xf80], R12 ;  /* 0x000f800c01007387 */ /* 0x0001e20000100a00 */
[----:B------:R1:W-:Y:S03]  /*19020*/  STL.64 [R1+0xf88], R14 ;  /* 0x000f880e01007387 */ /* 0x0003e60000100a00 */
[----:B0-----:R-:W3:Y:S01]  /*19030*/  LDL.LU.64 R12, [R1+0x38b0] ;  /* 0x0038b000010c7983 */ /* 0x001ee20000300a00 */
[----:B-1----:R-:W-:Y:S02]  /*19040*/  IMAD.MOV.U32 R14, RZ, RZ, R24 ;  /* 0x000000ffff0e7224 */ /* 0x002fe400078e0018 */
[----:B------:R-:W2:Y:S02]  /*19050*/  LDL.LU.64 R24, [R1+0x38a8] ;  /* 0x0038a80001187983 */ /* 0x000ea40000300a00 */
[----:B------:R-:W-:Y:S01]  /*19060*/  STL [R1+0x3868], R11 ;  /* 0x0038680b01007387 */ /* 0x000fe20000100800 */
[----:B------:R0:W-:Y:S04]  /*19070*/  STL.64 [R1+0x3860], R8 ;  /* 0x0038600801007387 */ /* 0x0001e80000100a00 */
[----:B0-----:R-:W4:Y:S04]  /*19080*/  LDL.64 R8, [R1+0x40] ;  /* 0x0000400001087983 */ /* 0x001f280000100a00 */
[----:B----4-:R0:W-:Y:S04]  /*19090*/  STL.64 [R1+0x3880], R8 ;  /* 0x0038800801007387 */ /* 0x0101e80000100a00 */
[----:B0-----:R-:W4:Y:S01]  /*190a0*/  LDL.64 R8, [R1+0x50] ;  /* 0x0000500001087983 */ /* 0x001f220000100a00 */
[----:B--2---:R-:W-:Y:S03]  /*190b0*/  HMMA.16816.F32.BF16 R4, R20, R24, R4 ;  /* 0x000000181404723c */ /* 0x004fe60000041804 */
[----:B----4-:R0:W-:Y:S04]  /*190c0*/  STL.64 [R1+0x3898], R8 ;  /* 0x0038980801007387 */ /* 0x0101e80000100a00 */
[----:B0-----:R-:W2:Y:S01]  /*190d0*/  LDL.64 R8, [R1+0x60] ;  /* 0x0000600001087983 */ /* 0x001ea20000100a00 */
[----:B------:R-:W-:-:S02]  /*190e0*/  IMAD.MOV.U32 R2, RZ, RZ, R24 ;  /* 0x000000ffff027224 */ /* 0x000fc400078e0018 */
[----:B------:R-:W-:Y:S01]  /*190f0*/  IMAD.MOV.U32 R0, RZ, RZ, R25 ;  /* 0x000000ffff007224 */ /* 0x000fe200078e0019 */
[----:B--2---:R0:W-:Y:S04]  /*19100*/  STL.64 [R1+0x38a0], R8 ;  /* 0x0038a00801007387 */ /* 0x0041e80000100a00 */
[----:B0-----:R-:W2:Y:S01]  /*19110*/  LDL.LU.64 R8, [R1+0xdf0] ;  /* 0x000df00001087983 */ /* 0x001ea20000300a00 */
[----:B------:R-:W2:Y:S02]  /*19120*/  LDL.LU.64 R10, [R1+0xdf8] ;  /* 0x000df800010a7983 */ /* 0x000ea40000300a00 */
[----:B------:R-:W-:Y:S05]  /*19130*/  STL [R1+0x3808], R14 ;  /* 0x0038080e01007387 */ /* 0x000fea0000100800 */
[----:B------:R0:W-:Y:S01]  /*19140*/  STL.64 [R1+0xe00], R4 ;  /* 0x000e000401007387 */ /* 0x0001e20000100a00 */
[----:B------:R1:W-:Y:S01]  /*19150*/  STL.64 [R1+0xe08], R6 ;  /* 0x000e080601007387 */ /* 0x0003e20000100a00 */
[----:B------:R-:W4:Y:S02]  /*19160*/  LDL.LU.64 R24, [R1+0xde0] ;  /* 0x000de00001187983 */ /* 0x000f240000300a00 */
[----:B------:R-:W4:Y:S01]  /*19170*/  LDL.LU.64 R26, [R1+0xde8] ;  /* 0x000de800011a7983 */ /* 0x000f220000300a00 */
[----:B0-----:R-:W3:Y:S01]  /*19180*/  LDL.LU.64 R4, [R1+0xdc0] ;  /* 0x000dc00001047983 */ /* 0x001ee20000300a00 */
[----:B-1----:R-:W3:Y:S02]  /*19190*/  LDL.LU.64 R6, [R1+0xdc8] ;  /* 0x000dc80001067983 */ /* 0x002ee40000300a00 */
[----:B------:R-:W-:-:S02]  /*191a0*/  IMAD.MOV.U32 R15, RZ, RZ, R17 ;  /* 0x000000ffff0f7224 */ /* 0x000fc400078e0011 */
[----:B------:R-:W-:Y:S01]  /*191b0*/  IMAD.MOV.U32 R28, RZ, RZ, R16 ;  /* 0x000000ffff1c7224 */ /* 0x000fe200078e0010 */
[C---:B--2---:R-:W-:Y:S01]  /*191c0*/  HMMA.16816.F32.BF16 R8, R20.reuse, R16, R8 ;  /* 0x000000101408723c */ /* 0x044fe20000041808 */
[----:B---3--:R-:W-:Y:S01]  /*191d0*/  STL.64 [R1+0x3890], R6 ;  /* 0x0038900601007387 */ /* 0x008fe20000100a00 */
[----:B------:R0:W-:Y:S03]  /*191e0*/  STL.64 [R1+0x3888], R4 ;  /* 0x0038880401007387 */ /* 0x0001e60000100a00 */
[----:B0-----:R-:W2:Y:S01]  /*191f0*/  LDL.LU.64 R4, [R1+0xdd0] ;  /* 0x000dd00001047983 */ /* 0x001ea20000300a00 */
[----:B------:R-:W2:Y:S02]  /*19200*/  LDL.LU.64 R6, [R1+0xdd8] ;  /* 0x000dd80001067983 */ /* 0x000ea40000300a00 */
[----:B------:R-:W-:Y:S02]  /*19210*/  STL [R1+0x3810], R0 ;  /* 0x0038100001007387 */ /* 0x000fe40000100800 */
[----:B------:R-:W-:Y:S11]  /*19220*/  STL [R1+0x380c], R2 ;  /* 0x00380c0201007387 */ /* 0x000ff60000100800 */
[----:B------:R-:W-:Y:S02]  /*19230*/  @!UPT UIADD3 URZ, URZ, URZ, URZ ;  /* 0x0000003f3f3ff290 */ /* 0x000fe4000fffe03f */
[----:B------:R0:W-:Y:S01]  /*19240*/  STL.64 [R1+0xdf0], R8 ;  /* 0x000df00801007387 */ /* 0x0001e20000100a00 */
[----:B------:R-:W-:Y:S03]  /*19250*/  STL.64 [R1+0xdf8], R10 ;  /* 0x000df80a01007387 */ /* 0x000fe60000100a00 */
[----:B0-----:R-:W4:Y:S01]  /*19260*/  LDL.LU.64 R8, [R1+0x38a0] ;  /* 0x0038a00001087983 */ /* 0x001f220000300a00 */
[----:B------:R-:W-:Y:S02]  /*19270*/  STL [R1+0x3850], R15 ;  /* 0x0038500f01007387 */ /* 0x000fe40000100800 */
[----:B------:R0:W-:Y:S02]  /*19280*/  STL.64 [R1+0x3848], R12 ;  /* 0x0038480c01007387 */ /* 0x0001e40000100a00 */
[----:B------:R-:W3:Y:S01]  /*19290*/  LDL.64 R16, [R1+0x10] ;  /* 0x0000100001107983 */ /* 0x000ee20000100a00 */
[----:B0-----:R-:W2:Y:S01]  /*192a0*/  LDL.64 R12, [R1+0x20] ;  /* 0x00002000010c7983 */ /* 0x001ea20000100a00 */
[----:B----4-:R-:W-:Y:S03]  /*192b0*/  HMMA.16816.F32.BF16 R24, R20, R8, R24 ;  /* 0x000000081418723c */ /* 0x010fe60000041818 */
[----:B---3--:R0:W-:Y:S01]  /*192c0*/  STL.64 [R1+0x3858], R16 ;  /* 0x0038581001007387 */ /* 0x0081e20000100a00 */
[----:B------:R-:W-:-:S03]  /*192d0*/  IMAD.MOV.U32 R29, RZ, RZ, R9 ;  /* 0x000000ffff1d7224 */ /* 0x000fc600078e0009 */
[----:B0-----:R-:W3:Y:S01]  /*192e0*/  LDL.64 R16, [R1+0x30] ;  /* 0x0000300001107983 */ /* 0x001ee20000100a00 */
[----:B------:R-:W-:Y:S11]  /*192f0*/  STL [R1+0x3814], R28 ;  /* 0x0038141c01007387 */ /* 0x000ff60000100800 */
[----:B------:R-:W-:Y:S04]  /*19300*/  @!UPT UIADD3 URZ, URZ, URZ, URZ ;  /* 0x0000003f3f3ff290 */ /* 0x000fe8000fffe03f */
[----:B------:R-:W-:Y:S01]  /*19310*/  STL.64 [R1+0xde0], R24 ;  /* 0x000de01801007387 */ /* 0x000fe20000100a00 */
[----:B------:R0:W-:Y:S02]  /*19320*/  STL.64 [R1+0xde8], R26 ;  /* 0x000de81a01007387 */ /* 0x0001e40000100a00 */
[----:B0-----:R-:W-:Y:S02]  /*19330*/  IMAD.MOV.U32 R27, RZ, RZ, R8 ;  /* 0x000000ffff1b7224 */ /* 0x001fe400078e0008 */
[----:B------:R-:W2:Y:S02]  /*19340*/  LDL.LU.64 R8, [R1+0x3898] ;  /* 0x0038980001087983 */ /* 0x000ea40000300a00 */
[C---:B--2---:R-:W-:Y:S01]  /*19350*/  HMMA.16816.F32.BF16 R4, R20.reuse, R8, R4 ;  /* 0x000000081404723c */ /* 0x044fe20000041804 */
[----:B------:R-:W-:Y:S02]  /*19360*/  IMAD.MOV.U32 R25, RZ, RZ, R8 ;  /* 0x000000ffff197224 */ /* 0x000fe400078e0008 */
[----:B------:R-:W-:Y:S11]  /*19370*/  IMAD.MOV.U32 R26, RZ, RZ, R9 ;  /* 0x000000ffff1a7224 */ /* 0x000ff600078e0009 */
[----:B------:R-:W-:Y:S09]  /*19380*/  @!UPT UIADD3 URZ, URZ, URZ, URZ ;  /* 0x0000003f3f3ff290 */ /* 0x000ff2000fffe03f */
[----:B------:R-:W-:Y:S01]  /*19390*/  STL.64 [R1+0xdd0], R4 ;  /* 0x000dd00401007387 */ /* 0x000fe20000100a00 */
[----:B------:R0:W-:Y:S03]  /*193a0*/  STL.64 [R1+0xdd8], R6 ;  /* 0x000dd80601007387 */ /* 0x0001e60000100a00 */
[----:B0-----:R-:W2:Y:S01]  /*193b0*/  LDL.LU.64 R6, [R1+0x3890] ;  /* 0x0038900001067983 */ /* 0x001ea20000300a00 */
[----:B------:R-:W2:Y:S02]  /*193c0*/  LDL.LU.64 R4, [R1+0x3888] ;  /* 0x0038880001047983 */ /* 0x000ea40000300a00 */
[----:B------:R-:W2:Y:S02]  /*193d0*/  LDL.LU.64 R8, [R1+0x3880] ;  /* 0x0038800001087983 */ /* 0x000ea40000300a00 */
[----:B--2---:R-:W-:Y:S11]  /*193e0*/  HMMA.16816.F32.BF16 R4, R20, R8, R4 ;  /* 0x000000081404723c */ /* 0x004ff60000041804 */
[----:B------:R-:W-:Y:S11]  /*193f0*/  @!UPT UIADD3 URZ, URZ, URZ, URZ ;  /* 0x0000003f3f3ff290 */ /* 0x000ff6000fffe03f */
[----:B------:R-:W-:Y:S01]  /*19400*/  @!UPT UIADD3 URZ, URZ, URZ, URZ ;  /* 0x0000003f3f3ff290 */ /* 0x000fe2000fffe03f */
[----:B------:R-:W-:Y:S01]  /*19410*/  STL.64 [R1+0xdc0], R4 ;  /* 0x000dc00401007387 */ /* 0x000fe20000100a00 */
[----:B------:R0:W-:Y:S03]  /*19420*/  STL.64 [R1+0xdc8], R6 ;  /* 0x000dc80601007387 */ /* 0x0001e60000100a00 */
[----:B0-----:R-:W2:Y:S01]  /*19430*/  LDL.LU R7, [R1+0x3878] ;  /* 0x0038780001077983 */ /* 0x001ea20000300800 */
[----:B------:R-:W4:Y:S02]  /*19440*/  LDL.LU.64 R4, [R1+0x3870] ;  /* 0x0038700001047983 */ /* 0x000f240000300a00 */
[----:B------:R-:W-:Y:S02]  /*19450*/  IMAD.MOV.U32 R6, RZ, RZ, R8 ;  /* 0x000000ffff067224 */ /* 0x000fe400078e0008 */
[----:B------:R-:W-:Y:S01]  /*19460*/  IMAD.MOV.U32 R24, RZ, RZ, R9 ;  /* 0x000000ffff187224 */ /* 0x000fe200078e0009 */
[----:B------:R-:W3:Y:S01]  /*19470*/  LDL.LU R11, [R1+0x3868] ;  /* 0x00386800010b7983 */ /* 0x000ee20000300800 */
[----:B------:R-:W3:Y:S03]  /*19480*/  LDL.LU.64 R8, [R1+0x3860] ;  /* 0x0038600001087983 */ /* 0x000ee60000300a00 */
[----:B--2---:R-:W-:Y:S01]  /*19490*/  STL.64 [R1+0x37f0], R6 ;  /* 0x0037f00601007387 */ /* 0x004fe20000100a00 */
[----:B----4-:R0:W-:Y:S03]  /*194a0*/  STL.64 [R1+0x37e8], R4 ;  /* 0x0037e80401007387 */ /* 0x0101e60000100a00 */
[----:B0-----:R-:W2:Y:S01]  /*194b0*/  LDL.LU.64 R4, [R1+0xdb0] ;  /* 0x000db00001047983 */ /* 0x001ea20000300a00 */
[----:B------:R-:W2:Y:S02]  /*194c0*/  LDL.LU.64 R6, [R1+0xdb8] ;  /* 0x000db80001067983 */ /* 0x000ea40000300a00 */
[----:B------:R-:W-:Y:S02]  /*194d0*/  STL.64 [R1+0x37e0], R26 ;  /* 0x0037e01a01007387 */ /* 0x000fe40000100a00 */
[----:B------:R-:W-:Y:S02]  /*194e0*/  STL.64 [R1+0x37d8], R24 ;  /* 0x0037d81801007387 */ /* 0x000fe40000100a00 */
[----:B---3--:R-:W-:-:S02]  /*194f0*/  IMAD.MOV.U32 R10, RZ, RZ, R16 ;  /* 0x000000ffff0a7224 */ /* 0x008fc400078e0010 */
[----:B------:R-:W-:Y:S01]  /*19500*/  IMAD.MOV.U32 R3, RZ, RZ, R17 ;  /* 0x000000ffff037224 */ /* 0x000fe200078e0011 */
[C---:B--2---:R-:W-:Y:S11]  /*19510*/  HMMA.16816.F32.BF16 R4, R20.reuse, R16, R4 ;  /* 0x000000101404723c */ /* 0x044ff60000041804 */
[----:B------:R-:W-:Y:S11]  /*19520*/  @!UPT UIADD3 URZ, URZ, URZ, URZ ;  /* 0x0000003f3f3ff290 */ /* 0x000ff6000fffe03f */
[----:B------:R-:W-:Y:S01]  /*19530*/  @!UPT UIADD3 URZ, URZ, URZ, URZ ;  /* 0x0000003f3f3ff290 */ /* 0x000fe2000fffe03f */
[----:B------:R-:W-:Y:S01]  /*19540*/  STL.64 [R1+0xdb0], R4 ;  /* 0x000db00401007387 */ /* 0x000fe20000100a00 */
[----:B------:R-:W-:Y:S02]  /*19550*/  STL.64 [R1+0xdb8], R6 ;  /* 0x000db80601007387 */ /* 0x000fe40000100a00 */
[----:B------:R-:W2:Y:S02]  /*19560*/  LDL.LU.64 R16, [R1+0xda0] ;  /* 0x000da00001107983 */ /* 0x000ea40000300a00 */
[----:B------:R-:W2:Y:S01]  /*19570*/  LDL.LU.64 R18, [R1+0xda8] ;  /* 0x000da80001127983 */ /* 0x000ea20000300a00 */
[----:B------:R-:W-:Y:S01]  /*19580*/  STL.64 [R1+0x3800], R10 ;  /* 0x0038000a01007387 */ /* 0x000fe20000100a00 */
[----:B------:R0:W-:Y:S03]  /*19590*/  STL.64 [R1+0x37f8], R8 ;  /* 0x0037f80801007387 */ /* 0x0001e60000100a00 */
[----:B0-----:R-:W3:Y:S01]  /*195a0*/  LDL.LU.64 R8, [R1+0xd70] ;  /* 0x000d700001087983 */ /* 0x001ee20000300a00 */
[----:B------:R-:W4:Y:S03]  /*195b0*/  LDL.LU.64 R10, [R1+0xd78] ;  /* 0x000d7800010a7983 */ /* 0x000f260000300a00 */
[----:B----4-:R-:W-:Y:S01]  /*195c0*/  STL.64 [R1+0x3820], R10 ;  /* 0x0038200a01007387 */ /* 0x010fe20000100a00 */
[----:B---3--:R0:W-:Y:S03]  /*195d0*/  STL.64 [R1+0x3818], R8 ;  /* 0x0038180801007387 */ /* 0x0081e60000100a00 */
[----:B0-----:R-:W3:Y:S01]  /*195e0*/  LDL.LU.64 R8, [R1+0xd80] ;  /* 0x000d800001087983 */ /* 0x001ee20000300a00 */
[----:B------:R-:W4:Y:S01]  /*195f0*/  LDL.LU.64 R10, [R1+0xd88] ;  /* 0x000d8800010a7983 */ /* 0x000f220000300a00 */
[----:B--2---:R-:W-:Y:S02]  /*19600*/  HMMA.16816.F32.BF16 R16, R20, R12, R16 ;  /* 0x0000000c1410723c */ /* 0x004fe40000041810 */
[----:B----4-:R-:W-:Y:S01]  /*19610*/  STL.64 [R1+0x3840], R10 ;  /* 0x0038400a01007387 */ /* 0x010fe20000100a00 */
[----:B---3--:R0:W-:Y:S03]  /*19620*/  STL.64 [R1+0x3838], R8 ;  /* 0x0038380801007387 */ /* 0x0081e60000100a00 */
[----:B0-----:R-:W2:Y:S01]  /*19630*/  LDL.LU.64 R8, [R1+0xd90] ;  /* 0x000d900001087983 */ /* 0x001ea20000300a00 */
[----:B------:R-:W2:Y:S02]  /*19640*/  LDL.LU.64 R10, [R1+0xd98] ;  /* 0x000d9800010a7983 */ /* 0x000ea40000300a00 */
[----:B------:R-:W3:Y:S02]  /*19650*/  LDL.LU.64 R4, [R1+0xd60] ;  /* 0x000d600001047983 */ /* 0x000ee40000300a00 */
[----:B------:R-:W3:Y:S01]  /*19660*/  LDL.LU.64 R6, [R1+0xd68] ;  /* 0x000d680001067983 */ /* 0x000ee20000300a00 */
[----:B------:R-:W4:Y:S01]  /*19670*/  LDL.LU.64 R24, [R1+0x6f0] ;  /* 0x0006f00001187983 */ /* 0x000f220000300a00 */
[----:B------:R-:W4:Y:S10]  /*19680*/  LDL.LU.64 R26, [R1+0x6f8] ;  /* 0x0006f800011a7983 */ /* 0x000f340000300a00 */
[----:B------:R0:W-:Y:S02]  /*19690*/  STL.64 [R1+0xda0], R16 ;  /* 0x000da01001007387 */ /* 0x0001e40000100a00 */
[----:B------:R-:W-:Y:S01]  /*196a0*/  STL.64 [R1+0xda8], R18 ;  /* 0x000da81201007387 */ /* 0x000fe20000100a00 */
[----:B0-----:R-:W2:Y:S01]  /*196b0*/  LDL.LU.64 R16, [R1+0x3858] ;  /* 0x0038580001107983 */ /* 0x001ea20000300a00 */
[----:B------:R-:W-:-:S02]  /*196c0*/  IMAD.MOV.U32 R2, RZ, RZ, R12 ;  /* 0x000000ffff027224 */ /* 0x000fc400078e000c */
[----:B------:R-:W-:Y:S02]  /*196d0*/  IMAD.MOV.U32 R14, RZ, RZ, R13 ;  /* 0x000000ffff0e7224 */ /* 0x000fe400078e000d */
[----:B------:R-:W3:Y:S01]  /*196e0*/  LDL.LU R15, [R1+0x3850] ;  /* 0x00385000010f7983 */ /* 0x000ee20000300800 */
[----:B------:R-:W3:Y:S01]  /*196f0*/  LDL.LU.64 R12, [R1+0x3848] ;  /* 0x00384800010c7983 */ /* 0x000ee20000300a00 */
        /* <DEDUP_REMOVED lines=9> */
[----:B------:R-:W2:Y:S02]  /*19790*/  LDL.LU.64 R16, [R1+0x3828] ;  /* 0x0038280001107983 */ /* 0x000ea40000300a00 */
[----:B--2---:R-:W-:Y:S11]  /*197a0*/  HMMA.16816.F32.BF16 R8, R20, R16, R8 ;  /* 0x000000101408723c */ /* 0x004ff60000041808 */
        /* <DEDUP_REMOVED lines=8> */
[----:B0-----:R-:W-:-:S02]  /*19830*/  IMAD.MOV.U32 R16, RZ, RZ, R28 ;  /* 0x000000ffff107224 */ /* 0x001fc400078e001c */
[----:B------:R-:W-:Y:S01]  /*19840*/  IMAD.MOV.U32 R17, RZ, RZ, R0 ;  /* 0x000000ffff117224 */ /* 0x000fe200078e0000 */
[----:B------:R-:W2:Y:S01]  /*19850*/  LDL.LU R28, [R1+0x3814] ;  /* 0x00381400011c7983 */ /* 0x000ea20000300800 */
[----:B------:R-:W2:Y:S03]  /*19860*/  LDL.LU R0, [R1+0x3810] ;  /* 0x0038100001007983 */ /* 0x000ea60000300800 */
[----:B------:R0:W-:Y:S02]  /*19870*/  STL.64 [R1+0x36e8], R16 ;  /* 0x0036e81001007387 */ /* 0x0001e40000100a00 */
[----:B0-----:R-:W-:Y:S02]  /*19880*/  IMAD.MOV.U32 R16, RZ, RZ, R2 ;  /* 0x000000ffff107224 */ /* 0x001fe400078e0002 */
[----:B------:R-:W-:Y:S01]  /*19890*/  IMAD.MOV.U32 R17, RZ, RZ, R14 ;  /* 0x000000ffff117224 */ /* 0x000fe200078e000e */
[----:B------:R-:W2:Y:S01]  /*198a0*/  LDL.LU R2, [R1+0x380c] ;  /* 0x00380c0001027983 */ /* 0x000ea20000300800 */
[----:B------:R-:W2:Y:S03]  /*198b0*/  LDL.LU R14, [R1+0x3808] ;  /* 0x00380800010e7983 */ /* 0x000ea60000300800 */
[----:B------:R0:W-:Y:S04]  /*198c0*/  STL.64 [R1+0x3700], R16 ;  /* 0x0037001001007387 */ /* 0x0001e80000100a00 */
[----:B0-----:R-:W2:Y:S01]  /*198d0*/  LDL.64 R16, [R1+0xc0] ;  /* 0x0000c00001107983 */ /* 0x001ea20000100a00 */
[C---:B---3--:R-:W-:Y:S11]  /*198e0*/  HMMA.16816.F32.BF16 R8, R20.reuse, R12, R8 ;  /* 0x0000000c1408723c */ /* 0x048ff60000041808 */
[----:B------:R-:W-:Y:S11]  /*198f0*/  @!UPT UIADD3 URZ, URZ, URZ, URZ ;  /* 0x0000003f3f3ff290 */ /* 0x000ff6000fffe03f */
[----:B------:R-:W-:Y:S01]  /*19900*/  @!UPT UIADD3 URZ, URZ, URZ, URZ ;  /* 0x0000003f3f3ff290 */ /* 0x000fe2000fffe03f */
[----:B------:R-:W-:Y:S01]  /*19910*/  STL.64 [R1+0xd70], R8 ;  /* 0x000d700801007387 */ /* 0x000fe20000100a00 */
[----:B------:R0:W-:Y:S03]  /*19920*/  STL.64 [R1+0xd78], R10 ;  /* 0x000d780a01007387 */ /* 0x0001e60000100a00 */
[----:B0-----:R-:W3:Y:S01]  /*19930*/  LDL.LU.64 R10, [R1+0x3800] ;  /* 0x00380000010a7983 */ /* 0x001ee20000300a00 */
[----:B------:R-:W2:Y:S02]  /*19940*/  LDL.LU.64 R8, [R1+0x37f8] ;  /* 0x0037f80001087983 */ /* 0x000ea40000300a00 */
[----:B------:R-:W-:Y:S01]  /*19950*/  STL.64 [R1+0x36c8], R12 ;  /* 0x0036c80c01007387 */ /* 0x000fe20000100a00 */
[C---:B--2---:R-:W-:Y:S11]  /*19960*/  HMMA.16816.F32.BF16 R4, R20.reuse, R8, R4 ;  /* 0x000000081404723c */ /* 0x044ff60000041804 */
[----:B------:R-:W-:Y:S11]  /*19970*/  @!UPT UIADD3 URZ, URZ, URZ, URZ ;  /* 0x0000003f3f3ff290 */ /* 0x000ff6000fffe03f */
[----:B------:R-:W-:Y:S01]  /*19980*/  @!UPT UIADD3 URZ, URZ, URZ, URZ ;  /* 0x0000003f3f3ff290 */ /* 0x000fe2000fffe03f */
[----:B------:R-:W-:Y:S01]  /*19990*/  STL.64 [R1+0xd60], R4 ;  /* 0x000d600401007387 */ /* 0x000fe20000100a00 */
[----:B------:R0:W-:Y:S03]  /*199a0*/  STL.64 [R1+0xd68], R6 ;  /* 0x000d680601007387 */ /* 0x0001e60000100a00 */
[----:B0-----:R-:W2:Y:S01]  /*199b0*/  LDL.LU.64 R6, [R1+0x37f0] ;  /* 0x0037f00001067983 */ /* 0x001ea20000300a00 */
[----:B------:R-:W4:Y:S02]  /*199c0*/  LDL.LU.64 R4, [R1+0x37e8] ;  /* 0x0037e80001047983 */ /* 0x000f240000300a00 */
[----:B------:R-:W-:Y:S01]  /*199d0*/  STL.64 [R1+0x36c0], R8 ;  /* 0x0036c00801007387 */ /* 0x000fe20000100a00 */
[----:B----4-:R-:W-:Y:S01]  /*199e0*/  HMMA.16816.F32.BF16 R20, R20, R4, R24 ;  /* 0x000000041414723c */ /* 0x010fe20000041818 */
[----:B------:R-:W4:Y:S01]  /*199f0*/  LDL.LU.64 R26, [R1+0x37e0] ;  /* 0x0037e000011a7983 */ /* 0x000f220000300a00 */
[----:B------:R-:W4:Y:S11]  /*19a00*/  LDL.LU.64 R24, [R1+0x37d8] ;  /* 0x0037d80001187983 */ /* 0x000f360000300a00 */
[----:B------:R-:W-:Y:S10]  /*19a10*/  @!UPT UIADD3 URZ, URZ, URZ, URZ ;  /* 0x0000003f3f3ff290 */ /* 0x000ff4000fffe03f */
[----:B------:R3:W-:Y:S01]  /*19a20*/  STL.64 [R1+0x6f0], R20 ;  /* 0x0006f01401007387 */ /* 0x0007e20000100a00 */
[----:B------:R-:W-:Y:S02]  /*19a30*/  STL.64 [R1+0x6f8], R22 ;  /* 0x0006f81601007387 */ /* 0x000fe40000100a00 */
[----:B---3--:R-:W-:Y:S02]  /*19a40*/  IMAD.MOV.U32 R20, RZ, RZ, R10 ;  /* 0x000000ffff147224 */ /* 0x008fe400078e000a */
[----:B------:R-:W-:Y:S01]  /*19a50*/  IMAD.MOV.U32 R21, RZ, RZ, R3 ;  /* 0x000000ffff157224 */ /* 0x000fe200078e0003 */
[----:B------:R-:W3:Y:S01]  /*19a60*/  LDL.LU R10, [R1+0x37d4] ;  /* 0x0037d400010a7983 */ /* 0x000ee20000300800 */
[----:B------:R-:W3:Y:S03]  /*19a70*/  LDL.LU R3, [R1+0x37d0] ;  /* 0x0037d00001037983 */ /* 0x000ee60000300800 */
[----:B------:R2:W-:Y:S02]  /*19a80*/  STL.64 [R1+0x3708], R20 ;  /* 0x0037081401007387 */ /* 0x0005e40000100a00 */
[----:B--2---:R-:W-:-:S02]  /*19a90*/  IMAD.MOV.U32 R20, RZ, RZ, R6 ;  /* 0x000000ffff147224 */ /* 0x004fc400078e0006 */
[----:B------:R-:W2:Y:S01]  /*19aa0*/  LDL.LU R6, [R1+0x37cc] ;  /* 0x0037cc0001067983 */ /* 0x000ea20000300800 */
[----:B----4-:R-:W-:-:S03]  /*19ab0*/  IMAD.MOV.U32 R21, RZ, RZ, R24 ;  /* 0x000000ffff157224 */ /* 0x010fc600078e0018 */
[----:B------:R-:W4:Y:S02]  /*19ac0*/  LDL.LU R24, [R1+0x37c8] ;  /* 0x0037c80001187983 */ /* 0x000f240000300800 */
[----:B------:R0:W-:Y:S02]  /*19ad0*/  STL.64 [R1+0x3720], R20 ;  /* 0x0037201401007387 */ /* 0x0001e40000100a00 */
[----:B0-----:R-:W-:Y:S02]  /*19ae0*/  IMAD.MOV.U32 R20, RZ, RZ, R25 ;  /* 0x000000ffff147224 */ /* 0x001fe400078e0019 */
[----:B------:R-:W-:Y:S01]  /*19af0*/  IMAD.MOV.U32 R21, RZ, RZ, R26 ;  /* 0x000000ffff157224 */ /* 0x000fe200078e001a */
[----:B------:R-:W4:Y:S01]  /*19b00*/  LDL.LU R25, [R1+0x37c4] ;  /* 0x0037c40001197983 */ /* 0x000f220000300800 */
[----:B------:R-:W4:Y:S03]  /*19b10*/  LDL.LU R26, [R1+0x37c0] ;  /* 0x0037c000011a7983 */ /* 0x000f260000300800 */
[----:B------:R0:W-:Y:S02]  /*19b20*/  STL.64 [R1+0x3738], R20 ;  /* 0x0037381401007387 */ /* 0x0001e40000100a00 */
[----:B0-----:R-:W-:-:S02]  /*19b30*/  IMAD.MOV.U32 R20, RZ, RZ, R27 ;  /* 0x000000ffff147224 */ /* 0x001fc400078e001b */
[----:B------:R-:W-:Y:S01]  /*19b40*/  IMAD.MOV.U32 R21, RZ, RZ, R29 ;  /* 0x000000ffff157224 */ /* 0x000fe200078e001d */
[----:B------:R-:W4:Y:S01]  /*19b50*/  LDL.LU R27, [R1+0x37bc] ;  /* 0x0037bc00011b7983 */ /* 0x000f220000300800 */
[----:B------:R-:W2:Y:S03]  /*19b60*/  LDL.LU R29, [R1+0x37b8] ;  /* 0x0037b800011d7983 */ /* 0x000ea60000300800 */
[----:B------:R0:W-:Y:S02]  /*19b70*/  STL.64 [R1+0x3750], R20 ;  /* 0x0037501401007387 */ /* 0x0001e40000100a00 */
[----:B0-----:R-:W-:Y:S02]  /*19b80*/  IMAD.MOV.U32 R20, RZ, RZ, R28 ;  /* 0x000000ffff147224 */ /* 0x001fe400078e001c */
[----:B------:R-:W-:-:S05]  /*19b90*/  IMAD.MOV.U32 R21, RZ, RZ, R15 ;  /* 0x000000ffff157224 */ /* 0x000fca00078e000f */
[----:B------:R0:W-:Y:S04]  /*19ba0*/  STL.64 [R1+0x3768], R20 ;  /* 0x0037681401007387 */ /* 0x0001e80000100a00 */
[----:B0-----:R-:W4:Y:S01]  /*19bb0*/  LDL.LU.64 R20, [R1+0x6d0] ;  /* 0x0006d00001147983 */ /* 0x001f220000300a00 */
[----:B------:R-:W4:Y:S02]  /*19bc0*/  LDL.LU.64 R22, [R1+0x6d8] ;  /* 0x0006d80001167983 */ /* 0x000f240000300a00 */
[----:B------:R-:W-:Y:S02]  /*19bd0*/  IMAD.MOV.U32 R8, RZ, RZ, R2 ;  /* 0x000000ffff087224 */ /* 0x000fe400078e0002 */
[----:B------:R-:W-:-:S05]  /*19be0*/  IMAD.MOV.U32 R9, RZ, RZ, R0 ;  /* 0x000000ffff097224 */ /* 0x000fca00078e0000 */
[----:B------:R0:W-:Y:S01]  /*19bf0*/  STL.64 [R1+0x3770], R8 ;  /* 0x0037700801007387 */ /* 0x0001e20000100a00 */
[----:B------:R-:W-:Y:S02]  /*19c00*/  STL.64 [R1+0x36e0], R4 ;  /* 0x0036e00401007387 */ /* 0x000fe40000100a00 */
[----:B0-----:R-:W-:Y:S02]  /*19c10*/  IMAD.MOV.U32 R8, RZ, RZ, R14 ;  /* 0x000000ffff087224 */ /* 0x001fe400078e000e */
[----:B------:R-:W-:Y:S01]  /*19c20*/  IMAD.MOV.U32 R9, RZ, RZ, R11 ;  /* 0x000000ffff097224 */ /* 0x000fe200078e000b */
[----:B----4-:R-:W-:Y:S11]  /*19c30*/  HMMA.16816.F32.BF16 R20, R24, R16, R20 ;  /* 0x000000101814723c */ /* 0x010ff60000041814 */
[----:B------:R-:W-:Y:S11]  /*19c40*/  @!UPT UIADD3 URZ, URZ, URZ, URZ ;  /* 0x0000003f3f3ff290 */ /* 0x000ff6000fffe03f */
[----:B------:R-:W-:Y:S01]  /*19c50*/  @!UPT UIADD3 URZ, URZ, URZ, URZ ;  /* 0x0000003f3f3ff290 */ /* 0x000fe2000fffe03f */
[----:B------:R-:W-:Y:S01]  /*19c60*/  STL.64 [R1+0x6d0], R20 ;  /* 0x0006d01401007387 */ /* 0x000fe20000100a00 */
[----:B------:R-:W-:Y:S02]  /*19c70*/  STL.64 [R1+0x6d8], R22 ;  /* 0x0006d81601007387 */ /* 0x000fe40000100a00 */
[----:B------:R3:W-:Y:S02]  /*19c80*/  STL.64 [R1+0x3788], R8 ;  /* 0x0037880801007387 */ /* 0x0007e40000100a00 */
[----:B---3--:R-:W-:Y:S02]  /*19c90*/  IMAD.MOV.U32 R8, RZ, RZ, R10 ;  /* 0x000000ffff087224 */ /* 0x008fe400078e000a */
[----:B------:R-:W-:-:S05]  /*19ca0*/  IMAD.MOV.U32 R9, RZ, RZ, R7 ;  /* 0x000000ffff097224 */ /* 0x000fca00078e0007 */
[----:B------:R-:W-:Y:S01]  /*19cb0*/  STL.64 [R1+0x37a0], R8 ;  /* 0x0037a00801007387 */ /* 0x000fe20000100a00 */
[----:B------:R-:W3:Y:S02]  /*19cc0*/  LDL.LU.64 R20, [R1+0x690] ;  /* 0x0006900001147983 */ /* 0x000ee40000300a00 */
[----:B------:R-:W4:Y:S02]  /*19cd0*/  LDL.LU.64 R22, [R1+0x698] ;  /* 0x0006980001167983 */ /* 0x000f240000300a00 */
[----:B----4-:R-:W-:Y:S01]  /*19ce0*/  STL.64 [R1+0x3780], R22 ;  /* 0x0037801601007387 */ /* 0x010fe20000100a00 */
[----:B---3--:R0:W-:Y:S03]  /*19cf0*/  STL.64 [R1+0x3778], R20 ;  /* 0x0037781401007387 */ /* 0x0081e60000100a00 */
[----:B0-----:R-:W3:Y:S01]  /*19d00*/  LDL.LU.64 R20, [R1+0x6a0] ;  /* 0x0006a00001147983 */ /* 0x001ee20000300a00 */
[----:B------:R-:W4:Y:S03]  /*19d10*/  LDL.LU.64 R22, [R1+0x6a8] ;  /* 0x0006a80001167983 */ /* 0x000f260000300a00 */
[----:B----4-:R-:W-:Y:S01]  /*19d20*/  STL.64 [R1+0x3798], R22 ;  /* 0x0037981601007387 */ /* 0x010fe20000100a00 */
[----:B---3--:R0:W-:Y:S03]  /*19d30*/  STL.64 [R1+0x3790], R20 ;  /* 0x0037901401007387 */ /* 0x0081e60000100a00 */
[----:B0-----:R-:W3:Y:S01]  /*19d40*/  LDL.LU.64 R20, [R1+0x6b0] ;  /* 0x0006b00001147983 */ /* 0x001ee20000300a00 */
[----:B------:R-:W4:Y:S02]  /*19d50*/  LDL.LU.64 R22, [R1+0x6b8] ;  /* 0x0006b80001167983 */ /* 0x000f240000300a00 */
[----:B------:R-:W-:-:S02]  /*19d60*/  IMAD.MOV.U32 R2, RZ, RZ, R16 ;  /* 0x000000ffff027224 */ /* 0x000fc400078e0010 */
[----:B------:R-:W-:Y:S01]  /*19d70*/  IMAD.MOV.U32 R0, RZ, RZ, R17 ;  /* 0x000000ffff007224 */ /* 0x000fe200078e0011 */
[----:B----4-:R-:W-:Y:S01]  /*19d80*/  STL.64 [R1+0x37b0], R22 ;  /* 0x0037b01601007387 */ /* 0x010fe20000100a00 */
[----:B---3--:R0:W-:Y:S03]  /*19d90*/  STL.64 [R1+0x37a8], R20 ;  /* 0x0037a81401007387 */ /* 0x0081e60000100a00 */
[----:B0-----:R-:W3:Y:S01]  /*19da0*/  LDL.LU.64 R20, [R1+0x6c0] ;  /* 0x0006c00001147983 */ /* 0x001ee20000300a00 */
[----:B------:R-:W3:Y:S02]  /*19db0*/  LDL.LU.64 R22, [R1+0x6c8] ;  /* 0x0006c80001167983 */ /* 0x000ee40000300a00 */
[----:B------:R-:W4:Y:S02]  /*19dc0*/  LDL.LU.64 R16, [R1+0x640] ;  /* 0x0006400001107983 */ /* 0x000f240000300a00 */
[----:B------:R-:W2:Y:S02]  /*19dd0*/  LDL.LU.64 R18, [R1+0x648] ;  /* 0x0006480001127983 */ /* 0x000ea40000300a00 */
[----:B--2---:R-:W-:Y:S01]  /*19de0*/  STL.64 [R1+0x3718], R18 ;  /* 0x0037181201007387 */ /* 0x004fe20000100a00 */
[----:B----4-:R0:W-:Y:S03]  /*19df0*/  STL.64 [R1+0x3710], R16 ;  /* 0x0037101001007387 */ /* 0x0101e60000100a00 */
[----:B0-----:R-:W2:Y:S01]  /*19e00*/  LDL.LU.64 R16, [R1+0x650] ;  /* 0x0006500001107983 */ /* 0x001ea20000300a00 */
[----:B------:R-:W4:Y:S03]  /*19e10*/  LDL.LU.64 R18, [R1+0x658] ;  /* 0x0006580001127983 */ /* 0x000f260000300a00 */
[----:B----4-:R-:W-:Y:S01]  /*19e20*/  STL.64 [R1+0x3730], R18 ;  /* 0x0037301201007387 */ /* 0x010fe20000100a00 */
[----:B--2---:R0:W-:Y:S03]  /*19e30*/  STL.64 [R1+0x3728], R16 ;  /* 0x0037281001007387 */ /* 0x0041e60000100a00 */
[----:B0-----:R-:W2:Y:S01]  /*19e40*/  LDL.LU.64 R16, [R1+0x660] ;  /* 0x0006600001107983 */ /* 0x001ea20000300a00 */
[----:B------:R-:W4:Y:S03]  /*19e50*/  LDL.LU.64 R18, [R1+0x668] ;  /* 0x0006680001127983 */ /* 0x000f260000300a00 */
[----:B----4-:R-:W-:Y:S01]  /*19e60*/  STL.64 [R1+0x3748], R18 ;  /* 0x0037481201007387 */ /* 0x010fe20000100a00 */
[----:B--2---:R0:W-:Y:S03]  /*19e70*/  STL.64 [R1+0x3740], R16 ;  /* 0x0037401001007387 */ /* 0x0041e60000100a00 */
[----:B0-----:R-:W2:Y:S01]  /*19e80*/  LDL.LU.64 R16, [R1+0x670] ;  /* 0x0006700001107983 */ /* 0x001ea20000300a00 */
[----:B------:R-:W4:Y:S02]  /*19e90*/  LDL.LU.64 R18, [R1+0x678] ;  /* 0x0006780001127983 */ /* 0x000f240000300a00 */
[----:B------:R-:W-:-:S02]  /*19ea0*/  IMAD.MOV.U32 R8, RZ, RZ, R6 ;  /* 0x000000ffff087224 */ /* 0x000fc400078e0006 */
[----:B------:R-:W-:-:S07]  /*19eb0*/  IMAD.MOV.U32 R9, RZ, RZ, R3 ;  /* 0x000000ffff097224 */ /* 0x000fce00078e0003 */
[C---:B---3--:R-:W-:Y:S01]  /*19ec0*/  HMMA.16816.F32.BF16 R8, R24.reuse, R8, R20 ;  /* 0x000000081808723c */ /* 0x048fe20000041814 */
[----:B----4-:R-:W-:Y:S01]  /*19ed0*/  STL.64 [R1+0x3760], R18 ;  /* 0x0037601201007387 */ /* 0x010fe20000100a00 */
[----:B--2---:R0:W-:Y:S03]  /*19ee0*/  STL.64 [R1+0x3758], R16 ;  /* 0x0037581001007387 */ /* 0x0041e60000100a00 */
[----:B0-----:R-:W2:Y:S01]  /*19ef0*/  LDL.LU.64 R16, [R1+0x680] ;  /* 0x0006800001107983 */ /* 0x001ea20000300a00 */
[----:B------:R-:W2:Y:S02]  /*19f00*/  LDL.LU.64 R18, [R1+0x688] ;  /* 0x0006880001127983 */ /* 0x000ea40000300a00 */
[----:B------:R-:W3:Y:S02]  /*19f10*/  LDL.LU.64 R4, [R1+0x620] ;  /* 0x0006200001047983 */ /* 0x000ee40000300a00 */
[----:B------:R-:W4:Y:S02]  /*19f20*/  LDL.LU.64 R6, [R1+0x628] ;  /* 0x0006280001067983 */ /* 0x000f240000300a00 */
[----:B----4-:R-:W-:Y:S01]  /*19f30*/  STL.64 [R1+0x36f8], R6 ;  /* 0x0036f80601007387 */ /* 0x010fe20000100a00 */
[----:B---3--:R0:W-:Y:S03]  /*19f40*/  STL.64 [R1+0x36f0], R4 ;  /* 0x0036f00401007387 */ /* 0x0081e60000100a00 */
[----:B0-----:R-:W3:Y:S01]  /*19f50*/  LDL.LU.64 R4, [R1+0x630] ;  /* 0x0006300001047983 */ /* 0x001ee20000300a00 */
[----:B------:R-:W3:Y:S02]  /*19f60*/  LDL.LU.64 R6, [R1+0x638] ;  /* 0x0006380001067983 */ /* 0x000ee40000300a00 */
[----:B------:R-:W4:Y:S02]  /*19f70*/  LDL.LU.64 R12, [R1+0x610] ;  /* 0x00061000010c7983 */ /* 0x000f240000300a00 */
[----:B------:R-:W4:Y:S01]  /*19f80*/  LDL.LU.64 R14, [R1+0x618] ;  /* 0x00061800010e7983 */ /* 0x000f220000300a00 */
[----:B------:R-:W2:Y:S01]  /*19f90*/  LDL.LU.64 R22, [R1+0x37b0] ;  /* 0x0037b00001167983 */ /* 0x000ea20000300a00 */
[----:B------:R-:W2:Y:S02]  /*19fa0*/  LDL.LU.64 R20, [R1+0x37a8] ;  /* 0x0037a80001147983 */ /* 0x000ea40000300a00 */
[----:B------:R0:W-:Y:S02]  /*19fb0*/  STL.64 [R1+0x6c0], R8 ;  /* 0x0006c00801007387 */ /* 0x0001e40000100a00 */
[----:B------:R2:W-:Y:S01]  /*19fc0*/  STL.64 [R1+0x6c8], R10 ;  /* 0x0006c80a01007387 */ /* 0x0005e20000100a00 */
[----:B0-----:R-:W2:Y:S02]  /*19fd0*/  LDL.LU.64 R8, [R1+0x37a0] ;  /* 0x0037a00001087983 */ /* 0x001ea40000300a00 */
        /* <DEDUP_REMOVED lines=15> */
[----:B------:R-:W2:Y:S11]  /*1a0d0*/  LDL.LU.64 R20, [R1+0x3768] ;  /* 0x0037680001147983 */ /* 0x000eb60000300a00 */
[----:B------:R-:W-:Y:S10]  /*1a0e0*/  @!UPT UIADD3 URZ, URZ, URZ, URZ ;  /* 0x0000003f3f3ff290 */ /* 0x000ff4000fffe03f */
[----:B------:R0:W-:Y:S01]  /*1a0f0*/  STL.64 [R1+0x690], R8 ;  /* 0x0006900801007387 */ /* 0x0001e20000100a00 */
[----:B------:R1:W-:Y:S03]  /*1a100*/  STL.64 [R1+0x698], R10 ;  /* 0x0006980a01007387 */ /* 0x0003e60000100a00 */
[----:B0-----:R-:W3:Y:S01]  /*1a110*/  LDL.LU.64 R8, [R1+0x600] ;  /* 0x0006000001087983 */ /* 0x001ee20000300a00 */
[----:B-1----:R-:W3:Y:S01]  /*1a120*/  LDL.LU.64 R10, [R1+0x608] ;  /* 0x00060800010a7983 */ /* 0x002ee20000300a00 */
        /* <DEDUP_REMOVED lines=29> */
[----:B------:R-:W3:Y:S11]  /*1a300*/  LDL.LU.64 R16, [R1+0x3700] ;  /* 0x0037000001107983 */ /* 0x000ef60000300a00 */
[----:B------:R-:W-:Y:S10]  /*1a310*/  @!UPT UIADD3 URZ, URZ, URZ, URZ ;  /* 0x0000003f3f3ff290 */ /* 0x000ff4000fffe03f */
[----:B------:R0:W-:Y:S01]  /*1a320*/  STL.64 [R1+0x640], R20 ;  /* 0x0006401401007387 */ /* 0x0001e20000100a00 */
[----:B------:R1:W-:Y:S03]  /*1a330*/  STL.64 [R1+0x648], R22 ;  /* 0x0006481601007387 */ /* 0x0003e60000100a00 */
        /* <DEDUP_REMOVED lines=10> */
[----:B------:R-:W2:Y:S11]  /*1a3e0*/  LDL.LU.64 R4, [R1+0x36e0] ;  /* 0x0036e00001047983 */ /* 0x000eb60000300a00 */
[----:B------:R-:W-:Y:S10]  /*1a3f0*/  @!UPT UIADD3 URZ, URZ, URZ, URZ ;  /* 0x0000003f3f3ff290 */ /* 0x000ff4000fffe03f */
[----:B------:R-:W-:Y:S01]  /*1a400*/  STL.64 [R1+0x620], R16 ;  /* 0x0006201001007387 */ /* 0x000fe20000100a00 */
[----:B------:R0:W-:Y:S03]  /*1a410*/  STL.64 [R1+0x628], R18 ;  /* 0x0006281201007387 */ /* 0x0001e60000100a00 */
[----:B0-----:R-:W3:Y:S01]  /*1a420*/  LDL.LU.64 R18, [R1+0x36d8] ;  /* 0x0036d80001127983 */ /* 0x001ee20000300a00 */
[----:B------:R-:W4:Y:S02]  /*1a430*/  LDL.LU.64 R16, [R1+0x36d0] ;  /* 0x0036d00001107983 */ /* 0x000f240000300a00 */
[C---:B----4-:R-:W-:Y:S11]  /*1a440*/  HMMA.16816.F32.BF16 R12, R24.reuse, R16, R12 ;  /* 0x00000010180c723c */ /* 0x050ff6000004180c */
[----:B------:R-:W-:Y:S11]  /*1a450*/  @!UPT UIADD3 URZ, URZ, URZ, URZ ;  /* 0x0000003f3f3ff290 */ /* 0x000ff6000fffe03f */
[----:B------:R-:W-:Y:S01]  /*1a460*/  @!UPT UIADD3 URZ, URZ, URZ, URZ ;  /* 0x0000003f3f3ff290 */ /* 0x000fe2000fffe03f */
[----:B------:R0:W-:Y:S01]  /*1a470*/  STL.64 [R1+0x610], R12 ;  /* 0x0006100c01007387 */ /* 0x0001e20000100a00 */
[----:B------:R-:W-:Y:S03]  /*1a480*/  STL.64 [R1+0x618], R14 ;  /* 0x0006180e01007387 */ /* 0x000fe60000100a00 */
[----:B0-----:R-:W4:Y:S01]  /*1a490*/  LDL.LU.64 R12, [R1+0x36c8] ;  /* 0x0036c800010c7983 */ /* 0x001f220000300a00 */
[----:B---3--:R-:W-:Y:S02]  /*1a4a0*/  STL.64 [R1+0x3650], R18 ;  /* 0x0036501201007387 */ /* 0x008fe40000100a00 */
[----:B------:R0:W-:Y:S02]  /*1a4b0*/  STL.64 [R1+0x3648], R16 ;  /* 0x0036481001007387 */ /* 0x0001e40000100a00 */
[----:B0-----:R-:W3:Y:S01]  /*1a4c0*/  LDL.64 R16, [R1+0xb0] ;  /* 0x0000b00001107983 */ /* 0x001ee20000100a00 */
[C---:B----4-:R-:W-:Y:S03]  /*1a4d0*/  HMMA.16816.F32.BF16 R8, R24.reuse, R12, R8 ;  /* 0x0000000c1808723c */ /* 0x050fe60000041808 */
[----:B---3--:R0:W-:Y:S04]  /*1a4e0*/  STL.64 [R1+0x36b8], R16 ;  /* 0x0036b81001007387 */ /* 0x0081e80000100a00 */
[----:B0-----:R-:W3:Y:S01]  /*1a4f0*/  LDL.LU.64 R16, [R1+0x5f0] ;  /* 0x0005f00001107983 */ /* 0x001ee20000300a00 */
[----:B------:R-:W3:Y:S11]  /*1a500*/  LDL.LU.64 R18, [R1+0x5f8] ;  /* 0x0005f80001127983 */ /* 0x000ef60000300a00 */
[----:B------:R-:W-:Y:S04]  /*1a510*/  @!UPT UIADD3 URZ, URZ, URZ, URZ ;  /* 0x0000003f3f3ff290 */ /* 0x000fe8000fffe03f */
[----:B------:R0:W-:Y:S02]  /*1a520*/  STL.64 [R1+0x600], R8 ;  /* 0x0006000801007387 */ /* 0x0001e40000100a00 */
[----:B------:R-:W-:Y:S01]  /*1a530*/  STL.64 [R1+0x608], R10 ;  /* 0x0006080a01007387 */ /* 0x000fe20000100a00 */
[----:B0-----:R-:W3:Y:S01]  /*1a540*/  LDL.LU.64 R8, [R1+0x36c0] ;  /* 0x0036c00001087983 */ /* 0x001ee20000300a00 */
[----:B------:R-:W-:Y:S02]  /*1a550*/  STL [R1+0x3640], R12 ;  /* 0x0036400c01007387 */ /* 0x000fe40000100800 */
[----:B------:R0:W-:Y:S02]  /*1a560*/  STL [R1+0x363c], R13 ;  /* 0x00363c0d01007387 */ /* 0x0001e40000100800 */
[----:B0-----:R-:W4:Y:S01]  /*1a570*/  LDL.64 R12, [R1+0xa0] ;  /* 0x0000a000010c7983 */ /* 0x001f220000100a00 */
[C---:B--2---:R-:W-:Y:S08]  /*1a580*/  HMMA.16816.F32.BF16 R20, R24.reuse, R4, R20 ;  /* 0x000000041814723c */ /* 0x044ff00000041814 */
[----:B---3--:R-:W-:Y:S01]  /*1a590*/  HMMA.16816.F32.BF16 R16, R24, R8, R16 ;  /* 0x000000081810723c */ /* 0x008fe20000041810 */
[----:B------:R-:W0:Y:S11]  /*1a5a0*/  LDSM.16.MT88.4 R24, [R29+0x280] ;  /* 0x000280001d18783b */ /* 0x000e360000004200 */
[----:B------:R-:W-:Y:S11]  /*1a5b0*/  @!UPT UIADD3 URZ, URZ, URZ, URZ ;  /* 0x0000003f3f3ff290 */ /* 0x000ff6000fffe03f */
[----:B------:R1:W-:Y:S01]  /*1a5c0*/  STL.64 [R1+0x5f0], R16 ;  /* 0x0005f01001007387 */ /* 0x0003e20000100a00 */
[----:B------:R2:W-:Y:S03]  /*1a5d0*/  STL.64 [R1+0x5f8], R18 ;  /* 0x0005f81201007387 */ /* 0x0005e60000100a00 */
[----:B-1----:R-:W3:Y:S01]  /*1a5e0*/  LDL.LU.64 R16, [R1+0xc70] ;  /* 0x000c700001107983 */ /* 0x002ee20000300a00 */
[----:B--2---:R-:W3:Y:S02]  /*1a5f0*/  LDL.LU.64 R18, [R1+0xc78] ;  /* 0x000c780001127983 */ /* 0x004ee40000300a00 */
[----:B------:R-:W-:Y:S02]  /*1a600*/  STL [R1+0x3634], R8 ;  /* 0x0036340801007387 */ /* 0x000fe40000100800 */
[----:B------:R1:W-:Y:S02]  /*1a610*/  STL [R1+0x3630], R9 ;  /* 0x0036300901007387 */ /* 0x0003e40000100800 */
[----:B-1----:R-:W2:Y:S01]  /*1a620*/  LDL.LU.64 R8, [R1+0xc50] ;  /* 0x000c500001087983 */ /* 0x002ea20000300a00 */
[----:B------:R-:W2:Y:S02]  /*1a630*/  LDL.LU.64 R10, [R1+0xc58] ;  /* 0x000c5800010a7983 */ /* 0x000ea40000300a00 */
[----:B------:R-:W-:Y:S02]  /*1a640*/  STL.64 [R1+0x100], R20 ;  /* 0x0001001401007387 */ /* 0x000fe40000100a00 */
[----:B------:R-:W-:Y:S02]  /*1a650*/  STL.64 [R1+0x108], R22 ;  /* 0x0001081601007387 */ /* 0x000fe40000100a00 */
[----:B------:R-:W3:Y:S04]  /*1a660*/  LDSM.16.MT88.4 R20, [R29+0x200] ;  /* 0x000200001d14783b */ /* 0x000ee80000004200 */
[----:B------:R-:W-:Y:S01]  /*1a670*/  STL [R1+0x362c], R4 ;  /* 0x00362c0401007387 */ /* 0x000fe20000100800 */
[----:B------:R1:W-:Y:S03]  /*1a680*/  STL [R1+0x3628], R5 ;  /* 0x0036280501007387 */ /* 0x0003e60000100800 */
[----:B-1----:R-:W2:Y:S01]  /*1a690*/  LDL.LU.64 R4, [R1+0xc60] ;  /* 0x000c600001047983 */ /* 0x002ea20000300a00 */
[----:B------:R-:W2:Y:S02]  /*1a6a0*/  LDL.LU.64 R6, [R1+0xc68] ;  /* 0x000c680001067983 */ /* 0x000ea40000300a00 */
[----:B0-----:R-:W-:Y:S02]  /*1a6b0*/  STL.64 [R1+0x3620], R26 ;  /* 0x0036201a01007387 */ /* 0x001fe40000100a00 */
[----:B------:R0:W-:Y:S02]  /*1a6c0*/  STL.64 [R1+0x3618], R24 ;  /* 0x0036181801007387 */ /* 0x0001e40000100a00 */
[----:B0-----:R-:W-:-:S02]  /*1a6d0*/  IMAD.MOV.U32 R24, RZ, RZ, R2 ;  /* 0x000000ffff187224 */ /* 0x001fc400078e0002 */
[----:B------:R-:W-:Y:S01]  /*1a6e0*/  IMAD.MOV.U32 R25, RZ, RZ, R0 ;  /* 0x000000ffff197224 */ /* 0x000fe200078e0000 */
[----:B------:R-:W-:Y:S06]  /*1a6f0*/  STL [R1+0x3608], R29 ;  /* 0x0036081d01007387 */ /* 0x000fec0000100800 */
[----:B---3--:R-:W-:Y:S01]  /*1a700*/  HMMA.16816.F32.BF16 R24, R20, R24, R16 ;  /* 0x000000181418723c */ /* 0x008fe20000041810 */
[----:B------:R-:W3:Y:S11]  /*1a710*/  LDL.LU.64 R16, [R1+0x36b8] ;  /* 0x0036b80001107983 */ /* 0x000ef60000300a00 */
[----:B------:R-:W-:Y:S11]  /*1a720*/  @!UPT UIADD3 URZ, URZ, URZ, URZ ;  /* 0x0000003f3f3ff290 */ /* 0x000ff6000fffe03f */
[----:B------:R0:W-:Y:S01]  /*1a730*/  STL.64 [R1+0xc70], R24 ;  /* 0x000c701801007387 */ /* 0x0001e20000100a00 */
[----:B------:R-:W-:Y:S03]  /*1a740*/  STL.64 [R1+0xc78], R26 ;  /* 0x000c781a01007387 */ /* 0x000fe60000100a00 */
[----:B0-----:R-:W2:Y:S01]  /*1a750*/  LDL.64 R24, [R1+0x60] ;  /* 0x0000600001187983 */ /* 0x001ea20000100a00 */
[----:B---3--:R-:W-:-:S03]  /*1a760*/  IMAD.MOV.U32 R3, RZ, RZ, R17 ;  /* 0x000000ffff037224 */ /* 0x008fc600078e0011 */
[----:B--2---:R0:W-:Y:S02]  /*1a770*/  STL.64 [R1+0x36b0], R24 ;  /* 0x0036b01801007387 */ /* 0x0041e40000100a00 */
[C---:B0-----:R-:W-:Y:S07]  /*1a780*/  HMMA.16816.F32.BF16 R24, R20.reuse, R16, R4 ;  /* 0x000000101418723c */ /* 0x041fee0000041804 */
[----:B------:R-:W-:Y:S11]  /*1a790*/  IMAD.MOV.U32 R6, RZ, RZ, R16 ;  /* 0x000000ffff067224 */ /* 0x000ff600078e0010 */
[----:B------:R-:W-:Y:S05]  /*1a7a0*/  @!UPT UIADD3 URZ, URZ, URZ, URZ ;  /* 0x0000003f3f3ff290 */ /* 0x000fea000fffe03f */
[----:B------:R-:W-:Y:S01]  /*1a7b0*/  STL.64 [R1+0xc60], R24 ;  /* 0x000c601801007387 */ /* 0x000fe20000100a00 */
[----:B------:R-:W-:Y:S02]  /*1a7c0*/  STL.64 [R1+0xc68], R26 ;  /* 0x000c681a01007387 */ /* 0x000fe40000100a00 */
[----:B------:R-:W2:Y:S02]  /*1a7d0*/  LDL.64 R16, [R1+0x10] ;  /* 0x0000100001107983 */ /* 0x000ea40000100a00 */
[----:B----4-:R-:W-:Y:S01]  /*1a7e0*/  IMAD.MOV.U32 R7, RZ, RZ, R13 ;  /* 0x000000ffff077224 */ /* 0x010fe200078e000d */
[----:B--2---:R0:W-:Y:S02]  /*1a7f0*/  STL.64 [R1+0x3668], R16 ;  /* 0x0036681001007387 */ /* 0x0041e40000100a00 */
[C---:B0-----:R-:W-:Y:S02]  /*1a800*/  HMMA.16816.F32.BF16 R16, R20.reuse, R12, R8 ;  /* 0x0000000c1410723c */ /* 0x041fe40000041808 */
[----:B------:R-:W-:Y:S01]  /*1a810*/  STL [R1+0x3610], R3 ;  /* 0x0036100301007387 */ /* 0x000fe20000100800 */
[----:B------:R-:W-:Y:S04]  /*1a820*/  STL [R1+0x360c], R6 ;  /* 0x00360c0601007387 */ /* 0x000fe80000100800 */
[----:B------:R-:W-:Y:S11]  /*1a830*/  IMAD.MOV.U32 R10, RZ, RZ, R12 ;  /* 0x000000ffff0a7224 */ /* 0x000ff600078e000c */
[----:B------:R-:W-:Y:S05]  /*1a840*/  @!UPT UIADD3 URZ, URZ, URZ, URZ ;  /* 0x0000003f3f3ff290 */ /* 0x000fea000fffe03f */
[----:B------:R0:W-:Y:S01]  /*1a850*/  STL.64 [R1+0xc50], R16 ;  /* 0x000c501001007387 */ /* 0x0001e20000100a00 */
[----:B------:R-:W-:Y:S02]  /*1a860*/  STL.64 [R1+0xc58], R18 ;  /* 0x000c581201007387 */ /* 0x000fe40000100a00 */
[----:B------:R-:W2:Y:S02]  /*1a870*/  LDL.LU.64 R12, [R1+0xc40] ;  /* 0x000c4000010c7983 */ /* 0x000ea40000300a00 */
[----:B------:R-:W2:Y:S01]  /*1a880*/  LDL.LU.64 R14, [R1+0xc48] ;  /* 0x000c4800010e7983 */ /* 0x000ea20000300a00 */
[----:B------:R-:W3:Y:S01]  /*1a890*/  LDL.LU.64 R24, [R1+0xc30] ;  /* 0x000c300001187983 */ /* 0x000ee20000300a00 */
[----:B------:R-:W3:Y:S03]  /*1a8a0*/  LDL.LU.64 R26, [R1+0xc38] ;  /* 0x000c3800011a7983 */ /* 0x000ee60000300a00 */
[----:B0-----:R-:W4:Y:S04]  /*1a8b0*/  LDL.64 R16, [R1+0x20] ;  /* 0x0000200001107983 */ /* 0x001f280000100a00 */
[----:B----4-:R0:W-:Y:S04]  /*1a8c0*/  STL.64 [R1+0x3678], R16 ;  /* 0x0036781001007387 */ /* 0x0101e80000100a00 */
[----:B0-----:R-:W4:Y:S04]  /*1a8d0*/  LDL.64 R16, [R1+0x30] ;  /* 0x0000300001107983 */ /* 0x001f280000100a00 */
[----:B----4-:R0:W-:Y:S04]  /*1a8e0*/  STL.64 [R1+0x3690], R16 ;  /* 0x0036901001007387 */ /* 0x0101e80000100a00 */
[----:B0-----:R-:W4:Y:S04]  /*1a8f0*/  LDL.64 R16, [R1+0x40] ;  /* 0x0000400001107983 */ /* 0x001f280000100a00 */
[----:B----4-:R0:W-:Y:S04]  /*1a900*/  STL.64 [R1+0x36a0], R16 ;  /* 0x0036a01001007387 */ /* 0x0101e80000100a00 */
[----:B0-----:R-:W4:Y:S01]  /*1a910*/  LDL.64 R16, [R1+0x50] ;  /* 0x0000500001107983 */ /* 0x001f220000100a00 */
[----:B------:R0:W-:Y:S02]  /*1a920*/  STL [R1+0x3638], R7 ;  /* 0x0036380701007387 */ /* 0x0001e40000100800 */
[----:B------:R-:W2:Y:S01]  /*1a930*/  LDL.LU.64 R4, [R1+0xc20] ;  /* 0x000c200001047983 */ /* 0x000ea20000300a00 */
[----:B0-----:R-:W2:Y:S01]  /*1a940*/  LDL.LU.64 R6, [R1+0xc28] ;  /* 0x000c280001067983 */ /* 0x001ea20000300a00 */
[----:B------:R-:W-:Y:S02]  /*1a950*/  STL [R1+0x3614], R10 ;  /* 0x0036140a01007387 */ /* 0x000fe40000100800 */
[----:B------:R-:W2:Y:S02]  /*1a960*/  LDL.64 R8, [R1+0x90] ;  /* 0x0000900001087983 */ /* 0x000ea40000100a00 */
[C---:B--2---:R-:W-:Y:S01]  /*1a970*/  HMMA.16816.F32.BF16 R12, R20.reuse, R8, R12 ;  /* 0x00000008140c723c */ /* 0x044fe2000004180c */
[----:B------:R-:W-:Y:S11]  /*1a980*/  IMAD.MOV.U32 R11, RZ, RZ, R9 ;  /* 0x000000ffff0b7224 */ /* 0x000ff600078e0009 */
[----:B------:R-:W-:Y:S11]  /*1a990*/  @!UPT UIADD3 URZ, URZ, URZ, URZ ;  /* 0x0000003f3f3ff290 */ /* 0x000ff6000fffe03f */
[----:B------:R-:W-:Y:S01]  /*1a9a0*/  STL.64 [R1+0xc40], R12 ;  /* 0x000c400c01007387 */ /* 0x000fe20000100a00 */
[----:B------:R0:W-:Y:S02]  /*1a9b0*/  STL.64 [R1+0xc48], R14 ;  /* 0x000c480e01007387 */ /* 0x0001e40000100a00 */
[----:B------:R1:W-:Y:S02]  /*1a9c0*/  STL [R1+0x36a8], R11 ;  /* 0x0036a80b01007387 */ /* 0x0003e40000100800 */
[----:B0-----:R-:W-:Y:S02]  /*1a9d0*/  IMAD.MOV.U32 R14, RZ, RZ, R8 ;  /* 0x000000ffff0e7224 */ /* 0x001fe400078e0008 */
[----:B------:R-:W2:Y:S01]  /*1a9e0*/  LDL.LU.64 R8, [R1+0xc10] ;  /* 0x000c100001087983 */ /* 0x000ea20000300a00 */
[----:B-1----:R-:W2:Y:S02]  /*1a9f0*/  LDL.LU.64 R10, [R1+0xc18] ;  /* 0x000c1800010a7983 */ /* 0x002ea40000300a00 */
[----:B------:R-:W-:Y:S02]  /*1aa00*/  STL [R1+0x3644], R14 ;  /* 0x0036440e01007387 */ /* 0x000fe40000100800 */
[----:B------:R-:W3:Y:S02]  /*1aa10*/  LDL.64 R12, [R1+0x80] ;  /* 0x00008000010c7983 */ /* 0x000ee40000100a00 */
[----:B---3--:R-:W-:Y:S01]  /*1aa20*/  HMMA.16816.F32.BF16 R24, R20, R12, R24 ;  /* 0x0000000c1418723c */ /* 0x008fe20000041818 */
[----:B------:R-:W-:-:S02]  /*1aa30*/  IMAD.MOV.U32 R15, RZ, RZ, R13 ;  /* 0x000000ffff0f7224 */ /* 0x000fc400078e000d */
[----:B------:R-:W-:Y:S11]  /*1aa40*/  IMAD.MOV.U32 R28, RZ, RZ, R12 ;  /* 0x000000ffff1c7224 */ /* 0x000ff600078e000c */
[----:B------:R-:W-:Y:S09]  /*1aa50*/  @!UPT UIADD3 URZ, URZ, URZ, URZ ;  /* 0x0000003f3f3ff290 */ /* 0x000ff2000fffe03f */
[----:B------:R0:W-:Y:S01]  /*1aa60*/  STL.64 [R1+0xc30], R24 ;  /* 0x000c301801007387 */ /* 0x0001e20000100a00 */
[----:B------:R-:W-:Y:S03]  /*1aa70*/  STL.64 [R1+0xc38], R26 ;  /* 0x000c381a01007387 */ /* 0x000fe60000100a00 */
[----:B0-----:R-:W2:Y:S01]  /*1aa80*/  LDL.LU.64 R24, [R1+0x36b0] ;  /* 0x0036b00001187983 */ /* 0x001ea20000300a00 */
[----:B------:R-:W-:Y:S02]  /*1aa90*/  STL [R1+0x3670], R15 ;  /* 0x0036700f01007387 */ /* 0x000fe40000100800 */
[----:B------:R-:W3:Y:S02]  /*1aaa0*/  LDL.64 R12, [R1+0x70] ;  /* 0x00007000010c7983 */ /* 0x000ee40000100a00 */
[----:B---3--:R-:W-:Y:S11]  /*1aab0*/  HMMA.16816.F32.BF16 R4, R20, R12, R4 ;  /* 0x0000000c1404723c */ /* 0x008ff60000041804 */
[----:B------:R-:W-:Y:S11]  /*1aac0*/  @!UPT UIADD3 URZ, URZ, URZ, URZ ;  /* 0x0000003f3f3ff290 */ /* 0x000ff6000fffe03f */
[----:B------:R-:W-:Y:S01]  /*1aad0*/  @!UPT UIADD3 URZ, URZ, URZ, URZ ;  /* 0x0000003f3f3ff290 */ /* 0x000fe2000fffe03f */
[----:B------:R-:W-:Y:S01]  /*1aae0*/  STL.64 [R1+0xc20], R4 ;  /* 0x000c200401007387 */ /* 0x000fe20000100a00 */
[----:B------:R0:W-:Y:S02]  /*1aaf0*/  STL.64 [R1+0xc28], R6 ;  /* 0x000c280601007387 */ /* 0x0001e40000100a00 */
[----:B0-----:R-:W-:-:S05]  /*1ab00*/  IMAD.MOV.U32 R6, RZ, RZ, R12 ;  /* 0x000000ffff067224 */ /* 0x001fca00078e000c */
[----:B------:R2:W-:Y:S02]  /*1ab10*/  STL [R1+0x3698], R6 ;  /* 0x0036980601007387 */ /* 0x0005e40000100800 */
[----:B--2---:R-:W-:Y:S01]  /*1ab20*/  HMMA.16816.F32.BF16 R4, R20, R24, R8 ;  /* 0x000000181404723c */ /* 0x004fe20000041808 */
[----:B------:R-:W-:Y:S11]  /*1ab30*/  IMAD.MOV.U32 R29, RZ, RZ, R13 ;  /* 0x000000ffff1d7224 */ /* 0x000ff600078e000d */
[----:B------:R-:W-:Y:S11]  /*1ab40*/  @!UPT UIADD3 URZ, URZ, URZ, URZ ;  /* 0x0000003f3f3ff290 */ /* 0x000ff6000fffe03f */
[----:B------:R0:W-:Y:S01]  /*1ab50*/  STL.64 [R1+0xc10], R4 ;  /* 0x000c100401007387 */ /* 0x0001e20000100a00 */
[----:B------:R1:W-:Y:S02]  /*1ab60*/  STL.64 [R1+0xc18], R6 ;  /* 0x000c180601007387 */ /* 0x0003e40000100a00 */
[----:B------:R-:W4:Y:S02]  /*1ab70*/  LDL.LU.64 R8, [R1+0xc00] ;  /* 0x000c000001087983 */ /* 0x000f240000300a00 */
[----:B------:R-:W4:Y:S01]  /*1ab80*/  LDL.LU.64 R10, [R1+0xc08] ;  /* 0x000c0800010a7983 */ /* 0x000f220000300a00 */
[----:B0-----:R-:W2:Y:S01]  /*1ab90*/  LDL.LU.64 R4, [R1+0xbf0] ;  /* 0x000bf00001047983 */ /* 0x001ea20000300a00 */
[----:B-1----:R-:W2:Y:S02]  /*1aba0*/  LDL.LU.64 R6, [R1+0xbf8] ;  /* 0x000bf80001067983 */ /* 0x002ea40000300a00 */
[----:B------:R-:W3:Y:S02]  /*1abb0*/  LDL.LU.64 R12, [R1+0xbd0] ;  /* 0x000bd000010c7983 */ /* 0x000ee40000300a00 */
[----:B------:R-:W2:Y:S02]  /*1abc0*/  LDL.LU.64 R14, [R1+0xbd8] ;  /* 0x000bd800010e7983 */ /* 0x000ea40000300a00 */
[----:B------:R-:W-:-:S02]  /*1abd0*/  IMAD.MOV.U32 R2, RZ, RZ, R24 ;  /* 0x000000ffff027224 */ /* 0x000fc400078e0018 */
[----:B------:R-:W-:Y:S01]  /*1abe0*/  IMAD.MOV.U32 R0, RZ, RZ, R25 ;  /* 0x000000ffff007224 */ /* 0x000fe200078e0019 */
[----:B--2---:R-:W-:Y:S01]  /*1abf0*/  STL.64 [R1+0x3688], R14 ;  /* 0x0036880e01007387 */ /* 0x004fe20000100a00 */
[----:B---3--:R0:W-:Y:S03]  /*1ac00*/  STL.64 [R1+0x3680], R12 ;  /* 0x0036800c01007387 */ /* 0x0081e60000100a00 */
[----:B0-----:R-:W2:Y:S01]  /*1ac10*/  LDL.LU.64 R12, [R1+0xbe0] ;  /* 0x000be000010c7983 */ /* 0x001ea20000300a00 */
[----:B------:R-:W2:Y:S02]  /*1ac20*/  LDL.LU.64 R14, [R1+0xbe8] ;  /* 0x000be800010e7983 */ /* 0x000ea40000300a00 */
[----:B------:R-:W3:Y:S02]  /*1ac30*/  LDL.LU.64 R24, [R1+0xbb0] ;  /* 0x000bb00001187983 */ /* 0x000ee40000300a00 */
[----:B------:R-:W2:Y:S01]  /*1ac40*/  LDL.LU.64 R26, [R1+0xbb8] ;  /* 0x000bb800011a7983 */ /* 0x000ea20000300a00 */
[C---:B----4-:R-:W-:Y:S01]  /*1ac50*/  HMMA.16816.F32.BF16 R8, R20.reuse, R16, R8 ;  /* 0x000000101408723c */ /* 0x050fe20000041808 */
[----:B------:R-:W-:Y:S01]  /*1ac60*/  IMAD.MOV.U32 R3, RZ, RZ, R17 ;  /* 0x000000ffff037224 */ /* 0x000fe200078e0011 */
[----:B--2---:R-:W-:Y:S01]  /*1ac70*/  STL.64 [R1+0x3660], R26 ;  /* 0x0036601a01007387 */ /* 0x004fe20000100a00 */
[----:B---3--:R0:W-:Y:S03]  /*1ac80*/  STL.64 [R1+0x3658], R24 ;  /* 0x0036581801007387 */ /* 0x0081e60000100a00 */
[----:B0-----:R-:W2:Y:S01]  /*1ac90*/  LDL.LU.64 R24, [R1+0xbc0] ;  /* 0x000bc00001187983 */ /* 0x001ea20000300a00 */
[----:B------:R-:W2:Y:S11]  /*1aca0*/  LDL.LU.64 R26, [R1+0xbc8] ;  /* 0x000bc800011a7983 */ /* 0x000eb60000300a00 */
[----:B------:R-:W-:Y:S05]  /*1acb0*/  @!UPT UIADD3 URZ, URZ, URZ, URZ ;  /* 0x0000003f3f3ff290 */ /* 0x000fea000fffe03f */
[----:B------:R-:W-:Y:S02]  /*1acc0*/  STL.64 [R1+0xc00], R8 ;  /* 0x000c000801007387 */ /* 0x000fe40000100a00 */
[----:B------:R0:W-:Y:S02]  /*1acd0*/  STL.64 [R1+0xc08], R10 ;  /* 0x000c080a01007387 */ /* 0x0001e40000100a00 */
[----:B0-----:R-:W3:Y:S01]  /*1ace0*/  LDL.LU R11, [R1+0x36a8] ;  /* 0x0036a800010b7983 */ /* 0x001ee20000300800 */
[----:B------:R-:W-:Y:S02]  /*1acf0*/  IMAD.MOV.U32 R10, RZ, RZ, R16 ;  /* 0x000000ffff0a7224 */ /* 0x000fe400078e0010 */
[----:B------:R-:W4:Y:S02]  /*1ad00*/  LDL.LU.64 R16, [R1+0x36a0] ;  /* 0x0036a00001107983 */ /* 0x000f240000300a00 */
[C---:B----4-:R-:W-:Y:S11]  /*1ad10*/  HMMA.16816.F32.BF16 R4, R20.reuse, R16, R4 ;  /* 0x000000101404723c */ /* 0x050ff60000041804 */
[----:B------:R-:W-:Y:S11]  /*1ad20*/  @!UPT UIADD3 URZ, URZ, URZ, URZ ;  /* 0x0000003f3f3ff290 */ /* 0x000ff6000fffe03f */
[----:B------:R-:W-:Y:S01]  /*1ad30*/  @!UPT UIADD3 URZ, URZ, URZ, URZ ;  /* 0x0000003f3f3ff290 */ /* 0x000fe2000fffe03f */
[----:B------:R0:W-:Y:S01]  /*1ad40*/  STL.64 [R1+0xbf0], R4 ;  /* 0x000bf00401007387 */ /* 0x0001e20000100a00 */
[----:B------:R1:W-:Y:S02]  /*1ad50*/  STL.64 [R1+0xbf8], R6 ;  /* 0x000bf80601007387 */ /* 0x0003e40000100a00 */
[----:B0-----:R-:W-:Y:S01]  /*1ad60*/  IMAD.MOV.U32 R4, RZ, RZ, R16 ;  /* 0x000000ffff047224 */ /* 0x001fe200078e0010 */
[----:B-1----:R-:W4:Y:S01]  /*1ad70*/  LDL.LU R6, [R1+0x3698] ;  /* 0x0036980001067983 */ /* 0x002f220000300800 */
[----:B------:R-:W-:Y:S02]  /*1ad80*/  IMAD.MOV.U32 R5, RZ, RZ, R17 ;  /* 0x000000ffff057224 */ /* 0x000fe400078e0011 */
[----:B------:R-:W2:Y:S02]  /*1ad90*/  LDL.LU.64 R16, [R1+0x3690] ;  /* 0x0036900001107983 */ /* 0x000ea40000300a00 */
[----:B--2---:R-:W-:Y:S01]  /*1ada0*/  HMMA.16816.F32.BF16 R12, R20, R16, R12 ;  /* 0x00000010140c723c */ /* 0x004fe2000004180c */
[----:B------:R-:W-:-:S02]  /*1adb0*/  IMAD.MOV.U32 R8, RZ, RZ, R16 ;  /* 0x000000ffff087224 */ /* 0x000fc400078e0010 */
[----:B------:R-:W-:Y:S11]  /*1adc0*/  IMAD.MOV.U32 R9, RZ, RZ, R17 ;  /* 0x000000ffff097224 */ /* 0x000ff600078e0011 */
[----:B------:R-:W-:Y:S09]  /*1add0*/  @!UPT UIADD3 URZ, URZ, URZ, URZ ;  /* 0x0000003f3f3ff290 */ /* 0x000ff2000fffe03f */
[----:B------:R-:W-:Y:S01]  /*1ade0*/  STL.64 [R1+0xbe0], R12 ;  /* 0x000be00c01007387 */ /* 0x000fe20000100a00 */
[----:B------:R0:W-:Y:S03]  /*1adf0*/  STL.64 [R1+0xbe8], R14 ;  /* 0x000be80e01007387 */ /* 0x0001e60000100a00 */
[----:B0-----:R-:W2:Y:S01]  /*1ae00*/  LDL.LU.64 R14, [R1+0x3688] ;  /* 0x00368800010e7983 */ /* 0x001ea20000300a00 */
[----:B------:R-:W2:Y:S02]  /*1ae10*/  LDL.LU.64 R12, [R1+0x3680] ;  /* 0x00368000010c7983 */ /* 0x000ea40000300a00 */
[----:B------:R-:W2:Y:S02]  /*1ae20*/  LDL.LU.64 R16, [R1+0x3678] ;  /* 0x0036780001107983 */ /* 0x000ea40000300a00 */
[C---:B--2---:R-:W-:Y:S01]  /*1ae30*/  HMMA.16816.F32.BF16 R12, R20.reuse, R16, R12 ;  /* 0x00000010140c723c */ /* 0x044fe2000004180c */
[----:B------:R-:W-:Y:S11]  /*1ae40*/  IMAD.MOV.U32 R7, RZ, RZ, R17 ;  /* 0x000000ffff077224 */ /* 0x000ff600078e0011 */
[----:B------:R-:W-:Y:S11]  /*1ae50*/  @!UPT UIADD3 URZ, URZ, URZ, URZ ;  /* 0x0000003f3f3ff290 */ /* 0x000ff6000fffe03f */
[----:B------:R0:W-:Y:S01]  /*1ae60*/  STL.64 [R1+0xbd0], R12 ;  /* 0x000bd00c01007387 */ /* 0x0001e20000100a00 */
[----:B------:R1:W-:Y:S02]  /*1ae70*/  STL.64 [R1+0xbd8], R14 ;  /* 0x000bd80e01007387 */ /* 0x0003e40000100a00 */
[----:B0-----:R-:W-:Y:S01]  /*1ae80*/  IMAD.MOV.U32 R13, RZ, RZ, R16 ;  /* 0x000000ffff0d7224 */ /* 0x001fe200078e0010 */
[----:B-1----:R-:W2:Y:S01]  /*1ae90*/  LDL.LU R15, [R1+0x3670] ;  /* 0x00367000010f7983 */ /* 0x002ea20000300800 */
        /* <DEDUP_REMOVED lines=14> */
[----:B------:R0:W-:Y:S01]  /*1af80*/  STL.64 [R1+0xbb0], R24 ;  /* 0x000bb01801007387 */ /* 0x0001e20000100a00 */
[----:B------:R1:W-:Y:S03]  /*1af90*/  STL.64 [R1+0xbb8], R26 ;  /* 0x000bb81a01007387 */ /* 0x0003e60000100a00 */
[----:B0-----:R-:W2:Y:S01]  /*1afa0*/  LDL.LU.64 R24, [R1+0xb90] ;  /* 0x000b900001187983 */ /* 0x001ea20000300a00 */
[----:B-1----:R-:W2:Y:S02]  /*1afb0*/  LDL.LU.64 R26, [R1+0xb98] ;  /* 0x000b9800011a7983 */ /* 0x002ea40000300a00 */
        /* <DEDUP_REMOVED lines=11> */
[----:B------:R0:W-:Y:S02]  /*1b070*/  STL.64 [R1+0x3550], R16 ;  /* 0x0035501001007387 */ /* 0x0001e40000100a00 */
[----:B0-----:R-:W-:-:S02]  /*1b080*/  IMAD.MOV.U32 R16, RZ, RZ, R8 ;  /* 0x000000ffff107224 */ /* 0x001fc400078e0008 */
[----:B------:R-:W-:Y:S01]  /*1b090*/  IMAD.MOV.U32 R17, RZ, RZ, R9 ;  /* 0x000000ffff117224 */ /* 0x000fe200078e0009 */
[----:B------:R-:W2:Y:S01]  /*1b0a0*/  LDL.LU R8, [R1+0x3634] ;  /* 0x0036340001087983 */ /* 0x000ea20000300800 */
[----:B------:R-:W2:Y:S03]  /*1b0b0*/  LDL.LU R9, [R1+0x3630] ;  /* 0x0036300001097983 */ /* 0x000ea60000300800 */
[----:B------:R0:W-:Y:S04]  /*1b0c0*/  STL.64 [R1+0x3568], R16 ;  /* 0x0035681001007387 */ /* 0x0001e80000100a00 */
[----:B0-----:R-:W2:Y:S01]  /*1b0d0*/  LDL.LU.64 R16, [R1+0xba0] ;  /* 0x000ba00001107983 */ /* 0x001ea20000300a00 */
[----:B------:R-:W2:Y:S02]  /*1b0e0*/  LDL.LU.64 R18, [R1+0xba8] ;  /* 0x000ba80001127983 */ /* 0x000ea40000300a00 */
[C---:B--2---:R-:W-:Y:S11]  /*1b0f0*/  HMMA.16816.F32.BF16 R16, R20.reuse, R12, R16 ;  /* 0x0000000c1410723c */ /* 0x044ff60000041810 */
[----:B------:R-:W-:Y:S11]  /*1b100*/  @!UPT UIADD3 URZ, URZ, URZ, URZ ;  /* 0x0000003f3f3ff290 */ /* 0x000ff6000fffe03f */
[----:B------:R-:W-:Y:S01]  /*1b110*/  @!UPT UIADD3 URZ, URZ, URZ, URZ ;  /* 0x0000003f3f3ff290 */ /* 0x000fe2000fffe03f */
[----:B------:R0:W-:Y:S01]  /*1b120*/  STL.64 [R1+0xba0], R16 ;  /* 0x000ba01001007387 */ /* 0x0001e20000100a00 */
[----:B------:R-:W-:Y:S02]  /*1b130*/  STL.64 [R1+0xba8], R18 ;  /* 0x000ba81201007387 */ /* 0x000fe40000100a00 */
[----:B0-----:R-:W-:Y:S02]  /*1b140*/  IMAD.MOV.U32 R16, RZ, RZ, R4 ;  /* 0x000000ffff107224 */ /* 0x001fe400078e0004 */
[----:B------:R-:W-:Y:S01]  /*1b150*/  IMAD.MOV.U32 R17, RZ, RZ, R5 ;  /* 0x000000ffff117224 */ /* 0x000fe200078e0005 */
[----:B------:R-:W2:Y:S01]  /*1b160*/  LDL.LU R4, [R1+0x362c] ;  /* 0x00362c0001047983 */ /* 0x000ea20000300800 */
[----:B------:R-:W2:Y:S03]  /*1b170*/  LDL.LU R5, [R1+0x3628] ;  /* 0x0036280001057983 */ /* 0x000ea60000300800 */
[----:B------:R0:W-:Y:S04]  /*1b180*/  STL.64 [R1+0x3580], R16 ;  /* 0x0035801001007387 */ /* 0x0001e80000100a00 */
[----:B0-----:R-:W2:Y:S01]  /*1b190*/  LDL.LU.64 R16, [R1+0x4f0] ;  /* 0x0004f00001107983 */ /* 0x001ea20000300a00 */
[----:B------:R-:W2:Y:S01]  /*1b1a0*/  LDL.LU.64 R18, [R1+0x4f8] ;  /* 0x0004f80001127983 */ /* 0x000ea20000300a00 */
[C---:B------:R-:W-:Y:S01]  /*1b1b0*/  HMMA.16816.F32.BF16 R24, R20.reuse, R8, R24 ;  /* 0x000000081418723c */ /* 0x040fe20000041818 */
[----:B------:R-:W-:Y:S11]  /*1b1c0*/  STL.64 [R1+0x3518], R12 ;  /* 0x0035180c01007387 */ /* 0x000ff60000100a00 */
[----:B------:R-:W-:Y:S11]  /*1b1d0*/  @!UPT UIADD3 URZ, URZ, URZ, URZ ;  /* 0x0000003f3f3ff290 */ /* 0x000ff6000fffe03f */
[----:B------:R-:W-:Y:S01]  /*1b1e0*/  STL.64 [R1+0xb90], R24 ;  /* 0x000b901801007387 */ /* 0x000fe20000100a00 */
[----:B------:R0:W-:Y:S03]  /*1b1f0*/  STL.64 [R1+0xb98], R26 ;  /* 0x000b981a01007387 */ /* 0x0001e60000100a00 */
[----:B0-----:R-:W3:Y:S01]  /*1b200*/  LDL.LU.64 R26, [R1+0x3620] ;  /* 0x00362000011a7983 */ /* 0x001ee20000300a00 */
[----:B------:R-:W3:Y:S02]  /*1b210*/  LDL.LU.64 R24, [R1+0x3618] ;  /* 0x0036180001187983 */ /* 0x000ee40000300a00 */
[----:B------:R-:W-:Y:S01]  /*1b220*/  STL.64 [R1+0x3510], R8 ;  /* 0x0035100801007387 */ /* 0x000fe20000100a00 */
[----:B--2---:R-:W-:Y:S01]  /*1b230*/  HMMA.16816.F32.BF16 R16, R20, R4, R16 ;  /* 0x000000041410723c */ /* 0x004fe20000041810 */
[----:B------:R-:W2:Y:S11]  /*1b240*/  LDL.64 R20, [R1+0xc0] ;  /* 0x0000c00001147983 */ /* 0x000eb60000100a00 */
[----:B------:R-:W-:Y:S11]  /*1b250*/  @!UPT UIADD3 URZ, URZ, URZ, URZ ;  /* 0x0000003f3f3ff290 */ /* 0x000ff6000fffe03f */
[----:B------:R0:W-:Y:S01]  /*1b260*/  STL.64 [R1+0x4f0], R16 ;  /* 0x0004f01001007387 */ /* 0x0001e20000100a00 */
[----:B------:R-:W-:Y:S02]  /*1b270*/  STL.64 [R1+0x4f8], R18 ;  /* 0x0004f81201007387 */ /* 0x000fe40000100a00 */
[----:B0-----:R-:W-:Y:S02]  /*1b280*/  IMAD.MOV.U32 R16, RZ, RZ, R10 ;  /* 0x000000ffff107224 */ /* 0x001fe400078e000a */
[----:B------:R-:W-:Y:S01]  /*1b290*/  IMAD.MOV.U32 R17, RZ, RZ, R3 ;  /* 0x000000ffff117224 */ /* 0x000fe200078e0003 */
[----:B------:R-:W3:Y:S01]  /*1b2a0*/  LDL.LU R10, [R1+0x3614] ;  /* 0x00361400010a7983 */ /* 0x000ee20000300800 */
[----:B------:R-:W4:Y:S03]  /*1b2b0*/  LDL.LU R3, [R1+0x3610] ;  /* 0x0036100001037983 */ /* 0x000f260000300800 */
[----:B------:R0:W-:Y:S02]  /*1b2c0*/  STL.64 [R1+0x3598], R16 ;  /* 0x0035981001007387 */ /* 0x0001e40000100a00 */
[----:B0-----:R-:W-:-:S02]  /*1b2d0*/  IMAD.MOV.U32 R16, RZ, RZ, R2 ;  /* 0x000000ffff107224 */ /* 0x001fc400078e0002 */
[----:B------:R-:W-:-:S05]  /*1b2e0*/  IMAD.MOV.U32 R17, RZ, RZ, R0 ;  /* 0x000000ffff117224 */ /* 0x000fca00078e0000 */
[----:B------:R0:W-:Y:S04]  /*1b2f0*/  STL.64 [R1+0x35b0], R16 ;  /* 0x0035b01001007387 */ /* 0x0001e80000100a00 */
[----:B0-----:R-:W4:Y:S01]  /*1b300*/  LDL.LU.64 R16, [R1+0x4d0] ;  /* 0x0004d00001107983 */ /* 0x001f220000300a00 */
[----:B------:R-:W4:Y:S02]  /*1b310*/  LDL.LU.64 R18, [R1+0x4d8] ;  /* 0x0004d80001127983 */ /* 0x000f240000300a00 */
[----:B------:R-:W-:Y:S02]  /*1b320*/  STL.64 [R1+0x3530], R4 ;  /* 0x0035300401007387 */ /* 0x000fe40000100a00 */
[----:B------:R-:W-:Y:S02]  /*1b330*/  IMAD.MOV.U32 R9, RZ, RZ, R7 ;  /* 0x000000ffff097224 */ /* 0x000fe400078e0007 */
[----:B--2---:R-:W-:-:S02]  /*1b340*/  IMAD.MOV.U32 R2, RZ, RZ, R20 ;  /* 0x000000ffff027224 */ /* 0x004fc400078e0014 */
[----:B------:R-:W-:Y:S02]  /*1b350*/  IMAD.MOV.U32 R0, RZ, RZ, R21 ;  /* 0x000000ffff007224 */ /* 0x000fe400078e0015 */
[----:B---3--:R-:W-:Y:S01]  /*1b360*/  IMAD.MOV.U32 R8, RZ, RZ, R10 ;  /* 0x000000ffff087224 */ /* 0x008fe200078e000a */
[----:B----4-:R-:W-:Y:S07]  /*1b370*/  HMMA.16816.F32.BF16 R16, R24, R20, R16 ;  /* 0x000000141810723c */ /* 0x010fee0000041810 */
[----:B------:R-:W-:-:S02]  /*1b380*/  IMAD.MOV.U32 R20, RZ, RZ, R28 ;  /* 0x000000ffff147224 */ /* 0x000fc400078e001c */
[----:B------:R-:W-:Y:S11]  /*1b390*/  IMAD.MOV.U32 R21, RZ, RZ, R15 ;  /* 0x000000ffff157224 */ /* 0x000ff600078e000f */
[----:B------:R-:W-:Y:S03]  /*1b3a0*/  @!UPT UIADD3 URZ, URZ, URZ, URZ ;  /* 0x0000003f3f3ff290 */ /* 0x000fe6000fffe03f */
[----:B------:R0:W-:Y:S01]  /*1b3b0*/  STL.64 [R1+0x4d0], R16 ;  /* 0x0004d01001007387 */ /* 0x0001e20000100a00 */
[----:B------:R-:W-:Y:S02]  /*1b3c0*/  STL.64 [R1+0x4d8], R18 ;  /* 0x0004d81201007387 */ /* 0x000fe40000100a00 */
[----:B0-----:R-:W-:Y:S02]  /*1b3d0*/  IMAD.MOV.U32 R16, RZ, RZ, R6 ;  /* 0x000000ffff107224 */ /* 0x001fe400078e0006 */
[----:B------:R-:W-:Y:S01]  /*1b3e0*/  IMAD.MOV.U32 R17, RZ, RZ, R29 ;  /* 0x000000ffff117224 */ /* 0x000fe200078e001d */
[----:B------:R-:W2:Y:S01]  /*1b3f0*/  LDL.LU R6, [R1+0x360c] ;  /* 0x00360c0001067983 */ /* 0x000ea20000300800 */
[----:B------:R-:W3:Y:S03]  /*1b400*/  LDL.LU R29, [R1+0x3608] ;  /* 0x00360800011d7983 */ /* 0x000ee60000300800 */
[----:B------:R-:W-:Y:S01]  /*1b410*/  STL.64 [R1+0x35c8], R16 ;  /* 0x0035c81001007387 */ /* 0x000fe20000100a00 */
[----:B------:R0:W-:Y:S02]  /*1b420*/  STL.64 [R1+0x35d0], R20 ;  /* 0x0035d01401007387 */ /* 0x0001e40000100a00 */
[----:B0-----:R-:W-:-:S02]  /*1b430*/  IMAD.MOV.U32 R20, RZ, RZ, R14 ;  /* 0x000000ffff147224 */ /* 0x001fc400078e000e */
[----:B------:R-:W-:-:S05]  /*1b440*/  IMAD.MOV.U32 R21, RZ, RZ, R11 ;  /* 0x000000ffff157224 */ /* 0x000fca00078e000b */
[----:B------:R0:W-:Y:S01]  /*1b450*/  STL.64 [R1+0x35e8], R20 ;  /* 0x0035e81401007387 */ /* 0x0001e20000100a00 */
[----:B------:R-:W-:Y:S03]  /*1b460*/  STL.64 [R1+0x35f0], R8 ;  /* 0x0035f00801007387 */ /* 0x000fe60000100a00 */
[----:B0-----:R-:W4:Y:S01]  /*1b470*/  LDL.LU.64 R20, [R1+0x4b0] ;  /* 0x0004b00001147983 */ /* 0x001f220000300a00 */
[----:B------:R-:W2:Y:S03]  /*1b480*/  LDL.LU.64 R22, [R1+0x4b8] ;  /* 0x0004b80001167983 */ /* 0x000ea60000300a00 */
[----:B--2---:R-:W-:Y:S01]  /*1b490*/  STL.64 [R1+0x3600], R22 ;  /* 0x0036001601007387 */ /* 0x004fe20000100a00 */
[----:B----4-:R0:W-:Y:S03]  /*1b4a0*/  STL.64 [R1+0x35f8], R20 ;  /* 0x0035f81401007387 */ /* 0x0101e60000100a00 */
[----:B0-----:R-:W2:Y:S01]  /*1b4b0*/  LDL.LU.64 R20, [R1+0x4c0] ;  /* 0x0004c00001147983 */ /* 0x001ea20000300a00 */
[----:B------:R-:W2:Y:S02]  /*1b4c0*/  LDL.LU.64 R22, [R1+0x4c8] ;  /* 0x0004c80001167983 */ /* 0x000ea40000300a00 */
[----:B------:R-:W4:Y:S02]  /*1b4d0*/  LDL.LU.64 R16, [R1+0x490] ;  /* 0x0004900001107983 */ /* 0x000f240000300a00 */
[----:B------:R-:W2:Y:S02]  /*1b4e0*/  LDL.LU.64 R18, [R1+0x498] ;  /* 0x0004980001127983 */ /* 0x000ea40000300a00 */
[----:B------:R-:W-:Y:S01]  /*1b4f0*/  IMAD.MOV.U32 R8, RZ, RZ, R6 ;  /* 0x000000ffff087224 */ /* 0x000fe200078e0006 */
[----:B--2---:R-:W-:Y:S01]  /*1b500*/  STL.64 [R1+0x35e0], R18 ;  /* 0x0035e01201007387 */ /* 0x004fe20000100a00 */
[----:B----4-:R0:W-:Y:S03]  /*1b510*/  STL.64 [R1+0x35d8], R16 ;  /* 0x0035d81001007387 */ /* 0x0101e60000100a00 */
[----:B0-----:R-:W2:Y:S01]  /*1b520*/  LDL.LU.64 R16, [R1+0x4a0] ;  /* 0x0004a00001107983 */ /* 0x001ea20000300a00 */
[----:B------:R-:W2:Y:S02]  /*1b530*/  LDL.LU.64 R18, [R1+0x4a8] ;  /* 0x0004a80001127983 */ /* 0x000ea40000300a00 */
        /* <DEDUP_REMOVED lines=18> */
[----:B------:R-:W-:-:S07]  /*1b660*/  IMAD.MOV.U32 R9, RZ, RZ, R3 ;  /* 0x000000ffff097224 */ /* 0x000fce00078e0003 */
[C---:B------:R-:W-:Y:S01]  /*1b670*/  HMMA.16816.F32.BF16 R8, R24.reuse, R8, R20 ;  /* 0x000000081808723c */ /* 0x040fe20000041814 */
[----:B----4-:R-:W-:Y:S01]  /*1b680*/  STL.64 [R1+0x35a8], R6 ;  /* 0x0035a80601007387 */ /* 0x010fe20000100a00 */
[----:B--2---:R0:W-:Y:S03]  /*1b690*/  STL.64 [R1+0x35a0], R4 ;  /* 0x0035a00401007387 */ /* 0x0041e60000100a00 */
[----:B0-----:R-:W2:Y:S01]  /*1b6a0*/  LDL.LU.64 R4, [R1+0x470] ;  /* 0x0004700001047983 */ /* 0x001ea20000300a00 */
[----:B------:R-:W4:Y:S03]  /*1b6b0*/  LDL.LU.64 R6, [R1+0x478] ;  /* 0x0004780001067983 */ /* 0x000f260000300a00 */
[----:B----4-:R-:W-:Y:S01]  /*1b6c0*/  STL.64 [R1+0x35c0], R6 ;  /* 0x0035c00601007387 */ /* 0x010fe20000100a00 */
[----:B--2---:R0:W-:Y:S03]  /*1b6d0*/  STL.64 [R1+0x35b8], R4 ;  /* 0x0035b80401007387 */ /* 0x0041e60000100a00 */
[----:B0-----:R-:W2:Y:S01]  /*1b6e0*/  LDL.LU.64 R4, [R1+0x480] ;  /* 0x0004800001047983 */ /* 0x001ea20000300a00 */
[----:B------:R-:W2:Y:S02]  /*1b6f0*/  LDL.LU.64 R6, [R1+0x488] ;  /* 0x0004880001067983 */ /* 0x000ea40000300a00 */
[----:B------:R-:W4:Y:S02]  /*1b700*/  LDL.LU.64 R12, [R1+0x410] ;  /* 0x00041000010c7983 */ /* 0x000f240000300a00 */
[----:B------:R-:W4:Y:S01]  /*1b710*/  LDL.LU.64 R14, [R1+0x418] ;  /* 0x00041800010e7983 */ /* 0x000f220000300a00 */
[----:B------:R-:W2:Y:S01]  /*1b720*/  LDL.LU.64 R22, [R1+0x3600] ;  /* 0x0036000001167983 */ /* 0x000ea20000300a00 */
[----:B------:R-:W2:Y:S03]  /*1b730*/  LDL.LU.64 R20, [R1+0x35f8] ;  /* 0x0035f80001147983 */ /* 0x000ea60000300a00 */
[----:B------:R0:W-:Y:S02]  /*1b740*/  STL.64 [R1+0x4c0], R8 ;  /* 0x0004c00801007387 */ /* 0x0001e40000100a00 */
[----:B------:R2:W-:Y:S01]  /*1b750*/  STL.64 [R1+0x4c8], R10 ;  /* 0x0004c80a01007387 */ /* 0x0005e20000100a00 */
        /* <DEDUP_REMOVED lines=67> */
[----:B------:R-:W-:Y:S01]  /*1bb90*/  STL.64 [R1+0x420], R16 ;  /* 0x0004201001007387 */ /* 0x000fe20000100a00 */
[----:B------:R0:W-:Y:S03]  /*1bba0*/  STL.64 [R1+0x428], R18 ;  /* 0x0004281201007387 */ /* 0x0001e60000100a00 */
[----:B0-----:R-:W2:Y:S01]  /*1bbb0*/  LDL.LU.64 R18, [R1+0x3528] ;  /* 0x0035280001127983 */ /* 0x001ea20000300a00 */
[----:B------:R-:W4:Y:S02]  /*1bbc0*/  LDL.LU.64 R16, [R1+0x3520] ;  /* 0x0035200001107983 */ /* 0x000f240000300a00 */
[C---:B----4-:R-:W-:Y:S11]  /*1bbd0*/  HMMA.16816.F32.BF16 R12, R24.reuse, R16, R12 ;  /* 0x00000010180c723c */ /* 0x050ff6000004180c */
[----:B------:R-:W-:Y:S11]  /*1bbe0*/  @!UPT UIADD3 URZ, URZ, URZ, URZ ;  /* 0x0000003f3f3ff290 */ /* 0x000ff6000fffe03f */
[----:B------:R-:W-:Y:S01]  /*1bbf0*/  @!UPT UIADD3 URZ, URZ, URZ, URZ ;  /* 0x0000003f3f3ff290 */ /* 0x000fe2000fffe03f */
[----:B------:R0:W-:Y:S01]  /*1bc00*/  STL.64 [R1+0x410], R12 ;  /* 0x0004100c01007387 */ /* 0x0001e20000100a00 */
[----:B------:R-:W-:Y:S03]  /*1bc10*/  STL.64 [R1+0x418], R14 ;  /* 0x0004180e01007387 */ /* 0x000fe60000100a00 */
[----:B0-----:R-:W3:Y:S01]  /*1bc20*/  LDL.LU.64 R12, [R1+0x3518] ;  /* 0x00351800010c7983 */ /* 0x001ee20000300a00 */
[----:B--2---:R-:W-:Y:S02]  /*1bc30*/  STL.64 [R1+0x3480], R18 ;  /* 0x0034801201007387 */ /* 0x004fe40000100a00 */
[----:B------:R0:W-:Y:S02]  /*1bc40*/  STL.64 [R1+0x3478], R16 ;  /* 0x0034781001007387 */ /* 0x0001e40000100a00 */
[----:B0-----:R-:W2:Y:S01]  /*1bc50*/  LDL.LU.64 R16, [R1+0x3f0] ;  /* 0x0003f00001107983 */ /* 0x001ea20000300a00 */
[----:B------:R-:W2:Y:S01]  /*1bc60*/  LDL.LU.64 R18, [R1+0x3f8] ;  /* 0x0003f80001127983 */ /* 0x000ea20000300a00 */
[C---:B---3--:R-:W-:Y:S11]  /*1bc70*/  HMMA.16816.F32.BF16 R8, R24.reuse, R12, R8 ;  /* 0x0000000c1808723c */ /* 0x048ff60000041808 */
[----:B------:R-:W-:Y:S11]  /*1bc80*/  @!UPT UIADD3 URZ, URZ, URZ, URZ ;  /* 0x0000003f3f3ff290 */ /* 0x000ff6000fffe03f */
[----:B------:R-:W-:Y:S01]  /*1bc90*/  @!UPT UIADD3 URZ, URZ, URZ, URZ ;  /* 0x0000003f3f3ff290 */ /* 0x000fe2000fffe03f */
[----:B------:R0:W-:Y:S01]  /*1bca0*/  STL.64 [R1+0x400], R8 ;  /* 0x0004000801007387 */ /* 0x0001e20000100a00 */
[----:B------:R-:W-:Y:S03]  /*1bcb0*/  STL.64 [R1+0x408], R10 ;  /* 0x0004080a01007387 */ /* 0x000fe60000100a00 */
[----:B0-----:R-:W2:Y:S01]  /*1bcc0*/  LDL.LU.64 R8, [R1+0x3510] ;  /* 0x0035100001087983 */ /* 0x001ea20000300a00 */
[----:B------:R-:W-:Y:S02]  /*1bcd0*/  STL [R1+0x3470], R12 ;  /* 0x0034700c01007387 */ /* 0x000fe40000100800 */
[----:B------:R2:W-:Y:S02]  /*1bce0*/  STL [R1+0x346c], R13 ;  /* 0x00346c0d01007387 */ /* 0x0005e40000100800 */
[C---:B--2---:R-:W-:Y:S01]  /*1bcf0*/  HMMA.16816.F32.BF16 R12, R24.reuse, R8, R16 ;  /* 0x00000008180c723c */ /* 0x044fe20000041810 */
[----:B------:R-:W-:Y:S01]  /*1bd00*/  STL [R1+0x3468], R8 ;  /* 0x0034680801007387 */ /* 0x000fe20000100800 */
[----:B------:R0:W-:Y:S06]  /*1bd10*/  STL [R1+0x3464], R9 ;  /* 0x0034640901007387 */ /* 0x0001ec0000100800 */
[----:B0-----:R-:W-:Y:S01]  /*1bd20*/  HMMA.16816.F32.BF16 R8, R24, R4, R20 ;  /* 0x000000041808723c */ /* 0x001fe20000041814 */
[----:B------:R-:W0:Y:S04]  /*1bd30*/  LDSM.16.MT88.4 R20, [R29+0x300] ;  /* 0x000300001d14783b */ /* 0x000e280000004200 */
[----:B------:R-:W1:Y:S10]  /*1bd40*/  LDSM.16.MT88.4 R24, [R29+0x380] ;  /* 0x000380001d18783b */ /* 0x000e740000004200 */
[----:B------:R-:W-:Y:S01]  /*1bd50*/  STL.64 [R1+0x3f0], R12 ;  /* 0x0003f00c01007387 */ /* 0x000fe20000100a00 */
[----:B------:R-:W-:Y:S02]  /*1bd60*/  STL.64 [R1+0x3f8], R14 ;  /* 0x0003f80e01007387 */ /* 0x000fe40000100a00 */
[----:B------:R2:W-:Y:S02]  /*1bd70*/  STL.64 [R1+0x34f0], R4 ;  /* 0x0034f00401007387 */ /* 0x0005e40000100a00 */
[----:B--2---:R-:W2:Y:S03]  /*1bd80*/  LDL.LU.64 R4, [R1+0xa80] ;  /* 0x000a800001047983 */ /* 0x004ea60000300a00 */
[----:B------:R3:W-:Y:S02]  /*1bd90*/  STL.64 [R1+0xe0], R8 ;  /* 0x0000e00801007387 */ /* 0x0007e40000100a00 */
[----:B------:R4:W-:Y:S02]  /*1bda0*/  STL.64 [R1+0xe8], R10 ;  /* 0x0000e80a01007387 */ /* 0x0009e40000100a00 */
[----:B------:R-:W2:Y:S02]  /*1bdb0*/  LDL.LU.64 R6, [R1+0xa88] ;  /* 0x000a880001067983 */ /* 0x000ea40000300a00 */
[----:B--2---:R-:W-:Y:S01]  /*1bdc0*/  STL.64 [R1+0x3500], R6 ;  /* 0x0035000601007387 */ /* 0x004fe20000100a00 */
[----:B------:R-:W-:Y:S02]  /*1bdd0*/  STL.64 [R1+0x34f8], R4 ;  /* 0x0034f80401007387 */ /* 0x000fe40000100a00 */
[----:B---3--:R-:W2:Y:S02]  /*1bde0*/  LDL.LU.64 R8, [R1+0xa70] ;  /* 0x000a700001087983 */ /* 0x008ea40000300a00 */
[----:B----4-:R-:W3:Y:S02]  /*1bdf0*/  LDL.LU.64 R10, [R1+0xa78] ;  /* 0x000a7800010a7983 */ /* 0x010ee40000300a00 */
[----:B---3--:R-:W-:Y:S01]  /*1be00*/  STL.64 [R1+0x34e8], R10 ;  /* 0x0034e80a01007387 */ /* 0x008fe20000100a00 */
[----:B--2---:R2:W-:Y:S03]  /*1be10*/  STL.64 [R1+0x34e0], R8 ;  /* 0x0034e00801007387 */ /* 0x0045e60000100a00 */
[----:B--2---:R-:W2:Y:S01]  /*1be20*/  LDL.64 R8, [R1+0xb0] ;  /* 0x0000b00001087983 */ /* 0x004ea20000100a00 */
[----:B------:R-:W-:-:S02]  /*1be30*/  IMAD.MOV.U32 R4, RZ, RZ, R2 ;  /* 0x000000ffff047224 */ /* 0x000fc400078e0002 */
[----:B------:R-:W-:Y:S01]  /*1be40*/  IMAD.MOV.U32 R5, RZ, RZ, R0 ;  /* 0x000000ffff057224 */ /* 0x000fe200078e0000 */
[----:B--2---:R2:W-:Y:S04]  /*1be50*/  STL.64 [R1+0x3508], R8 ;  /* 0x0035080801007387 */ /* 0x0045e80000100a00 */
[----:B--2---:R-:W0:Y:S01]  /*1be60*/  LDL.LU.64 R8, [R1+0xa90] ;  /* 0x000a900001087983 */ /* 0x004e220000300a00 */
[----:B------:R-:W0:Y:S02]  /*1be70*/  LDL.LU.64 R10, [R1+0xa98] ;  /* 0x000a9800010a7983 */ /* 0x000e240000300a00 */
[----:B------:R-:W2:Y:S02]  /*1be80*/  LDL.LU.64 R12, [R1+0xa60] ;  /* 0x000a6000010c7983 */ /* 0x000ea40000300a00 */
[----:B------:R-:W2:Y:S01]  /*1be90*/  LDL.LU.64 R14, [R1+0xa68] ;  /* 0x000a6800010e7983 */ /* 0x000ea20000300a00 */
[----:B------:R-:W3:Y:S01]  /*1bea0*/  LDL.64 R16, [R1+0x60] ;  /* 0x0000600001107983 */ /* 0x000ee20000100a00 */
[C---:B0-----:R-:W-:Y:S03]  /*1beb0*/  HMMA.16816.F32.BF16 R4, R20.reuse, R4, R8 ;  /* 0x000000041404723c */ /* 0x041fe60000041808 */
[----:B---3--:R0:W-:Y:S04]  /*1bec0*/  STL.64 [R1+0x34c8], R16 ;  /* 0x0034c81001007387 */ /* 0x0081e80000100a00 */
[----:B0-----:R-:W2:Y:S01]  /*1bed0*/  LDL.64 R16, [R1+0x90] ;  /* 0x0000900001107983 */ /* 0x001ea20000100a00 */
[----:B-1----:R-:W-:Y:S02]  /*1bee0*/  STL [R1+0x3430], R26 ;  /* 0x0034301a01007387 */ /* 0x002fe40000100800 */
[----:B------:R-:W-:Y:S02]  /*1bef0*/  STL [R1+0x342c], R27 ;  /* 0x00342c1b01007387 */ /* 0x000fe40000100800 */
[----:B------:R0:W-:Y:S02]  /*1bf00*/  STL.64 [R1+0x34c0], R24 ;  /* 0x0034c01801007387 */ /* 0x0001e40000100a00 */
[----:B0-----:R-:W3:Y:S01]  /*1bf10*/  LDL.64 R24, [R1+0xa0] ;  /* 0x0000a00001187983 */ /* 0x001ee20000100a00 */
[----:B------:R-:W-:Y:S02]  /*1bf20*/  STL [R1+0x2c3c], R29 ;  /* 0x002c3c1d01007387 */ /* 0x000fe40000100800 */
[----:B------:R-:W4:Y:S06]  /*1bf30*/  LDL.LU.64 R8, [R1+0x3508] ;  /* 0x0035080001087983 */ /* 0x000f2c0000300a00 */
[----:B------:R-:W-:Y:S01]  /*1bf40*/  STL.64 [R1+0xa90], R4 ;  /* 0x000a900401007387 */ /* 0x000fe20000100a00 */
[----:B------:R0:W-:Y:S04]  /*1bf50*/  STL.64 [R1+0xa98], R6 ;  /* 0x000a980601007387 */ /* 0x0001e80000100a00 */
[----:B0-----:R-:W4:Y:S01]  /*1bf60*/  LDL.LU.64 R6, [R1+0x3500] ;  /* 0x0035000001067983 */ /* 0x001f220000300a00 */
[----:B------:R-:W4:Y:S02]  /*1bf70*/  LDL.LU.64 R4, [R1+0x34f8] ;  /* 0x0034f80001047983 */ /* 0x000f240000300a00 */
[C---:B----4-:R-:W-:Y:S01]  /*1bf80*/  HMMA.16816.F32.BF16 R4, R20.reuse, R8, R4 ;  /* 0x000000081404723c */ /* 0x050fe20000041804 */
[----:B------:R-:W-:Y:S11]  /*1bf90*/  IMAD.MOV.U32 R0, RZ, RZ, R9 ;  /* 0x000000ffff007224 */ /* 0x000ff600078e0009 */
[----:B------:R-:W-:Y:S11]  /*1bfa0*/  @!UPT UIADD3 URZ, URZ, URZ, URZ ;  /* 0x0000003f3f3ff290 */ /* 0x000ff6000fffe03f */
[----:B------:R0:W-:Y:S01]  /*1bfb0*/  STL.64 [R1+0xa80], R4 ;  /* 0x000a800401007387 */ /* 0x0001e20000100a00 */
[----:B------:R1:W-:Y:S03]  /*1bfc0*/  STL.64 [R1+0xa88], R6 ;  /* 0x000a880601007387 */ /* 0x0003e60000100a00 */
[----:B0-----:R-:W4:Y:S01]  /*1bfd0*/  LDL.LU.64 R4, [R1+0x34f0] ;  /* 0x0034f00001047983 */ /* 0x001f220000300a00 */
[----:B-1----:R-:W-:Y:S02]  /*1bfe0*/  IMAD.MOV.U32 R6, RZ, RZ, R8 ;  /* 0x000000ffff067224 */ /* 0x002fe400078e0008 */
[----:B------:R-:W2:Y:S02]  /*1bff0*/  LDL.LU.64 R10, [R1+0x34e8] ;  /* 0x0034e800010a7983 */ /* 0x000ea40000300a00 */
[----:B------:R-:W2:Y:S01]  /*1c000*/  LDL.LU.64 R8, [R1+0x34e0] ;  /* 0x0034e00001087983 */ /* 0x000ea20000300a00 */
[----:B------:R-:W-:Y:S01]  /*1c010*/  STL [R1+0x3448], R0 ;  /* 0x0034480001007387 */ /* 0x000fe20000100800 */
[----:B------:R-:W-:Y:S02]  /*1c020*/  STL [R1+0x3428], R6 ;  /* 0x0034280601007387 */ /* 0x000fe40000100800 */
[----:B---3--:R-:W-:Y:S01]  /*1c030*/  IMAD.MOV.U32 R7, RZ, RZ, R25 ;  /* 0x000000ffff077224 */ /* 0x008fe200078e0019 */
[C---:B--2---:R-:W-:Y:S11]  /*1c040*/  HMMA.16816.F32.BF16 R8, R20.reuse, R24, R8 ;  /* 0x000000181408723c */ /* 0x044ff60000041808 */
[----:B------:R-:W-:Y:S11]  /*1c050*/  @!UPT UIADD3 URZ, URZ, URZ, URZ ;  /* 0x0000003f3f3ff290 */ /* 0x000ff6000fffe03f */
[----:B------:R-:W-:Y:S01]  /*1c060*/  @!UPT UIADD3 URZ, URZ, URZ, URZ ;  /* 0x0000003f3f3ff290 */ /* 0x000fe2000fffe03f */
[----:B------:R-:W-:Y:S01]  /*1c070*/  STL.64 [R1+0xa70], R8 ;  /* 0x000a700801007387 */ /* 0x000fe20000100a00 */
[----:B------:R0:W-:Y:S02]  /*1c080*/  STL.64 [R1+0xa78], R10 ;  /* 0x000a780a01007387 */ /* 0x0001e40000100a00 */
[----:B0-----:R-:W-:Y:S02]  /*1c090*/  IMAD.MOV.U32 R10, RZ, RZ, R24 ;  /* 0x000000ffff0a7224 */ /* 0x001fe400078e0018 */
[----:B------:R-:W-:Y:S01]  /*1c0a0*/  HMMA.16816.F32.BF16 R24, R20, R16, R12 ;  /* 0x000000101418723c */ /* 0x000fe2000004180c */
[----:B------:R-:W-:Y:S01]  /*1c0b0*/  STL [R1+0x34d8], R7 ;  /* 0x0034d80701007387 */ /* 0x000fe20000100800 */
[----:B----4-:R0:W-:Y:S02]  /*1c0c0*/  STL.64 [R1+0x34d0], R4 ;  /* 0x0034d00401007387 */ /* 0x0101e40000100a00 */
[----:B------:R-:W-:-:S03]  /*1c0d0*/  IMAD.MOV.U32 R11, RZ, RZ, R17 ;  /* 0x000000ffff0b7224 */ /* 0x000fc600078e0011 */
[----:B------:R-:W-:Y:S01]  /*1c0e0*/  IMAD.MOV.U32 R14, RZ, RZ, R16 ;  /* 0x000000ffff0e7224 */ /* 0x000fe200078e0010 */
[----:B0-----:R-:W2:Y:S01]  /*1c0f0*/  LDL.LU.64 R4, [R1+0xa50] ;  /* 0x000a500001047983 */ /* 0x001ea20000300a00 */
[----:B------:R-:W2:Y:S02]  /*1c100*/  LDL.LU.64 R6, [R1+0xa58] ;  /* 0x000a580001067983 */ /* 0x000ea40000300a00 */
[----:B------:R-:W-:Y:S11]  /*1c110*/  STL [R1+0x344c], R10 ;  /* 0x00344c0a01007387 */ /* 0x000ff60000100800 */
[----:B------:R-:W-:Y:S01]  /*1c120*/  @!UPT UIADD3 URZ, URZ, URZ, URZ ;  /* 0x0000003f3f3ff290 */ /* 0x000fe2000fffe03f */
[----:B------:R0:W-:Y:S01]  /*1c130*/  STL.64 [R1+0xa60], R24 ;  /* 0x000a601801007387 */ /* 0x0001e20000100a00 */
[----:B------:R1:W-:Y:S02]  /*1c140*/  STL.64 [R1+0xa68], R26 ;  /* 0x000a681a01007387 */ /* 0x0003e40000100a00 */
[----:B------:R-:W3:Y:S02]  /*1c150*/  LDL.LU.64 R16, [R1+0xa40] ;  /* 0x000a400001107983 */ /* 0x000ee40000300a00 */
[----:B------:R-:W3:Y:S01]  /*1c160*/  LDL.LU.64 R18, [R1+0xa48] ;  /* 0x000a480001127983 */ /* 0x000ee20000300a00 */
[----:B0-----:R-:W4:Y:S01]  /*1c170*/  LDL.LU.64 R24, [R1+0xa30] ;  /* 0x000a300001187983 */ /* 0x001f220000300a00 */
[----:B-1----:R-:W4:Y:S02]  /*1c180*/  LDL.LU.64 R26, [R1+0xa38] ;  /* 0x000a3800011a7983 */ /* 0x002f240000300a00 */
[----:B------:R-:W-:Y:S02]  /*1c190*/  STL [R1+0x3474], R11 ;  /* 0x0034740b01007387 */ /* 0x000fe40000100800 */
[----:B------:R-:W3:Y:S01]  /*1c1a0*/  LDL.64 R8, [R1+0x70] ;  /* 0x0000700001087983 */ /* 0x000ee20000100a00 */
[----:B------:R-:W-:Y:S01]  /*1c1b0*/  STL [R1+0x3460], R14 ;  /* 0x0034600e01007387 */ /* 0x000fe20000100800 */
[----:B------:R-:W2:Y:S02]  /*1c1c0*/  LDL.64 R12, [R1+0x80] ;  /* 0x00008000010c7983 */ /* 0x000ea40000100a00 */
[----:B--2---:R-:W-:Y:S01]  /*1c1d0*/  HMMA.16816.F32.BF16 R4, R20, R12, R4 ;  /* 0x0000000c1404723c */ /* 0x004fe20000041804 */
[----:B------:R-:W-:-:S02]  /*1c1e0*/  IMAD.MOV.U32 R15, RZ, RZ, R13 ;  /* 0x000000ffff0f7224 */ /* 0x000fc400078e000d */
[----:B------:R-:W-:Y:S11]  /*1c1f0*/  IMAD.MOV.U32 R28, RZ, RZ, R12 ;  /* 0x000000ffff1c7224 */ /* 0x000ff600078e000c */
[----:B------:R-:W-:Y:S09]  /*1c200*/  @!UPT UIADD3 URZ, URZ, URZ, URZ ;  /* 0x0000003f3f3ff290 */ /* 0x000ff2000fffe03f */
[----:B------:R-:W-:Y:S01]  /*1c210*/  STL.64 [R1+0xa50], R4 ;  /* 0x000a500401007387 */ /* 0x000fe20000100a00 */
[----:B------:R0:W-:Y:S03]  /*1c220*/  STL.64 [R1+0xa58], R6 ;  /* 0x000a580601007387 */ /* 0x0001e60000100a00 */
[----:B0-----:R-:W2:Y:S01]  /*1c230*/  LDL.LU R7, [R1+0x34d8] ;  /* 0x0034d80001077983 */ /* 0x001ea20000300800 */
[----:B------:R-:W2:Y:S02]  /*1c240*/  LDL.LU.64 R4, [R1+0x34d0] ;  /* 0x0034d00001047983 */ /* 0x000ea40000300a00 */
[----:B------:R-:W-:Y:S02]  /*1c250*/  STL [R1+0x34a0], R15 ;  /* 0x0034a00f01007387 */ /* 0x000fe40000100800 */
[----:B------:R-:W2:Y:S01]  /*1c260*/  LDL.64 R12, [R1+0x30] ;  /* 0x00003000010c7983 */ /* 0x000ea20000100a00 */
[----:B---3--:R-:W-:Y:S01]  /*1c270*/  HMMA.16816.F32.BF16 R16, R20, R8, R16 ;  /* 0x000000081410723c */ /* 0x008fe20000041810 */
[----:B--2---:R0:W-:Y:S04]  /*1c280*/  STL.64 [R1+0x34b0], R12 ;  /* 0x0034b00c01007387 */ /* 0x0041e80000100a00 */
[----:B0-----:R-:W2:Y:S04]  /*1c290*/  LDL.64 R12, [R1+0x40] ;  /* 0x00004000010c7983 */ /* 0x001ea80000100a00 */
[----:B--2---:R0:W-:Y:S04]  /*1c2a0*/  STL.64 [R1+0x34b8], R12 ;  /* 0x0034b80c01007387 */ /* 0x0041e80000100a00 */
[----:B0-----:R-:W2:Y:S10]  /*1c2b0*/  LDL.64 R12, [R1+0x50] ;  /* 0x00005000010c7983 */ /* 0x001eb40000100a00 */
[----:B------:R0:W-:Y:S02]  /*1c2c0*/  STL.64 [R1+0xa40], R16 ;  /* 0x000a401001007387 */ /* 0x0001e40000100a00 */
[----:B------:R-:W-:Y:S01]  /*1c2d0*/  STL.64 [R1+0xa48], R18 ;  /* 0x000a481201007387 */ /* 0x000fe20000100a00 */
[----:B0-----:R-:W4:Y:S01]  /*1c2e0*/  LDL.LU.64 R16, [R1+0x34c8] ;  /* 0x0034c80001107983 */ /* 0x001f220000300a00 */
[----:B------:R-:W-:-:S02]  /*1c2f0*/  IMAD.MOV.U32 R3, RZ, RZ, R8 ;  /* 0x000000ffff037224 */ /* 0x000fc400078e0008 */
[----:B------:R-:W-:Y:S02]  /*1c300*/  IMAD.MOV.U32 R2, RZ, RZ, R9 ;  /* 0x000000ffff027224 */ /* 0x000fe400078e0009 */
[C---:B----4-:R-:W-:Y:S01]  /*1c310*/  HMMA.16816.F32.BF16 R8, R20.reuse, R16, R24 ;  /* 0x000000101408723c */ /* 0x050fe20000041818 */
[----:B------:R-:W-:Y:S02]  /*1c320*/  IMAD.MOV.U32 R6, RZ, RZ, R16 ;  /* 0x000000ffff067224 */ /* 0x000fe400078e0010 */
[----:B------:R-:W-:Y:S11]  /*1c330*/  IMAD.MOV.U32 R29, RZ, RZ, R17 ;  /* 0x000000ffff1d7224 */ /* 0x000ff600078e0011 */
[----:B------:R-:W-:Y:S09]  /*1c340*/  @!UPT UIADD3 URZ, URZ, URZ, URZ ;  /* 0x0000003f3f3ff290 */ /* 0x000ff2000fffe03f */
[----:B------:R0:W-:Y:S01]  /*1c350*/  STL.64 [R1+0xa30], R8 ;  /* 0x000a300801007387 */ /* 0x0001e20000100a00 */
[----:B------:R1:W-:Y:S02]  /*1c360*/  STL.64 [R1+0xa38], R10 ;  /* 0x000a380a01007387 */ /* 0x0003e40000100a00 */
[----:B------:R-:W2:Y:S02]  /*1c370*/  LDL.LU.64 R24, [R1+0xa20] ;  /* 0x000a200001187983 */ /* 0x000ea40000300a00 */
[----:B------:R-:W2:Y:S01]  /*1c380*/  LDL.LU.64 R26, [R1+0xa28] ;  /* 0x000a2800011a7983 */ /* 0x000ea20000300a00 */
[----:B0-----:R-:W3:Y:S01]  /*1c390*/  LDL.LU.64 R8, [R1+0xa10] ;  /* 0x000a100001087983 */ /* 0x001ee20000300a00 */
[----:B-1----:R-:W3:Y:S02]  /*1c3a0*/  LDL.LU.64 R10, [R1+0xa18] ;  /* 0x000a1800010a7983 */ /* 0x002ee40000300a00 */
[----:B------:R-:W4:Y:S02]  /*1c3b0*/  LDL.LU.64 R16, [R1+0x9e0] ;  /* 0x0009e00001107983 */ /* 0x000f240000300a00 */
[----:B------:R-:W2:Y:S02]  /*1c3c0*/  LDL.LU.64 R18, [R1+0x9e8] ;  /* 0x0009e80001127983 */ /* 0x000ea40000300a00 */
[----:B--2---:R-:W-:Y:S01]  /*1c3d0*/  STL.64 [R1+0x3490], R18 ;  /* 0x0034901201007387 */ /* 0x004fe20000100a00 */
[----:B----4-:R0:W-:Y:S03]  /*1c3e0*/  STL.64 [R1+0x3488], R16 ;  /* 0x0034881001007387 */ /* 0x0101e60000100a00 */
[----:B0-----:R-:W2:Y:S01]  /*1c3f0*/  LDL.64 R16, [R1+0x20] ;  /* 0x0000200001107983 */ /* 0x001ea20000100a00 */
[----:B------:R-:W-:Y:S03]  /*1c400*/  HMMA.16816.F32.BF16 R24, R20, R12, R24 ;  /* 0x0000000c1418723c */ /* 0x000fe60000041818 */
[----:B--2---:R0:W-:Y:S04]  /*1c410*/  STL.64 [R1+0x34a8], R16 ;  /* 0x0034a81001007387 */ /* 0x0041e80000100a00 */
[----:B0-----:R-:W2:Y:S01]  /*1c420*/  LDL.LU.64 R16, [R1+0xa00] ;  /* 0x000a000001107983 */ /* 0x001ea20000300a00 */
[----:B------:R-:W2:Y:S02]  /*1c430*/  LDL.LU.64 R18, [R1+0xa08] ;  /* 0x000a080001127983 */ /* 0x000ea40000300a00 */
[----:B------:R-:W-:Y:S02]  /*1c440*/  STL.64 [R1+0x3458], R6 ;  /* 0x0034580601007387 */ /* 0x000fe40000100a00 */
[----:B------:R0:W-:Y:S02]  /*1c450*/  STL.64 [R1+0x3450], R4 ;  /* 0x0034500401007387 */ /* 0x0001e40000100a00 */
[----:B0-----:R-:W4:Y:S04]  /*1c460*/  LDL.64 R4, [R1+0x10] ;  /* 0x0000100001047983 */ /* 0x001f280000100a00 */
[----:B----4-:R0:W-:Y:S04]  /*1c470*/  STL.64 [R1+0x3498], R4 ;  /* 0x0034980401007387 */ /* 0x0101e80000100a00 */
[----:B0-----:R-:W4:Y:S01]  /*1c480*/  LDL.LU.64 R4, [R1+0x9f0] ;  /* 0x0009f00001047983 */ /* 0x001f220000300a00 */
[----:B------:R-:W4:Y:S02]  /*1c490*/  LDL.LU.64 R6, [R1+0x9f8] ;  /* 0x0009f80001067983 */ /* 0x000f240000300a00 */
[----:B------:R0:W-:Y:S02]  /*1c4a0*/  STL.64 [R1+0xa20], R24 ;  /* 0x000a201801007387 */ /* 0x0001e40000100a00 */
[----:B------:R1:W-:Y:S01]  /*1c4b0*/  STL.64 [R1+0xa28], R26 ;  /* 0x000a281a01007387 */ /* 0x0003e20000100a00 */
[----:B0-----:R-:W2:Y:S01]  /*1c4c0*/  LDL.LU.64 R24, [R1+0x34c0] ;  /* 0x0034c00001187983 */ /* 0x001ea20000300a00 */
[----:B-1----:R-:W-:-:S02]  /*1c4d0*/  IMAD.MOV.U32 R26, RZ, RZ, R12 ;  /* 0x000000ffff1a7224 */ /* 0x002fc400078e000c */
[----:B------:R-:W-:Y:S02]  /*1c4e0*/  IMAD.MOV.U32 R27, RZ, RZ, R13 ;  /* 0x000000ffff1b7224 */ /* 0x000fe400078e000d */
[----:B------:R-:W3:Y:S03]  /*1c4f0*/  LDL.LU.64 R12, [R1+0x34b8] ;  /* 0x0034b800010c7983 */ /* 0x000ee60000300a00 */
[----:B------:R-:W-:Y:S01]  /*1c500*/  STL.64 [R1+0x3440], R26 ;  /* 0x0034401a01007387 */ /* 0x000fe20000100a00 */
[----:B---3--:R-:W-:Y:S01]  /*1c510*/  HMMA.16816.F32.BF16 R8, R20, R12, R8 ;  /* 0x0000000c1408723c */ /* 0x008fe20000041808 */
[----:B--2---:R0:W-:Y:S01]  /*1c520*/  STL.64 [R1+0x3438], R24 ;  /* 0x0034381801007387 */ /* 0x0041e20000100a00 */
[----:B------:R-:W-:-:S03]  /*1c530*/  IMAD.MOV.U32 R0, RZ, RZ, R13 ;  /* 0x000000ffff007224 */ /* 0x000fc600078e000d */
[----:B0-----:R-:W2:Y:S01]  /*1c540*/  LDL.LU.64 R24, [R1+0x9d0] ;  /* 0x0009d00001187983 */ /* 0x001ea20000300a00 */
[----:B------:R-:W2:Y:S11]  /*1c550*/  LDL.LU.64 R26, [R1+0x9d8] ;  /* 0x0009d800011a7983 */ /* 0x000eb60000300a00 */
[----:B------:R-:W-:Y:S06]  /*1c560*/  @!UPT UIADD3 URZ, URZ, URZ, URZ ;  /* 0x0000003f3f3ff290 */ /* 0x000fec000fffe03f */
[----:B------:R-:W-:Y:S01]  /*1c570*/  STL.64 [R1+0xa10], R8 ;  /* 0x000a100801007387 */ /* 0x000fe20000100a00 */
[----:B------:R0:W-:Y:S02]  /*1c580*/  STL.64 [R1+0xa18], R10 ;  /* 0x000a180a01007387 */ /* 0x0001e40000100a00 */
[----:B0-----:R-:W-:Y:S02]  /*1c590*/  IMAD.MOV.U32 R10, RZ, RZ, R12 ;  /* 0x000000ffff0a7224 */ /* 0x001fe400078e000c */
[----:B------:R-:W3:Y:S02]  /*1c5a0*/  LDL.LU.64 R12, [R1+0x34b0] ;  /* 0x0034b000010c7983 */ /* 0x000ee40000300a00 */
[C---:B---3--:R-:W-:Y:S11]  /*1c5b0*/  HMMA.16816.F32.BF16 R16, R20.reuse, R12, R16 ;  /* 0x0000000c1410723c */ /* 0x048ff60000041810 */
[----:B------:R-:W-:Y:S11]  /*1c5c0*/  @!UPT UIADD3 URZ, URZ, URZ, URZ ;  /* 0x0000003f3f3ff290 */ /* 0x000ff6000fffe03f */
[----:B------:R-:W-:Y:S01]  /*1c5d0*/  @!UPT UIADD3 URZ, URZ, URZ, URZ ;  /* 0x0000003f3f3ff290 */ /* 0x000fe2000fffe03f */
[----:B------:R0:W-:Y:S01]  /*1c5e0*/  STL.64 [R1+0xa00], R16 ;  /* 0x000a001001007387 */ /* 0x0001e20000100a00 */
[----:B------:R-:W-:Y:S03]  /*1c5f0*/  STL.64 [R1+0xa08], R18 ;  /* 0x000a081201007387 */ /* 0x000fe60000100a00 */
[----:B0-----:R-:W4:Y:S01]  /*1c600*/  LDL.LU.64 R16, [R1+0x34a8] ;  /* 0x0034a80001107983 */ /* 0x001f220000300a00 */
[----:B------:R-:W3:Y:S02]  /*1c610*/  LDL.LU R15, [R1+0x34a0] ;  /* 0x0034a000010f7983 */ /* 0x000ee40000300800 */
[----:B------:R-:W-:Y:S01]  /*1c620*/  IMAD.MOV.U32 R14, RZ, RZ, R13 ;  /* 0x000000ffff0e7224 */ /* 0x000fe200078e000d */
[C---:B----4-:R-:W-:Y:S01]  /*1c630*/  HMMA.16816.F32.BF16 R4, R20.reuse, R16, R4 ;  /* 0x000000101404723c */ /* 0x050fe20000041804 */
[----:B------:R-:W-:Y:S02]  /*1c640*/  IMAD.MOV.U32 R13, RZ, RZ, R16 ;  /* 0x000000ffff0d7224 */ /* 0x000fe400078e0010 */
[----:B------:R-:W-:Y:S11]  /*1c650*/  IMAD.MOV.U32 R8, RZ, RZ, R17 ;  /* 0x000000ffff087224 */ /* 0x000ff600078e0011 */
[----:B------:R-:W-:Y:S09]  /*1c660*/  @!UPT UIADD3 URZ, URZ, URZ, URZ ;  /* 0x0000003f3f3ff290 */ /* 0x000ff2000fffe03f */
[----:B------:R0:W-:Y:S01]  /*1c670*/  STL.64 [R1+0x9f0], R4 ;  /* 0x0009f00401007387 */ /* 0x0001e20000100a00 */
[----:B------:R-:W-:Y:S03]  /*1c680*/  STL.64 [R1+0x9f8], R6 ;  /* 0x0009f80601007387 */ /* 0x000fe60000100a00 */
[----:B0-----:R-:W4:Y:S01]  /*1c690*/  LDL.LU.64 R4, [R1+0x3498] ;  /* 0x0034980001047983 */ /* 0x001f220000300a00 */
[----:B------:R-:W4:Y:S02]  /*1c6a0*/  LDL.LU.64 R18, [R1+0x3490] ;  /* 0x0034900001127983 */ /* 0x000f240000300a00 */
[----:B------:R-:W4:Y:S02]  /*1c6b0*/  LDL.LU.64 R16, [R1+0x3488] ;  /* 0x0034880001107983 */ /* 0x000f240000300a00 */
[----:B----4-:R-:W-:Y:S11]  /*1c6c0*/  HMMA.16816.F32.BF16 R16, R20, R4, R16 ;  /* 0x000000041410723c */ /* 0x010ff60000041810 */
[----:B------:R-:W-:Y:S11]  /*1c6d0*/  @!UPT UIADD3 URZ, URZ, URZ, URZ ;  /* 0x0000003f3f3ff290 */ /* 0x000ff6000fffe03f */
[----:B------:R-:W-:Y:S01]  /*1c6e0*/  @!UPT UIADD3 URZ, URZ, URZ, URZ ;  /* 0x0000003f3f3ff290 */ /* 0x000fe2000fffe03f */
[----:B------:R-:W-:Y:S01]  /*1c6f0*/  STL.64 [R1+0x9e0], R16 ;  /* 0x0009e01001007387 */ /* 0x000fe20000100a00 */
[----:B------:R0:W-:Y:S03]  /*1c700*/  STL.64 [R1+0x9e8], R18 ;  /* 0x0009e81201007387 */ /* 0x0001e60000100a00 */
[----:B0-----:R-:W4:Y:S01]  /*1c710*/  LDL.LU.64 R18, [R1+0x3480] ;  /* 0x0034800001127983 */ /* 0x001f220000300a00 */
[----:B------:R-:W2:Y:S02]  /*1c720*/  LDL.LU.64 R16, [R1+0x3478] ;  /* 0x0034780001107983 */ /* 0x000ea40000300a00 */
[----:B------:R-:W-:Y:S02]  /*1c730*/  IMAD.MOV.U32 R9, RZ, RZ, R12 ;  /* 0x000000ffff097224 */ /* 0x000fe400078e000c */
[----:B------:R-:W-:Y:S02]  /*1c740*/  IMAD.MOV.U32 R11, RZ, RZ, R4 ;  /* 0x000000ffff0b7224 */ /* 0x000fe400078e0004 */
[----:B------:R-:W-:-:S02]  /*1c750*/  IMAD.MOV.U32 R12, RZ, RZ, R5 ;  /* 0x000000ffff0c7224 */ /* 0x000fc400078e0005 */
[----:B------:R-:W3:Y:S01]  /*1c760*/  LDL.LU.64 R4, [R1+0x9c0] ;  /* 0x0009c00001047983 */ /* 0x000ee20000300a00 */
[----:B------:R-:W3:Y:S01]  /*1c770*/  LDL.LU.64 R6, [R1+0x9c8] ;  /* 0x0009c80001067983 */ /* 0x000ee20000300a00 */
[----:B--2---:R-:W-:Y:S11]  /*1c780*/  HMMA.16816.F32.BF16 R24, R20, R16, R24 ;  /* 0x000000101418723c */ /* 0x004ff60000041818 */
[----:B------:R-:W-:Y:S11]  /*1c790*/  @!UPT UIADD3 URZ, URZ, URZ, URZ ;  /* 0x0000003f3f3ff290 */ /* 0x000ff6000fffe03f */
[----:B------:R-:W-:Y:S01]  /*1c7a0*/  @!UPT UIADD3 URZ, URZ, URZ, URZ ;  /* 0x0000003f3f3ff290 */ /* 0x000fe2000fffe03f */
[----:B------:R0:W-:Y:S01]  /*1c7b0*/  STL.64 [R1+0x9d0], R24 ;  /* 0x0009d01801007387 */ /* 0x0001e20000100a00 */
[----:B------:R1:W-:Y:S03]  /*1c7c0*/  STL.64 [R1+0x9d8], R26 ;  /* 0x0009d81a01007387 */ /* 0x0003e60000100a00 */
[----:B0-----:R-:W2:Y:S01]  /*1c7d0*/  LDL.LU.64 R24, [R1+0x2f0] ;  /* 0x0002f00001187983 */ /* 0x001ea20000300a00 */
[----:B-1----:R-:W2:Y:S02]  /*1c7e0*/  LDL.LU.64 R26, [R1+0x2f8] ;  /* 0x0002f800011a7983 */ /* 0x002ea40000300a00 */
[----:B----4-:R-:W-:Y:S02]  /*1c7f0*/  STL.64 [R1+0x3348], R18 ;  /* 0x0033481201007387 */ /* 0x010fe40000100a00 */
[----:B------:R0:W-:Y:S02]  /*1c800*/  STL.64 [R1+0x3340], R16 ;  /* 0x0033401001007387 */ /* 0x0001e40000100a00 */
[----:B0-----:R-:W-:-:S02]  /*1c810*/  IMAD.MOV.U32 R16, RZ, RZ, R11 ;  /* 0x000000ffff107224 */ /* 0x001fc400078e000b */
[----:B------:R-:W-:Y:S01]  /*1c820*/  IMAD.MOV.U32 R17, RZ, RZ, R12 ;  /* 0x000000ffff117224 */ /* 0x000fe200078e000c */
[----:B------:R-:W4:Y:S01]  /*1c830*/  LDL.LU R11, [R1+0x3474] ;  /* 0x00347400010b7983 */ /* 0x000f220000300800 */
[----:B------:R-:W3:Y:S03]  /*1c840*/  LDL.LU R12, [R1+0x3470] ;  /* 0x00347000010c7983 */ /* 0x000ee60000300800 */
[----:B------:R0:W-:Y:S02]  /*1c850*/  STL.64 [R1+0x3358], R16 ;  /* 0x0033581001007387 */ /* 0x0001e40000100a00 */
[----:B0-----:R-:W-:Y:S02]  /*1c860*/  IMAD.MOV.U32 R16, RZ, RZ, R13 ;  /* 0x000000ffff107224 */ /* 0x001fe400078e000d */
[----:B------:R-:W3:Y:S01]  /*1c870*/  LDL.LU R13, [R1+0x346c] ;  /* 0x00346c00010d7983 */ /* 0x000ee20000300800 */
[----:B------:R-:W-:-:S02]  /*1c880*/  IMAD.MOV.U32 R17, RZ, RZ, R8 ;  /* 0x000000ffff117224 */ /* 0x000fc400078e0008 */
[----:B------:R-:W2:Y:S03]  /*1c890*/  LDL.LU R8, [R1+0x3468] ;  /* 0x0034680001087983 */ /* 0x000ea60000300800 */
[----:B------:R0:W-:Y:S02]  /*1c8a0*/  STL.64 [R1+0x3370], R16 ;  /* 0x0033701001007387 */ /* 0x0001e40000100a00 */
[----:B0-----:R-:W-:Y:S02]  /*1c8b0*/  IMAD.MOV.U32 R16, RZ, RZ, R9 ;  /* 0x000000ffff107224 */ /* 0x001fe400078e0009 */
[----:B------:R-:W-:Y:S01]  /*1c8c0*/  IMAD.MOV.U32 R17, RZ, RZ, R14 ;  /* 0x000000ffff117224 */ /* 0x000fe200078e000e */
[----:B------:R-:W2:Y:S01]  /*1c8d0*/  LDL.LU R9, [R1+0x3464] ;  /* 0x0034640001097983 */ /* 0x000ea20000300800 */
[----:B------:R-:W2:Y:S03]  /*1c8e0*/  LDL.LU R14, [R1+0x3460] ;  /* 0x00346000010e7983 */ /* 0x000ea60000300800 */
[----:B------:R0:W-:Y:S04]  /*1c8f0*/  STL.64 [R1+0x3388], R16 ;  /* 0x0033881001007387 */ /* 0x0001e80000100a00 */
[----:B0-----:R-:W2:Y:S01]  /*1c900*/  LDL.LU.64 R16, [R1+0x9b0] ;  /* 0x0009b00001107983 */ /* 0x001ea20000300a00 */
[----:B------:R-:W2:Y:S01]  /*1c910*/  LDL.LU.64 R18, [R1+0x9b8] ;  /* 0x0009b80001127983 */ /* 0x000ea20000300a00 */
[C---:B---3--:R-:W-:Y:S11]  /*1c920*/  HMMA.16816.F32.BF16 R4, R20.reuse, R12, R4 ;  /* 0x0000000c1404723c */ /* 0x048ff60000041804 */
[----:B------:R-:W-:Y:S11]  /*1c930*/  @!UPT UIADD3 URZ, URZ, URZ, URZ ;  /* 0x0000003f3f3ff290 */ /* 0x000ff6000fffe03f */
[----:B------:R-:W-:Y:S01]  /*1c940*/  @!UPT UIADD3 URZ, URZ, URZ, URZ ;  /* 0x0000003f3f3ff290 */ /* 0x000fe2000fffe03f */
[----:B------:R-:W-:Y:S01]  /*1c950*/  STL.64 [R1+0x9c0], R4 ;  /* 0x0009c00401007387 */ /* 0x000fe20000100a00 */
[----:B------:R0:W-:Y:S03]  /*1c960*/  STL.64 [R1+0x9c8], R6 ;  /* 0x0009c80601007387 */ /* 0x0001e60000100a00 */
[----:B0-----:R-:W3:Y:S01]  /*1c970*/  LDL.LU.64 R6, [R1+0x3458] ;  /* 0x0034580001067983 */ /* 0x001ee20000300a00 */
[----:B------:R-:W3:Y:S01]  /*1c980*/  LDL.LU.64 R4, [R1+0x3450] ;  /* 0x0034500001047983 */ /* 0x000ee20000300a00 */
[C---:B--2---:R-:W-:Y:S01]  /*1c990*/  HMMA.16816.F32.BF16 R16, R20.reuse, R8, R16 ;  /* 0x000000081410723c */ /* 0x044fe20000041810 */
[----:B------:R-:W-:Y:S11]  /*1c9a0*/  STL.64 [R1+0x3338], R12 ;  /* 0x0033380c01007387 */ /* 0x000ff60000100a00 */
[----:B------:R-:W-:Y:S11]  /*1c9b0*/  @!UPT UIADD3 URZ, URZ, URZ, URZ ;  /* 0x0000003f3f3ff290 */ /* 0x000ff6000fffe03f */
[----:B------:R0:W-:Y:S01]  /*1c9c0*/  STL.64 [R1+0x9b0], R16 ;  /* 0x0009b01001007387 */ /* 0x0001e20000100a00 */
[----:B------:R-:W-:Y:S02]  /*1c9d0*/  STL.64 [R1+0x9b8], R18 ;  /* 0x0009b81201007387 */ /* 0x000fe40000100a00 */
[----:B0-----:R-:W-:Y:S02]  /*1c9e0*/  IMAD.MOV.U32 R16, RZ, RZ, R10 ;  /* 0x000000ffff107224 */ /* 0x001fe400078e000a */
[----:B------:R-:W-:Y:S01]  /*1c9f0*/  IMAD.MOV.U32 R17, RZ, RZ, R0 ;  /* 0x000000ffff117224 */ /* 0x000fe200078e0000 */
[----:B------:R-:W2:Y:S01]  /*1ca00*/  LDL.LU R10, [R1+0x344c] ;  /* 0x00344c00010a7983 */ /* 0x000ea20000300800 */
[----:B------:R-:W2:Y:S03]  /*1ca10*/  LDL.LU R0, [R1+0x3448] ;  /* 0x0034480001007983 */ /* 0x000ea60000300800 */
[----:B------:R0:W-:Y:S04]  /*1ca20*/  STL.64 [R1+0x33a0], R16 ;  /* 0x0033a01001007387 */ /* 0x0001e80000100a00 */
[----:B0-----:R-:W2:Y:S01]  /*1ca30*/  LDL.64 R16, [R1+0xc0] ;  /* 0x0000c00001107983 */ /* 0x001ea20000100a00 */
[----:B------:R-:W-:Y:S01]  /*1ca40*/  STL.64 [R1+0x3330], R8 ;  /* 0x0033300801007387 */ /* 0x000fe20000100a00 */
[----:B---3--:R-:W-:Y:S02]  /*1ca50*/  HMMA.16816.F32.BF16 R20, R20, R4, R24 ;  /* 0x000000041414723c */ /* 0x008fe40000041818 */
[----:B------:R-:W3:Y:S01]  /*1ca60*/  LDL.LU.64 R26, [R1+0x3440] ;  /* 0x00344000011a7983 */ /* 0x000ee20000300a00 */
[----:B------:R-:W2:Y:S11]  /*1ca70*/  LDL.LU.64 R24, [R1+0x3438] ;  /* 0x0034380001187983 */ /* 0x000eb60000300a00 */
[----:B------:R-:W-:Y:S09]  /*1ca80*/  @!UPT UIADD3 URZ, URZ, URZ, URZ ;  /* 0x0000003f3f3ff290 */ /* 0x000ff2000fffe03f */
[----:B------:R3:W-:Y:S01]  /*1ca90*/  STL.64 [R1+0x2f0], R20 ;  /* 0x0002f01401007387 */ /* 0x0007e20000100a00 */
[----:B------:R-:W-:Y:S02]  /*1caa0*/  STL.64 [R1+0x2f8], R22 ;  /* 0x0002f81601007387 */ /* 0x000fe40000100a00 */
[----:B---3--:R-:W-:Y:S02]  /*1cab0*/  IMAD.MOV.U32 R20, RZ, RZ, R26 ;  /* 0x000000ffff147224 */ /* 0x008fe400078e001a */
[----:B------:R-:W-:Y:S01]  /*1cac0*/  IMAD.MOV.U32 R21, RZ, RZ, R27 ;  /* 0x000000ffff157224 */ /* 0x000fe200078e001b */
[----:B------:R-:W3:Y:S01]  /*1cad0*/  LDL.LU R26, [R1+0x3430] ;  /* 0x00343000011a7983 */ /* 0x000ee20000300800 */
[----:B------:R-:W3:Y:S03]  /*1cae0*/  LDL.LU R27, [R1+0x342c] ;  /* 0x00342c00011b7983 */ /* 0x000ee60000300800 */
[----:B------:R0:W-:Y:S02]  /*1caf0*/  STL.64 [R1+0x33a8], R20 ;  /* 0x0033a81401007387 */ /* 0x0001e40000100a00 */
[----:B0-----:R-:W-:-:S02]  /*1cb00*/  IMAD.MOV.U32 R20, RZ, RZ, R6 ;  /* 0x000000ffff147224 */ /* 0x001fc400078e0006 */
[----:B------:R-:W-:Y:S01]  /*1cb10*/  IMAD.MOV.U32 R21, RZ, RZ, R29 ;  /* 0x000000ffff157224 */ /* 0x000fe200078e001d */
[----:B------:R-:W3:Y:S04]  /*1cb20*/  LDL.LU R6, [R1+0x3428] ;  /* 0x0034280001067983 */ /* 0x000ee80000300800 */
[----:B------:R0:W-:Y:S02]  /*1cb30*/  STL.64 [R1+0x33c0], R20 ;  /* 0x0033c01401007387 */ /* 0x0001e40000100a00 */
[----:B0-----:R-:W-:Y:S02]  /*1cb40*/  IMAD.MOV.U32 R20, RZ, RZ, R3 ;  /* 0x000000ffff147224 */ /* 0x001fe400078e0003 */
[----:B------:R-:W-:-:S05]  /*1cb50*/  IMAD.MOV.U32 R21, RZ, RZ, R2 ;  /* 0x000000ffff157224 */ /* 0x000fca00078e0002 */
[----:B------:R0:W-:Y:S04]  /*1cb60*/  STL.64 [R1+0x33d8], R20 ;  /* 0x0033d81401007387 */ /* 0x0001e80000100a00 */
[----:B0-----:R-:W3:Y:S01]  /*1cb70*/  LDL.LU.64 R20, [R1+0x2d0] ;  /* 0x0002d00001147983 */ /* 0x001ee20000300a00 */
[----:B------:R-:W3:Y:S02]  /*1cb80*/  LDL.LU.64 R22, [R1+0x2d8] ;  /* 0x0002d80001167983 */ /* 0x000ee40000300a00 */
[----:B------:R-:W-:Y:S02]  /*1cb90*/  STL.64 [R1+0x3350], R4 ;  /* 0x0033500401007387 */ /* 0x000fe40000100a00 */
[----:B--2---:R-:W-:Y:S02]  /*1cba0*/  IMAD.MOV.U32 R8, RZ, RZ, R10 ;  /* 0x000000ffff087224 */ /* 0x004fe400078e000a */
[----:B------:R-:W-:Y:S01]  /*1cbb0*/  IMAD.MOV.U32 R9, RZ, RZ, R7 ;  /* 0x000000ffff097224 */ /* 0x000fe200078e0007 */
[----:B---3--:R-:W-:Y:S11]  /*1cbc0*/  HMMA.16816.F32.BF16 R20, R24, R16, R20 ;  /* 0x000000101814723c */ /* 0x008ff60000041814 */
[----:B------:R-:W-:Y:S11]  /*1cbd0*/  @!UPT UIADD3 URZ, URZ, URZ, URZ ;  /* 0x0000003f3f3ff290 */ /* 0x000ff6000fffe03f */
[----:B------:R-:W-:Y:S01]  /*1cbe0*/  @!UPT UIADD3 URZ, URZ, URZ, URZ ;  /* 0x0000003f3f3ff290 */ /* 0x000fe2000fffe03f */
[----:B------:R0:W-:Y:S01]  /*1cbf0*/  STL.64 [R1+0x2d0], R20 ;  /* 0x0002d01401007387 */ /* 0x0001e20000100a00 */
[----:B------:R-:W-:Y:S02]  /*1cc00*/  STL.64 [R1+0x2d8], R22 ;  /* 0x0002d81601007387 */ /* 0x000fe40000100a00 */
[----:B0-----:R-:W-:Y:S02]  /*1cc10*/  IMAD.MOV.U32 R20, RZ, RZ, R28 ;  /* 0x000000ffff147224 */ /* 0x001fe400078e001c */
[----:B------:R-:W-:-:S05]  /*1cc20*/  IMAD.MOV.U32 R21, RZ, RZ, R15 ;  /* 0x000000ffff157224 */ /* 0x000fca00078e000f */
[----:B------:R0:W-:Y:S02]  /*1cc30*/  STL.64 [R1+0x33f0], R20 ;  /* 0x0033f01401007387 */ /* 0x0001e40000100a00 */
[----:B0-----:R-:W-:Y:S02]  /*1cc40*/  IMAD.MOV.U32 R20, RZ, RZ, R14 ;  /* 0x000000ffff147224 */ /* 0x001fe400078e000e */
[----:B----4-:R-:W-:-:S05]  /*1cc50*/  IMAD.MOV.U32 R21, RZ, RZ, R11 ;  /* 0x000000ffff157224 */ /* 0x010fca00078e000b */
[----:B------:R0:W-:Y:S01]  /*1cc60*/  STL.64 [R1+0x3408], R20 ;  /* 0x0034081401007387 */ /* 0x0001e20000100a00 */
[----:B------:R-:W-:Y:S03]  /*1cc70*/  STL.64 [R1+0x3410], R8 ;  /* 0x0034100801007387 */ /* 0x000fe60000100a00 */
[----:B0-----:R-:W2:Y:S01]  /*1cc80*/  LDL.LU.64 R20, [R1+0x2b0] ;  /* 0x0002b00001147983 */ /* 0x001ea20000300a00 */
[----:B------:R-:W3:Y:S02]  /*1cc90*/  LDL.LU.64 R22, [R1+0x2b8] ;  /* 0x0002b80001167983 */ /* 0x000ee40000300a00 */
[----:B------:R-:W-:Y:S02]  /*1cca0*/  IMAD.MOV.U32 R3, RZ, RZ, R16 ;  /* 0x000000ffff037224 */ /* 0x000fe400078e0010 */
[----:B------:R-:W-:Y:S01]  /*1ccb0*/  IMAD.MOV.U32 R2, RZ, RZ, R17 ;  /* 0x000000ffff027224 */ /* 0x000fe200078e0011 */
[----:B---3--:R-:W-:Y:S01]  /*1ccc0*/  STL.64 [R1+0x3420], R22 ;  /* 0x0034201601007387 */ /* 0x008fe20000100a00 */
        /* <DEDUP_REMOVED lines=40> */
[----:B------:R-:W2:Y:S01]  /*1cf50*/  LDL R0, [R1+0x10d4] ;  /* 0x0010d40001007983 */ /* 0x000ea20000100800 */
[----:B------:R-:W2:Y:S02]  /*1cf60*/  LDL.LU.64 R22, [R1+0x3420] ;  /* 0x0034200001167983 */ /* 0x000ea40000300a00 */
[----:B------:R-:W2:Y:S02]  /*1cf70*/  LDL.LU.64 R20, [R1+0x3418] ;  /* 0x0034180001147983 */ /* 0x000ea40000300a00 */
[----:B------:R0:W-:Y:S01]  /*1cf80*/  STL.64 [R1+0x2c0], R8 ;  /* 0x0002c00801007387 */ /* 0x0001e20000100a00 */
[----:B------:R2:W-:Y:S04]  /*1cf90*/  STL.64 [R1+0x2c8], R10 ;  /* 0x0002c80a01007387 */ /* 0x0005e80000100a00 */
        /* <DEDUP_REMOVED lines=76> */
[----:B0-----:R-:W4:Y:S01]  /*1d460*/  LDL.LU.64 R12, [R1+0x3338] ;  /* 0x00333800010c7983 */ /* 0x001f220000300a00 */
[----:B--2---:R-:W-:Y:S02]  /*1d470*/  STL.64 [R1+0x32b0], R18 ;  /* 0x0032b01201007387 */ /* 0x004fe40000100a00 */
[----:B------:R0:W-:Y:S02]  /*1d480*/  STL.64 [R1+0x32a8], R16 ;  /* 0x0032a81001007387 */ /* 0x0001e40000100a00 */
[----:B0-----:R-:W2:Y:S01]  /*1d490*/  LDL.LU.64 R16, [R1+0x1f0] ;  /* 0x0001f00001107983 */ /* 0x001ea20000300a00 */
[----:B------:R-:W2:Y:S01]  /*1d4a0*/  LDL.LU.64 R18, [R1+0x1f8] ;  /* 0x0001f80001127983 */ /* 0x000ea20000300a00 */
[C---:B----4-:R-:W-:Y:S11]  /*1d4b0*/  HMMA.16816.F32.BF16 R8, R24.reuse, R12, R8 ;  /* 0x0000000c1808723c */ /* 0x050ff60000041808 */
[----:B------:R-:W-:Y:S11]  /*1d4c0*/  @!UPT UIADD3 URZ, URZ, URZ, URZ ;  /* 0x0000003f3f3ff290 */ /* 0x000ff6000fffe03f */
[----:B------:R-:W-:Y:S01]  /*1d4d0*/  @!UPT UIADD3 URZ, URZ, URZ, URZ ;  /* 0x0000003f3f3ff290 */ /* 0x000fe2000fffe03f */
[----:B------:R0:W-:Y:S01]  /*1d4e0*/  STL.64 [R1+0x200], R8 ;  /* 0x0002000801007387 */ /* 0x0001e20000100a00 */
[----:B------:R-:W-:Y:S03]  /*1d4f0*/  STL.64 [R1+0x208], R10 ;  /* 0x0002080a01007387 */ /* 0x000fe60000100a00 */
[----:B0-----:R-:W2:Y:S01]  /*1d500*/  LDL.LU.64 R8, [R1+0x3330] ;  /* 0x0033300001087983 */ /* 0x001ea20000300a00 */
[----:B------:R0:W-:Y:S03]  /*1d510*/  STL.64 [R1+0x3318], R12 ;  /* 0x0033180c01007387 */ /* 0x0001e60000100a00 */
[----:B0-----:R-:W4:Y:S01]  /*1d520*/  LDL.64 R12, [R1+0xb0] ;  /* 0x0000b000010c7983 */ /* 0x001f220000100a00 */
[C---:B--2---:R-:W-:Y:S03]  /*1d530*/  HMMA.16816.F32.BF16 R16, R24.reuse, R8, R16 ;  /* 0x000000081810723c */ /* 0x044fe60000041810 */
[----:B----4-:R-:W-:Y:S01]  /*1d540*/  STL.64 [R1+0x3320], R12 ;  /* 0x0033200c01007387 */ /* 0x010fe20000100a00 */
[----:B------:R-:W-:Y:S02]  /*1d550*/  STL [R1+0x3284], R8 ;  /* 0x0032840801007387 */ /* 0x000fe40000100800 */
[----:B------:R3:W-:Y:S02]  /*1d560*/  STL [R1+0x3280], R9 ;  /* 0x0032800901007387 */ /* 0x0007e40000100800 */
[----:B---3--:R-:W-:Y:S11]  /*1d570*/  HMMA.16816.F32.BF16 R8, R24, R4, R20 ;  /* 0x000000041808723c */ /* 0x008ff60000041814 */
[----:B------:R-:W-:Y:S04]  /*1d580*/  @!UPT UIADD3 URZ, URZ, URZ, URZ ;  /* 0x0000003f3f3ff290 */ /* 0x000fe8000fffe03f */
[----:B------:R-:W-:Y:S01]  /*1d590*/  STL.64 [R1+0x1f0], R16 ;  /* 0x0001f01001007387 */ /* 0x000fe20000100a00 */
[----:B------:R-:W-:Y:S02]  /*1d5a0*/  STL.64 [R1+0x1f8], R18 ;  /* 0x0001f81201007387 */ /* 0x000fe40000100a00 */
[----:B------:R0:W-:Y:S01]  /*1d5b0*/  STL.64 [R1+0x3328], R4 ;  /* 0x0033280401007387 */ /* 0x0001e20000100a00 */
[----:B------:R-:W1:Y:S04]  /*1d5c0*/  LDSM.16.MT88.4 R20, [R0] ;  /* 0x000000000014783b */ /* 0x000e680000004200 */
[----:B------:R-:W2:Y:S04]  /*1d5d0*/  LDSM.16.MT88.4 R24, [R0+0x80] ;  /* 0x000080000018783b */ /* 0x000ea80000004200 */
[----:B0-----:R-:W1:Y:S04]  /*1d5e0*/  LDL.LU.64 R4, [R1+0x1070] ;  /* 0x0010700001047983 */ /* 0x001e680000300a00 */
[----:B------:R0:W-:Y:S01]  /*1d5f0*/  STL.64 [R1+0xd0], R8 ;  /* 0x0000d00801007387 */ /* 0x0001e20000100a00 */
[----:B------:R3:W-:Y:S02]  /*1d600*/  STL.64 [R1+0xd8], R10 ;  /* 0x0000d80a01007387 */ /* 0x0007e40000100a00 */
[----:B------:R-:W1:Y:S01]  /*1d610*/  LDL.LU.64 R6, [R1+0x1078] ;  /* 0x0010780001067983 */ /* 0x000e620000300a00 */
[----:B0-----:R-:W4:Y:S01]  /*1d620*/  LDL.LU.64 R8, [R1+0x1050] ;  /* 0x0010500001087983 */ /* 0x001f220000300a00 */
[----:B---3--:R-:W4:Y:S02]  /*1d630*/  LDL.LU.64 R10, [R1+0x1058] ;  /* 0x00105800010a7983 */ /* 0x008f240000300a00 */
[----:B------:R-:W3:Y:S02]  /*1d640*/  LDL.64 R16, [R1+0x50] ;  /* 0x0000500001107983 */ /* 0x000ee40000100a00 */
[----:B------:R-:W-:-:S02]  /*1d650*/  IMAD.MOV.U32 R12, RZ, RZ, R3 ;  /* 0x000000ffff0c7224 */ /* 0x000fc400078e0003 */
[----:B------:R-:W-:-:S07]  /*1d660*/  IMAD.MOV.U32 R13, RZ, RZ, R2 ;  /* 0x000000ffff0d7224 */ /* 0x000fce00078e0002 */
[C---:B-1----:R-:W-:Y:S01]  /*1d670*/  HMMA.16816.F32.BF16 R12, R20.reuse, R12, R4 ;  /* 0x0000000c140c723c */ /* 0x042fe20000041804 */
[----:B---3--:R0:W-:Y:S04]  /*1d680*/  STL.64 [R1+0x32e0], R16 ;  /* 0x0032e01001007387 */ /* 0x0081e80000100a00 */
[----:B0-----:R-:W4:Y:S01]  /*1d690*/  LDL.64 R16, [R1+0xa0] ;  /* 0x0000a00001107983 */ /* 0x001f220000100a00 */
[----:B--2---:R-:W-:Y:S02]  /*1d6a0*/  STL [R1+0x3258], R24 ;  /* 0x0032581801007387 */ /* 0x004fe40000100800 */
[----:B------:R0:W-:Y:S02]  /*1d6b0*/  STL [R1+0x3254], R25 ;  /* 0x0032541901007387 */ /* 0x0001e40000100800 */
[----:B------:R-:W-:Y:S01]  /*1d6c0*/  STL [R1+0x3250], R26 ;  /* 0x0032501a01007387 */ /* 0x000fe20000100800 */
[----:B------:R1:W-:Y:S04]  /*1d6d0*/  STL [R1+0x324c], R27 ;  /* 0x00324c1b01007387 */ /* 0x0003e80000100800 */
[----:B0-----:R-:W2:Y:S01]  /*1d6e0*/  LDL.LU.64 R24, [R1+0x1060] ;  /* 0x0010600001187983 */ /* 0x001ea20000300a00 */
[----:B-1----:R-:W2:Y:S02]  /*1d6f0*/  LDL.LU.64 R26, [R1+0x1068] ;  /* 0x00106800011a7983 */ /* 0x002ea40000300a00 */
[----:B------:R-:W-:Y:S01]  /*1d700*/  STL [R1+0x3248], R0 ;  /* 0x0032480001007387 */ /* 0x000fe20000100800 */
[----:B------:R-:W3:Y:S04]  /*1d710*/  LDL.LU.64 R4, [R1+0x3328] ;  /* 0x0033280001047983 */ /* 0x000ee80000300a00 */
[----:B------:R0:W-:Y:S01]  /*1d720*/  STL.64 [R1+0x1070], R12 ;  /* 0x0010700c01007387 */ /* 0x0001e20000100a00 */
[----:B------:R1:W-:Y:S03]  /*1d730*/  STL.64 [R1+0x1078], R14 ;  /* 0x0010780e01007387 */ /* 0x0003e60000100a00 */
[----:B0-----:R-:W2:Y:S02]  /*1d740*/  LDL.LU.64 R12, [R1+0x3320] ;  /* 0x00332000010c7983 */ /* 0x001ea40000300a00 */
[----:B--2---:R-:W-:Y:S01]  /*1d750*/  HMMA.16816.F32.BF16 R24, R20, R12, R24 ;  /* 0x0000000c1418723c */ /* 0x004fe20000041818 */
[----:B------:R-:W-:-:S02]  /*1d760*/  IMAD.MOV.U32 R7, RZ, RZ, R12 ;  /* 0x000000ffff077224 */ /* 0x000fc400078e000c */
[----:B------:R-:W-:Y:S11]  /*1d770*/  IMAD.MOV.U32 R6, RZ, RZ, R13 ;  /* 0x000000ffff067224 */ /* 0x000ff600078e000d */
[----:B------:R-:W-:Y:S09]  /*1d780*/  @!UPT UIADD3 URZ, URZ, URZ, URZ ;  /* 0x0000003f3f3ff290 */ /* 0x000ff2000fffe03f */
[----:B------:R-:W-:Y:S01]  /*1d790*/  STL.64 [R1+0x1060], R24 ;  /* 0x0010601801007387 */ /* 0x000fe20000100a00 */
[----:B------:R-:W-:Y:S02]  /*1d7a0*/  STL.64 [R1+0x1068], R26 ;  /* 0x0010681a01007387 */ /* 0x000fe40000100a00 */
[----:B------:R-:W2:Y:S02]  /*1d7b0*/  LDL.LU.64 R12, [R1+0x1040] ;  /* 0x00104000010c7983 */ /* 0x000ea40000300a00 */
[----:B-1----:R-:W2:Y:S01]  /*1d7c0*/  LDL.LU.64 R14, [R1+0x1048] ;  /* 0x00104800010e7983 */ /* 0x002ea20000300a00 */
[----:B------:R-:W-:Y:S01]  /*1d7d0*/  STL [R1+0x325c], R7 ;  /* 0x00325c0701007387 */ /* 0x000fe20000100800 */
[----:B------:R-:W-:Y:S02]  /*1d7e0*/  STL [R1+0x32f0], R6 ;  /* 0x0032f00601007387 */ /* 0x000fe40000100800 */
[----:B---3--:R0:W-:Y:S02]  /*1d7f0*/  STL.64 [R1+0x32e8], R4 ;  /* 0x0032e80401007387 */ /* 0x0081e40000100a00 */
[----:B0-----:R-:W3:Y:S01]  /*1d800*/  LDL.64 R4, [R1+0x70] ;  /* 0x0000700001047983 */ /* 0x001ee20000100a00 */
[----:B----4-:R-:W-:Y:S03]  /*1d810*/  HMMA.16816.F32.BF16 R24, R20, R16, R8 ;  /* 0x000000101418723c */ /* 0x010fe60000041808 */
[----:B---3--:R0:W-:Y:S04]  /*1d820*/  STL.64 [R1+0x32f8], R4 ;  /* 0x0032f80401007387 */ /* 0x0081e80000100a00 */
[----:B0-----:R-:W3:Y:S04]  /*1d830*/  LDL.64 R4, [R1+0x80] ;  /* 0x0000800001047983 */ /* 0x001ee80000100a00 */
[----:B---3--:R0:W-:Y:S04]  /*1d840*/  STL.64 [R1+0x3310], R4 ;  /* 0x0033100401007387 */ /* 0x0081e80000100a00 */
[----:B0-----:R-:W2:Y:S08]  /*1d850*/  LDL.64 R4, [R1+0x90] ;  /* 0x0000900001047983 */ /* 0x001eb00000100a00 */
[----:B------:R0:W-:Y:S02]  /*1d860*/  STL.64 [R1+0x1050], R24 ;  /* 0x0010501801007387 */ /* 0x0001e40000100a00 */
[----:B------:R1:W-:Y:S01]  /*1d870*/  STL.64 [R1+0x1058], R26 ;  /* 0x0010581a01007387 */ /* 0x0003e20000100a00 */
[----:B0-----:R-:W3:Y:S01]  /*1d880*/  LDL.LU.64 R24, [R1+0xea0] ;  /* 0x000ea00001187983 */ /* 0x001ee20000300a00 */
[----:B-1----:R-:W4:Y:S02]  /*1d890*/  LDL.LU.64 R26, [R1+0xea8] ;  /* 0x000ea800011a7983 */ /* 0x002f240000300a00 */
[----:B------:R-:W-:-:S02]  /*1d8a0*/  IMAD.MOV.U32 R10, RZ, RZ, R17 ;  /* 0x000000ffff0a7224 */ /* 0x000fc400078e0011 */
[----:B------:R-:W-:Y:S01]  /*1d8b0*/  IMAD.MOV.U32 R11, RZ, RZ, R16 ;  /* 0x000000ffff0b7224 */ /* 0x000fe200078e0010 */
[----:B--2---:R-:W-:Y:S01]  /*1d8c0*/  HMMA.16816.F32.BF16 R12, R20, R4, R12 ;  /* 0x00000004140c723c */ /* 0x004fe2000004180c */
[----:B----4-:R-:W-:Y:S01]  /*1d8d0*/  STL.64 [R1+0x3308], R26 ;  /* 0x0033081a01007387 */ /* 0x010fe20000100a00 */
[----:B---3--:R0:W-:Y:S03]  /*1d8e0*/  STL.64 [R1+0x3300], R24 ;  /* 0x0033001801007387 */ /* 0x0081e60000100a00 */
[----:B0-----:R-:W2:Y:S01]  /*1d8f0*/  LDL.LU.64 R24, [R1+0xeb0] ;  /* 0x000eb00001187983 */ /* 0x001ea20000300a00 */
[----:B------:R-:W2:Y:S02]  /*1d900*/  LDL.LU.64 R26, [R1+0xeb8] ;  /* 0x000eb800011a7983 */ /* 0x000ea40000300a00 */
[----:B------:R-:W3:Y:S02]  /*1d910*/  LDL.LU.64 R16, [R1+0xe90] ;  /* 0x000e900001107983 */ /* 0x000ee40000300a00 */
[----:B------:R-:W3:Y:S01]  /*1d920*/  LDL.LU.64 R18, [R1+0xe98] ;  /* 0x000e980001127983 */ /* 0x000ee20000300a00 */
[----:B------:R-:W-:Y:S01]  /*1d930*/  STL [R1+0x3274], R10 ;  /* 0x0032740a01007387 */ /* 0x000fe20000100800 */
[----:B------:R0:W-:Y:S02]  /*1d940*/  STL [R1+0x3270], R11 ;  /* 0x0032700b01007387 */ /* 0x0001e40000100800 */
[----:B------:R-:W4:Y:S01]  /*1d950*/  LDL.LU.64 R8, [R1+0xe80] ;  /* 0x000e800001087983 */ /* 0x000f220000300a00 */
[----:B0-----:R-:W4:Y:S08]  /*1d960*/  LDL.LU.64 R10, [R1+0xe88] ;  /* 0x000e8800010a7983 */ /* 0x001f300000300a00 */
[----:B------:R0:W-:Y:S02]  /*1d970*/  STL.64 [R1+0x1040], R12 ;  /* 0x0010400c01007387 */ /* 0x0001e40000100a00 */
[----:B------:R1:W-:Y:S01]  /*1d980*/  STL.64 [R1+0x1048], R14 ;  /* 0x0010480e01007387 */ /* 0x0003e20000100a00 */
[----:B0-----:R-:W2:Y:S01]  /*1d990*/  LDL.LU.64 R12, [R1+0x3318] ;  /* 0x00331800010c7983 */ /* 0x001ea20000300a00 */
[----:B-1----:R-:W-:-:S02]  /*1d9a0*/  IMAD.MOV.U32 R15, RZ, RZ, R4 ;  /* 0x000000ffff0f7224 */ /* 0x002fc400078e0004 */
[----:B------:R-:W-:Y:S02]  /*1d9b0*/  IMAD.MOV.U32 R14, RZ, RZ, R5 ;  /* 0x000000ffff0e7224 */ /* 0x000fe400078e0005 */
[----:B------:R-:W2:Y:S03]  /*1d9c0*/  LDL.LU.64 R4, [R1+0x3310] ;  /* 0x0033100001047983 */ /* 0x000ea60000300a00 */
[----:B------:R-:W-:Y:S02]  /*1d9d0*/  STL [R1+0x327c], R14 ;  /* 0x00327c0e01007387 */ /* 0x000fe40000100800 */
[----:B------:R-:W-:Y:S01]  /*1d9e0*/  STL [R1+0x3278], R15 ;  /* 0x0032780f01007387 */ /* 0x000fe20000100800 */
[----:B--2---:R-:W-:Y:S01]  /*1d9f0*/  HMMA.16816.F32.BF16 R24, R20, R4, R24 ;  /* 0x000000041418723c */ /* 0x004fe20000041818 */
[----:B------:R0:W-:Y:S01]  /*1da00*/  STL.64 [R1+0x32d8], R12 ;  /* 0x0032d80c01007387 */ /* 0x0001e20000100a00 */
[----:B------:R-:W-:-:S02]  /*1da10*/  IMAD.MOV.U32 R29, RZ, RZ, R4 ;  /* 0x000000ffff1d7224 */ /* 0x000fc400078e0004 */
[----:B------:R-:W-:Y:S01]  /*1da20*/  IMAD.MOV.U32 R28, RZ, RZ, R5 ;  /* 0x000000ffff1c7224 */ /* 0x000fe200078e0005 */
[----:B0-----:R-:W3:Y:S11]  /*1da30*/  LDL.64 R12, [R1+0x60] ;  /* 0x00006000010c7983 */ /* 0x001ef60000100a00 */
[----:B------:R-:W-:Y:S07]  /*1da40*/  @!UPT UIADD3 URZ, URZ, URZ, URZ ;  /* 0x0000003f3f3ff290 */ /* 0x000fee000fffe03f */
[----:B------:R-:W-:Y:S01]  /*1da50*/  STL.64 [R1+0xeb0], R24 ;  /* 0x000eb01801007387 */ /* 0x000fe20000100a00 */
[----:B------:R0:W-:Y:S03]  /*1da60*/  STL.64 [R1+0xeb8], R26 ;  /* 0x000eb81a01007387 */ /* 0x0001e60000100a00 */
[----:B0-----:R-:W2:Y:S01]  /*1da70*/  LDL.LU.64 R26, [R1+0x3308] ;  /* 0x00330800011a7983 */ /* 0x001ea20000300a00 */
[----:B------:R-:W2:Y:S02]  /*1da80*/  LDL.LU.64 R24, [R1+0x3300] ;  /* 0x0033000001187983 */ /* 0x000ea40000300a00 */
[----:B------:R-:W2:Y:S01]  /*1da90*/  LDL.LU.64 R4, [R1+0x32f8] ;  /* 0x0032f80001047983 */ /* 0x000ea20000300a00 */
[C---:B---3--:R-:W-:Y:S08]  /*1daa0*/  HMMA.16816.F32.BF16 R16, R20.reuse, R12, R16 ;  /* 0x0000000c1410723c */ /* 0x048ff00000041810 */
[----:B--2---:R-:W-:Y:S01]  /*1dab0*/  HMMA.16816.F32.BF16 R24, R20, R4, R24 ;  /* 0x000000041418723c */ /* 0x004fe20000041818 */
[----:B------:R-:W-:Y:S11]  /*1dac0*/  IMAD.MOV.U32 R0, RZ, RZ, R5 ;  /* 0x000000ffff007224 */ /* 0x000ff600078e0005 */
[----:B------:R-:W-:Y:S11]  /*1dad0*/  @!UPT UIADD3 URZ, URZ, URZ, URZ ;  /* 0x0000003f3f3ff290 */ /* 0x000ff6000fffe03f */
[----:B------:R-:W-:Y:S01]  /*1dae0*/  STL.64 [R1+0xea0], R24 ;  /* 0x000ea01801007387 */ /* 0x000fe20000100a00 */
[----:B------:R0:W-:Y:S02]  /*1daf0*/  STL.64 [R1+0xea8], R26 ;  /* 0x000ea81a01007387 */ /* 0x0001e40000100a00 */
[----:B------:R-:W2:Y:S02]  /*1db00*/  LDL.LU R6, [R1+0x32f0] ;  /* 0x0032f00001067983 */ /* 0x000ea40000300800 */
[----:B0-----:R-:W-:Y:S02]  /*1db10*/  IMAD.MOV.U32 R27, RZ, RZ, R4 ;  /* 0x000000ffff1b7224 */ /* 0x001fe400078e0004 */
[----:B------:R-:W3:Y:S01]  /*1db20*/  LDL.LU.64 R4, [R1+0x32e8] ;  /* 0x0032e80001047983 */ /* 0x000ee20000300a00 */
[----:B------:R0:W-:Y:S02]  /*1db30*/  STL.64 [R1+0xe90], R16 ;  /* 0x000e901001007387 */ /* 0x0001e40000100a00 */
[----:B------:R-:W-:Y:S01]  /*1db40*/  STL.64 [R1+0xe98], R18 ;  /* 0x000e981201007387 */ /* 0x000fe20000100a00 */
[----:B0-----:R-:W4:Y:S01]  /*1db50*/  LDL.LU.64 R16, [R1+0x32e0] ;  /* 0x0032e00001107983 */ /* 0x001f220000300a00 */
[----:B------:R-:W-:-:S02]  /*1db60*/  IMAD.MOV.U32 R25, RZ, RZ, R12 ;  /* 0x000000ffff197224 */ /* 0x000fc400078e000c */
[----:B------:R-:W-:Y:S01]  /*1db70*/  IMAD.MOV.U32 R26, RZ, RZ, R13 ;  /* 0x000000ffff1a7224 */ /* 0x000fe200078e000d */
[C---:B----4-:R-:W-:Y:S01]  /*1db80*/  HMMA.16816.F32.BF16 R8, R20.reuse, R16, R8 ;  /* 0x000000101408723c */ /* 0x050fe20000041808 */
[----:B------:R-:W-:Y:S02]  /*1db90*/  IMAD.MOV.U32 R7, RZ, RZ, R16 ;  /* 0x000000ffff077224 */ /* 0x000fe400078e0010 */
[----:B------:R-:W-:Y:S11]  /*1dba0*/  IMAD.MOV.U32 R24, RZ, RZ, R17 ;  /* 0x000000ffff187224 */ /* 0x000ff600078e0011 */
[----:B------:R-:W-:Y:S09]  /*1dbb0*/  @!UPT UIADD3 URZ, URZ, URZ, URZ ;  /* 0x0000003f3f3ff290 */ /* 0x000ff2000fffe03f */
[----:B------:R0:W-:Y:S01]  /*1dbc0*/  STL.64 [R1+0xe80], R8 ;  /* 0x000e800801007387 */ /* 0x0001e20000100a00 */
[----:B------:R1:W-:Y:S03]  /*1dbd0*/  STL.64 [R1+0xe88], R10 ;  /* 0x000e880a01007387 */ /* 0x0003e60000100a00 */
[----:B0-----:R-:W4:Y:S01]  /*1dbe0*/  LDL.LU.64 R8, [R1+0xe70] ;  /* 0x000e700001087983 */ /* 0x001f220000300a00 */
[----:B-1----:R-:W4:Y:S02]  /*1dbf0*/  LDL.LU.64 R10, [R1+0xe78] ;  /* 0x000e7800010a7983 */ /* 0x002f240000300a00 */
[----:B------:R-:W2:Y:S02]  /*1dc00*/  LDL.LU.64 R12, [R1+0xe60] ;  /* 0x000e6000010c7983 */ /* 0x000ea40000300a00 */
[----:B------:R-:W2:Y:S01]  /*1dc10*/  LDL.LU.64 R14, [R1+0xe68] ;  /* 0x000e6800010e7983 */ /* 0x000ea20000300a00 */
[----:B------:R-:W2:Y:S01]  /*1dc20*/  LDL.LU.64 R16, [R1+0xe40] ;  /* 0x000e400001107983 */ /* 0x000ea20000300a00 */
[----:B------:R-:W2:Y:S03]  /*1dc30*/  LDL.LU.64 R18, [R1+0xe48] ;  /* 0x000e480001127983 */ /* 0x000ea60000300a00 */
[----:B--2---:R-:W-:Y:S01]  /*1dc40*/  STL.64 [R1+0x32c0], R18 ;  /* 0x0032c01201007387 */ /* 0x004fe20000100a00 */
[----:B------:R0:W-:Y:S03]  /*1dc50*/  STL.64 [R1+0x32b8], R16 ;  /* 0x0032b81001007387 */ /* 0x0001e60000100a00 */
[----:B0-----:R-:W2:Y:S04]  /*1dc60*/  LDL.64 R16, [R1+0x20] ;  /* 0x0000200001107983 */ /* 0x001ea80000100a00 */
[----:B--2---:R0:W-:Y:S04]  /*1dc70*/  STL.64 [R1+0x32d0], R16 ;  /* 0x0032d01001007387 */ /* 0x0041e80000100a00 */
[----:B0-----:R-:W2:Y:S01]  /*1dc80*/  LDL.64 R16, [R1+0x30] ;  /* 0x0000300001107983 */ /* 0x001ea20000100a00 */
[----:B------:R-:W-:Y:S02]  /*1dc90*/  STL.64 [R1+0x3290], R26 ;  /* 0x0032901a01007387 */ /* 0x000fe40000100a00 */
[----:B------:R0:W-:Y:S02]  /*1dca0*/  STL.64 [R1+0x3288], R24 ;  /* 0x0032881801007387 */ /* 0x0001e40000100a00 */
[----:B0-----:R-:W4:Y:S01]  /*1dcb0*/  LDL.64 R24, [R1+0x40] ;  /* 0x0000400001187983 */ /* 0x001f220000100a00 */
[----:B------:R-:W-:Y:S02]  /*1dcc0*/  STL.64 [R1+0x3268], R6 ;  /* 0x0032680601007387 */ /* 0x000fe40000100a00 */
[----:B---3--:R0:W-:Y:S02]  /*1dcd0*/  STL.64 [R1+0x3260], R4 ;  /* 0x0032600401007387 */ /* 0x0081e40000100a00 */
[----:B0-----:R-:W3:Y:S01]  /*1dce0*/  LDL.64 R4, [R1+0x10] ;  /* 0x0000100001047983 */ /* 0x001ee20000100a00 */
[C---:B----4-:R-:W-:Y:S03]  /*1dcf0*/  HMMA.16816.F32.BF16 R8, R20.reuse, R24, R8 ;  /* 0x000000181408723c */ /* 0x050fe60000041808 */
[----:B---3--:R0:W-:Y:S04]  /*1dd00*/  STL.64 [R1+0x32c8], R4 ;  /* 0x0032c80401007387 */ /* 0x0081e80000100a00 */
[----:B0-----:R-:W3:Y:S01]  /*1dd10*/  LDL.LU.64 R4, [R1+0xe50] ;  /* 0x000e500001047983 */ /* 0x001ee20000300a00 */
[----:B------:R-:W3:Y:S11]  /*1dd20*/  LDL.LU.64 R6, [R1+0xe58] ;  /* 0x000e580001067983 */ /* 0x000ef60000300a00 */
[----:B------:R-:W-:Y:S04]  /*1dd30*/  @!UPT UIADD3 URZ, URZ, URZ, URZ ;  /* 0x0000003f3f3ff290 */ /* 0x000fe8000fffe03f */
[----:B------:R-:W-:Y:S02]  /*1dd40*/  STL.64 [R1+0xe70], R8 ;  /* 0x000e700801007387 */ /* 0x000fe40000100a00 */
[----:B------:R0:W-:Y:S02]  /*1dd50*/  STL.64 [R1+0xe78], R10 ;  /* 0x000e780a01007387 */ /* 0x0001e40000100a00 */
[----:B0-----:R-:W-:Y:S02]  /*1dd60*/  IMAD.MOV.U32 R10, RZ, RZ, R24 ;  /* 0x000000ffff0a7224 */ /* 0x001fe400078e0018 */
[----:B------:R-:W-:Y:S02]  /*1dd70*/  IMAD.MOV.U32 R11, RZ, RZ, R25 ;  /* 0x000000ffff0b7224 */ /* 0x000fe400078e0019 */
[----:B------:R-:W4:Y:S01]  /*1dd80*/  LDL.LU.64 R24, [R1+0xe20] ;  /* 0x000e200001187983 */ /* 0x000f220000300a00 */
[----:B------:R-:W3:Y:S01]  /*1dd90*/  LDL.LU.64 R26, [R1+0xe28] ;  /* 0x000e2800011a7983 */ /* 0x000ee20000300a00 */
[C---:B--2---:R-:W-:Y:S02]  /*1dda0*/  HMMA.16816.F32.BF16 R12, R20.reuse, R16, R12 ;  /* 0x00000010140c723c */ /* 0x044fe4000004180c */
[----:B---3--:R-:W-:Y:S01]  /*1ddb0*/  STL.64 [R1+0x32a0], R26 ;  /* 0x0032a01a01007387 */ /* 0x008fe20000100a00 */
[----:B----4-:R0:W-:Y:S03]  /*1ddc0*/  STL.64 [R1+0x3298], R24 ;  /* 0x0032981801007387 */ /* 0x0101e60000100a00 */
[----:B0-----:R-:W2:Y:S01]  /*1ddd0*/  LDL.LU.64 R24, [R1+0xe30] ;  /* 0x000e300001187983 */ /* 0x001ea20000300a00 */
[----:B------:R-:W2:Y:S11]  /*1dde0*/  LDL.LU.64 R26, [R1+0xe38] ;  /* 0x000e3800011a7983 */ /* 0x000eb60000300a00 */
[----:B------:R-:W-:Y:S05]  /*1ddf0*/  @!UPT UIADD3 URZ, URZ, URZ, URZ ;  /* 0x0000003f3f3ff290 */ /* 0x000fea000fffe03f */
[----:B------:R0:W-:Y:S02]  /*1de00*/  STL.64 [R1+0xe60], R12 ;  /* 0x000e600c01007387 */ /* 0x0001e40000100a00 */
[----:B------:R1:W-:Y:S01]  /*1de10*/  STL.64 [R1+0xe68], R14 ;  /* 0x000e680e01007387 */ /* 0x0003e20000100a00 */
[----:B0-----:R-:W3:Y:S01]  /*1de20*/  LDL.LU.64 R12, [R1+0x32d8] ;  /* 0x0032d800010c7983 */ /* 0x001ee20000300a00 */
[----:B-1----:R-:W-:Y:S02]  /*1de30*/  IMAD.MOV.U32 R14, RZ, RZ, R16 ;  /* 0x000000ffff0e7224 */ /* 0x002fe400078e0010 */
[----:B------:R-:W-:Y:S02]  /*1de40*/  IMAD.MOV.U32 R15, RZ, RZ, R17 ;  /* 0x000000ffff0f7224 */ /* 0x000fe400078e0011 */
[----:B------:R-:W4:Y:S02]  /*1de50*/  LDL.LU.64 R16, [R1+0x32d0] ;  /* 0x0032d00001107983 */ /* 0x000f240000300a00 */
[----:B----4-:R-:W-:Y:S01]  /*1de60*/  HMMA.16816.F32.BF16 R4, R20, R16, R4 ;  /* 0x000000101404723c */ /* 0x010fe20000041804 */
[----:B------:R-:W-:-:S02]  /*1de70*/  IMAD.MOV.U32 R8, RZ, RZ, R16 ;  /* 0x000000ffff087224 */ /* 0x000fc400078e0010 */
[----:B------:R-:W-:Y:S11]  /*1de80*/  IMAD.MOV.U32 R9, RZ, RZ, R17 ;  /* 0x000000ffff097224 */ /* 0x000ff600078e0011 */
[----:B------:R-:W-:Y:S09]  /*1de90*/  @!UPT UIADD3 URZ, URZ, URZ, URZ ;  /* 0x0000003f3f3ff290 */ /* 0x000ff2000fffe03f */
[----:B------:R0:W-:Y:S01]  /*1dea0*/  STL.64 [R1+0xe50], R4 ;  /* 0x000e500401007387 */ /* 0x0001e20000100a00 */
[----:B------:R-:W-:Y:S03]  /*1deb0*/  STL.64 [R1+0xe58], R6 ;  /* 0x000e580601007387 */ /* 0x000fe60000100a00 */
[----:B0-----:R-:W4:Y:S01]  /*1dec0*/  LDL.LU.64 R4, [R1+0x32c8] ;  /* 0x0032c80001047983 */ /* 0x001f220000300a00 */
[----:B------:R-:W4:Y:S02]  /*1ded0*/  LDL.LU.64 R18, [R1+0x32c0] ;  /* 0x0032c00001127983 */ /* 0x000f240000300a00 */
[----:B------:R-:W4:Y:S02]  /*1dee0*/  LDL.LU.64 R16, [R1+0x32b8] ;  /* 0x0032b80001107983 */ /* 0x000f240000300a00 */
[C---:B----4-:R-:W-:Y:S11]  /*1def0*/  HMMA.16816.F32.BF16 R16, R20.reuse, R4, R16 ;  /* 0x000000041410723c */ /* 0x050ff60000041810 */
        /* <DEDUP_REMOVED lines=8> */
[----:B------:R-:W3:Y:S01]  /*1df80*/  LDL.LU.64 R4, [R1+0xe10] ;  /* 0x000e100001047983 */ /* 0x000ee20000300a00 */
[----:B------:R-:W3:Y:S01]  /*1df90*/  LDL.LU.64 R6, [R1+0xe18] ;  /* 0x000e180001067983 */ /* 0x000ee20000300a00 */
[C---:B--2---:R-:W-:Y:S11]  /*1dfa0*/  HMMA.16816.F32.BF16 R24, R20.reuse, R16, R24 ;  /* 0x000000101418723c */ /* 0x044ff60000041818 */
[----:B------:R-:W-:Y:S11]  /*1dfb0*/  @!UPT UIADD3 URZ, URZ, URZ, URZ ;  /* 0x0000003f3f3ff290 */ /* 0x000ff6000fffe03f */
[----:B------:R-:W-:Y:S01]  /*1dfc0*/  @!UPT UIADD3 URZ, URZ, URZ, URZ ;  /* 0x0000003f3f3ff290 */ /* 0x000fe2000fffe03f */
[----:B------:R-:W-:Y:S01]  /*1dfd0*/  STL.64 [R1+0xe30], R24 ;  /* 0x000e301801007387 */ /* 0x000fe20000100a00 */
[----:B------:R0:W-:Y:S03]  /*1dfe0*/  STL.64 [R1+0xe38], R26 ;  /* 0x000e381a01007387 */ /* 0x0001e60000100a00 */
[----:B0-----:R-:W3:Y:S01]  /*1dff0*/  LDL.LU.64 R26, [R1+0x32a0] ;  /* 0x0032a000011a7983 */ /* 0x001ee20000300a00 */
[----:B------:R-:W3:Y:S02]  /*1e000*/  LDL.LU.64 R24, [R1+0x3298] ;  /* 0x0032980001187983 */ /* 0x000ee40000300a00 */
[----:B----4-:R-:W-:Y:S02]  /*1e010*/  STL.64 [R1+0x3148], R18 ;  /* 0x0031481201007387 */ /* 0x010fe40000100a00 */
[----:B------:R0:W-:Y:S02]  /*1e020*/  STL.64 [R1+0x3140], R16 ;  /* 0x0031401001007387 */ /* 0x0001e40000100a00 */
[----:B0-----:R-:W2:Y:S01]  /*1e030*/  LDL.LU.64 R16, [R1+0x860] ;  /* 0x0008600001107983 */ /* 0x001ea20000300a00 */
[----:B------:R-:W2:Y:S01]  /*1e040*/  LDL.LU.64 R18, [R1+0x868] ;  /* 0x0008680001127983 */ /* 0x000ea20000300a00 */
[----:B---3--:R-:W-:Y:S11]  /*1e050*/  HMMA.16816.F32.BF16 R24, R20, R12, R24 ;  /* 0x0000000c1418723c */ /* 0x008ff60000041818 */
[----:B------:R-:W-:Y:S11]  /*1e060*/  @!UPT UIADD3 URZ, URZ, URZ, URZ ;  /* 0x0000003f3f3ff290 */ /* 0x000ff6000fffe03f */
[----:B------:R-:W-:Y:S01]  /*1e070*/  @!UPT UIADD3 URZ, URZ, URZ, URZ ;  /* 0x0000003f3f3ff290 */ /* 0x000fe2000fffe03f */
[----:B------:R-:W-:Y:S01]  /*1e080*/  STL.64 [R1+0xe20], R24 ;  /* 0x000e201801007387 */ /* 0x000fe20000100a00 */
[----:B------:R0:W-:Y:S03]  /*1e090*/  STL.64 [R1+0xe28], R26 ;  /* 0x000e281a01007387 */ /* 0x0001e60000100a00 */
[----:B0-----:R-:W3:Y:S01]  /*1e0a0*/  LDL.LU.64 R26, [R1+0x3290] ;  /* 0x00329000011a7983 */ /* 0x001ee20000300a00 */
[----:B------:R-:W4:Y:S02]  /*1e0b0*/  LDL.LU.64 R24, [R1+0x3288] ;  /* 0x0032880001187983 */ /* 0x000f240000300a00 */
        /* <DEDUP_REMOVED lines=8> */
[----:B------:R-:W3:Y:S01]  /*1e140*/  LDL.LU R14, [R1+0x327c] ;  /* 0x00327c00010e7983 */ /* 0x000ee20000300800 */
[----:B------:R-:W3:Y:S03]  /*1e150*/  LDL.LU R15, [R1+0x3278] ;  /* 0x00327800010f7983 */ /* 0x000ee60000300800 */
[----:B------:R0:W-:Y:S02]  /*1e160*/  STL.64 [R1+0x3180], R12 ;  /* 0x0031800c01007387 */ /* 0x0001e40000100a00 */
[----:B0-----:R-:W-:Y:S02]  /*1e170*/  IMAD.MOV.U32 R12, RZ, RZ, R10 ;  /* 0x000000ffff0c7224 */ /* 0x001fe400078e000a */
[----:B------:R-:W-:Y:S01]  /*1e180*/  IMAD.MOV.U32 R13, RZ, RZ, R11 ;  /* 0x000000ffff0d7224 */ /* 0x000fe200078e000b */
[----:B------:R-:W3:Y:S01]  /*1e190*/  LDL.LU R10, [R1+0x3274] ;  /* 0x00327400010a7983 */ /* 0x000ee20000300800 */
[----:B------:R-:W3:Y:S03]  /*1e1a0*/  LDL.LU R11, [R1+0x3270] ;  /* 0x00327000010b7983 */ /* 0x000ee60000300800 */
[----:B------:R-:W-:Y:S01]  /*1e1b0*/  STL.64 [R1+0x3198], R12 ;  /* 0x0031980c01007387 */ /* 0x000fe20000100a00 */
[----:B--2---:R-:W-:Y:S11]  /*1e1c0*/  HMMA.16816.F32.BF16 R4, R20, R8, R4 ;  /* 0x000000081404723c */ /* 0x004ff60000041804 */
[----:B------:R-:W-:Y:S11]  /*1e1d0*/  @!UPT UIADD3 URZ, URZ, URZ, URZ ;  /* 0x0000003f3f3ff290 */ /* 0x000ff6000fffe03f */
[----:B------:R-:W-:Y:S01]  /*1e1e0*/  @!UPT UIADD3 URZ, URZ, URZ, URZ ;  /* 0x0000003f3f3ff290 */ /* 0x000fe2000fffe03f */
[----:B------:R-:W-:Y:S01]  /*1e1f0*/  STL.64 [R1+0xe10], R4 ;  /* 0x000e100401007387 */ /* 0x000fe20000100a00 */
[----:B------:R0:W-:Y:S03]  /*1e200*/  STL.64 [R1+0xe18], R6 ;  /* 0x000e180601007387 */ /* 0x0001e60000100a00 */
[----:B0-----:R-:W2:Y:S01]  /*1e210*/  LDL.LU.64 R6, [R1+0x3268] ;  /* 0x0032680001067983 */ /* 0x001ea20000300a00 */
[----:B------:R-:W2:Y:S02]  /*1e220*/  LDL.LU.64 R4, [R1+0x3260] ;  /* 0x0032600001047983 */ /* 0x000ea40000300a00 */
[----:B------:R0:W-:Y:S02]  /*1e230*/  STL.64 [R1+0x3138], R8 ;  /* 0x0031380801007387 */ /* 0x0001e40000100a00 */
[----:B----4-:R-:W-:Y:S02]  /*1e240*/  IMAD.MOV.U32 R13, RZ, RZ, R24 ;  /* 0x000000ffff0d7224 */ /* 0x010fe400078e0018 */
[----:B0-----:R-:W-:-:S02]  /*1e250*/  IMAD.MOV.U32 R8, RZ, RZ, R25 ;  /* 0x000000ffff087224 */ /* 0x001fc400078e0019 */
[----:B---3--:R-:W-:Y:S02]  /*1e260*/  IMAD.MOV.U32 R9, RZ, RZ, R26 ;  /* 0x000000ffff097224 */ /* 0x008fe400078e001a */
[----:B--2---:R-:W-:Y:S02]  /*1e270*/  IMAD.MOV.U32 R12, RZ, RZ, R7 ;  /* 0x000000ffff0c7224 */ /* 0x004fe400078e0007 */
[----:B------:R-:W2:Y:S01]  /*1e280*/  LDL.LU R7, [R1+0x325c] ;  /* 0x00325c0001077983 */ /* 0x000ea20000300800 */
[----:B------:R-:W-:Y:S11]  /*1e290*/  HMMA.16816.F32.BF16 R16, R20, R4, R16 ;  /* 0x000000041410723c */ /* 0x000ff60000041810 */
[----:B------:R-:W-:Y:S11]  /*1e2a0*/  @!UPT UIADD3 URZ, URZ, URZ, URZ ;  /* 0x0000003f3f3ff290 */ /* 0x000ff6000fffe03f */
[----:B------:R-:W-:Y:S01]  /*1e2b0*/  @!UPT UIADD3 URZ, URZ, URZ, URZ ;  /* 0x0000003f3f3ff290 */ /* 0x000fe2000fffe03f */
[----:B------:R-:W-:Y:S01]  /*1e2c0*/  STL.64 [R1+0x860], R16 ;  /* 0x0008601001007387 */ /* 0x000fe20000100a00 */
[----:B------:R-:W-:Y:S02]  /*1e2d0*/  STL.64 [R1+0x868], R18 ;  /* 0x0008681201007387 */ /* 0x000fe40000100a00 */
[----:B------:R-:W3:Y:S02]  /*1e2e0*/  LDL.LU R24, [R1+0x3258] ;  /* 0x0032580001187983 */ /* 0x000ee40000300800 */
[----:B------:R-:W-:Y:S01]  /*1e2f0*/  STL.64 [R1+0x31b0], R12 ;  /* 0x0031b00c01007387 */ /* 0x000fe20000100a00 */
[----:B------:R-:W3:Y:S01]  /*1e300*/  LDL.LU R25, [R1+0x3254] ;  /* 0x0032540001197983 */ /* 0x000ee20000300800 */
[----:B------:R-:W3:Y:S02]  /*1e310*/  LDL.LU R26, [R1+0x3250] ;  /* 0x00325000011a7983 */ /* 0x000ee40000300800 */
[----:B------:R0:W-:Y:S02]  /*1e320*/  STL.64 [R1+0x31b8], R8 ;  /* 0x0031b80801007387 */ /* 0x0001e40000100a00 */
[----:B0-----:R-:W-:-:S02]  /*1e330*/  IMAD.MOV.U32 R8, RZ, RZ, R27 ;  /* 0x000000ffff087224 */ /* 0x001fc400078e001b */
[----:B------:R-:W-:Y:S01]  /*1e340*/  IMAD.MOV.U32 R9, RZ, RZ, R0 ;  /* 0x000000ffff097224 */ /* 0x000fe200078e0000 */
[----:B------:R-:W3:Y:S01]  /*1e350*/  LDL.LU R27, [R1+0x324c] ;  /* 0x00324c00011b7983 */ /* 0x000ee20000300800 */
[----:B------:R-:W4:Y:S03]  /*1e360*/  LDL.LU R0, [R1+0x3248] ;  /* 0x0032480001007983 */ /* 0x000f260000300800 */
[----:B------:R0:W-:Y:S02]  /*1e370*/  STL.64 [R1+0x31d0], R8 ;  /* 0x0031d00801007387 */ /* 0x0001e40000100a00 */
[----:B0-----:R-:W-:Y:S02]  /*1e380*/  IMAD.MOV.U32 R8, RZ, RZ, R29 ;  /* 0x000000ffff087224 */ /* 0x001fe400078e001d */
[----:B------:R-:W-:-:S05]  /*1e390*/  IMAD.MOV.U32 R9, RZ, RZ, R28 ;  /* 0x000000ffff097224 */ /* 0x000fca00078e001c */
        /* <DEDUP_REMOVED lines=8> */
[----:B--2---:R-:W-:-:S05]  /*1e420*/  IMAD.MOV.U32 R8, RZ, RZ, R7 ;  /* 0x000000ffff087224 */ /* 0x004fca00078e0007 */
[----:B------:R0:W-:Y:S04]  /*1e430*/  STL.64 [R1+0x3230], R8 ;  /* 0x0032300801007387 */ /* 0x0001e80000100a00 */
[----:B0-----:R-:W3:Y:S01]  /*1e440*/  LDL.64 R8, [R1+0xc0] ;  /* 0x0000c00001087983 */ /* 0x001ee20000100a00 */
[----:B------:R-:W2:Y:S02]  /*1e450*/  LDL.LU.64 R12, [R1+0x780] ;  /* 0x00078000010c7983 */ /* 0x000ea40000300a00 */
[----:B------:R-:W2:Y:S02]  /*1e460*/  LDL.LU.64 R14, [R1+0x788] ;  /* 0x00078800010e7983 */ /* 0x000ea40000300a00 */
[----:B--2---:R-:W-:Y:S01]  /*1e470*/  STL.64 [R1+0x31c8], R14 ;  /* 0x0031c80e01007387 */ /* 0x004fe20000100a00 */
[----:B------:R0:W-:Y:S03]  /*1e480*/  STL.64 [R1+0x31c0], R12 ;  /* 0x0031c00c01007387 */ /* 0x0001e60000100a00 */
[----:B0-----:R-:W2:Y:S01]  /*1e490*/  LDL.LU.64 R12, [R1+0x790] ;  /* 0x00079000010c7983 */ /* 0x001ea20000300a00 */
[----:B------:R-:W2:Y:S03]  /*1e4a0*/  LDL.LU.64 R14, [R1+0x798] ;  /* 0x00079800010e7983 */ /* 0x000ea60000300a00 */
        /* <DEDUP_REMOVED lines=18> */
[----:B0-----:R-:W3:Y:S01]  /*1e5d0*/  LDL.LU.64 R12, [R1+0xff0] ;  /* 0x000ff000010c7983 */ /* 0x001ee20000300a00 */
[----:B------:R-:W3:Y:S02]  /*1e5e0*/  LDL.LU.64 R14, [R1+0xff8] ;  /* 0x000ff800010e7983 */ /* 0x000ee40000300a00 */
        /* <DEDUP_REMOVED lines=9> */
[----:B------:R-:W2:Y:S01]  /*1e680*/  LDL.LU.64 R18, [R1+0x758] ;  /* 0x0007580001127983 */ /* 0x000ea20000300a00 */
[----:B---3--:R-:W-:Y:S02]  /*1e690*/  HMMA.16816.F32.BF16 R12, R24, R8, R12 ;  /* 0x00000008180c723c */ /* 0x008fe4000004180c */
[----:B--2---:R-:W-:Y:S01]  /*1e6a0*/  STL.64 [R1+0x3190], R18 ;  /* 0x0031901201007387 */ /* 0x004fe20000100a00 */
[----:B------:R0:W-:Y:S03]  /*1e6b0*/  STL.64 [R1+0x3188], R16 ;  /* 0x0031881001007387 */ /* 0x0001e60000100a00 */
[----:B0-----:R-:W2:Y:S01]  /*1e6c0*/  LDL.LU.64 R16, [R1+0x760] ;  /* 0x0007600001107983 */ /* 0x001ea20000300a00 */
[----:B------:R-:W3:Y:S03]  /*1e6d0*/  LDL.LU.64 R18, [R1+0x768] ;  /* 0x0007680001127983 */ /* 0x000ee60000300a00 */
[----:B---3--:R-:W-:Y:S01]  /*1e6e0*/  STL.64 [R1+0x31a8], R18 ;  /* 0x0031a81201007387 */ /* 0x008fe20000100a00 */
[----:B--2---:R0:W-:Y:S03]  /*1e6f0*/  STL.64 [R1+0x31a0], R16 ;  /* 0x0031a01001007387 */ /* 0x0041e60000100a00 */
[----:B0-----:R-:W2:Y:S01]  /*1e700*/  LDL.LU.64 R16, [R1+0x770] ;  /* 0x0007700001107983 */ /* 0x001ea20000300a00 */
[----:B------:R-:W2:Y:S02]  /*1e710*/  LDL.LU.64 R18, [R1+0x778] ;  /* 0x0007780001127983 */ /* 0x000ea40000300a00 */
[----:B------:R-:W3:Y:S02]  /*1e720*/  LDL.LU.64 R20, [R1+0x720] ;  /* 0x0007200001147983 */ /* 0x000ee40000300a00 */
[----:B------:R-:W3:Y:S01]  /*1e730*/  LDL.LU.64 R22, [R1+0x728] ;  /* 0x0007280001167983 */ /* 0x000ee20000300a00 */
[----:B------:R0:W-:Y:S03]  /*1e740*/  STL.64 [R1+0x3130], R4 ;  /* 0x0031300401007387 */ /* 0x0001e60000100a00 */
[----:B------:R-:W-:Y:S02]  /*1e750*/  STL.64 [R1+0xff0], R12 ;  /* 0x000ff00c01007387 */ /* 0x000fe40000100a00 */
[----:B------:R1:W-:Y:S02]  /*1e760*/  STL.64 [R1+0xff8], R14 ;  /* 0x000ff80e01007387 */ /* 0x0003e40000100a00 */
[----:B0-----:R-:W-:-:S02]  /*1e770*/  IMAD.MOV.U32 R4, RZ, RZ, R3 ;  /* 0x000000ffff047224 */ /* 0x001fc400078e0003 */
[----:B------:R-:W-:Y:S01]  /*1e780*/  IMAD.MOV.U32 R5, RZ, RZ, R2 ;  /* 0x000000ffff057224 */ /* 0x000fe200078e0002 */
[----:B-1----:R-:W2:Y:S01]  /*1e790*/  LDL.LU.64 R14, [R1+0x3240] ;  /* 0x00324000010e7983 */ /* 0x002ea20000300a00 */
[----:B------:R-:W2:Y:S02]  /*1e7a0*/  LDL.LU.64 R12, [R1+0x3238] ;  /* 0x00323800010c7983 */ /* 0x000ea40000300a00 */
[----:B------:R-:W-:Y:S02]  /*1e7b0*/  IMAD.MOV.U32 R3, RZ, RZ, R8 ;  /* 0x000000ffff037224 */ /* 0x000fe400078e0008 */
[----:B------:R-:W-:Y:S02]  /*1e7c0*/  IMAD.MOV.U32 R2, RZ, RZ, R9 ;  /* 0x000000ffff027224 */ /* 0x000fe400078e0009 */
[----:B------:R-:W2:Y:S02]  /*1e7d0*/  LDL.LU.64 R8, [R1+0x3230] ;  /* 0x0032300001087983 */ /* 0x000ea40000300a00 */
        /* <DEDUP_REMOVED lines=69> */
[----:B0-----:R-:W3:Y:S01]  /*1ec30*/  LDL.LU.64 R12, [R1+0x3150] ;  /* 0x00315000010c7983 */ /* 0x001ee20000300a00 */
[C---:B--2---:R-:W-:Y:S03]  /*1ec40*/  HMMA.16816.F32.BF16 R4, R24.reuse, R4, R16 ;  /* 0x000000041804723c */ /* 0x044fe60000041810 */
[----:B------:R-:W2:Y:S01]  /*1ec50*/  LDL.LU.64 R18, [R1+0x3148] ;  /* 0x0031480001127983 */ /* 0x000ea20000300a00 */
[----:B------:R-:W3:Y:S11]  /*1ec60*/  LDL.LU.64 R16, [R1+0x3140] ;  /* 0x0031400001107983 */ /* 0x000ef60000300a00 */
[----:B------:R-:W-:Y:S08]  /*1ec70*/  @!UPT UIADD3 URZ, URZ, URZ, URZ ;  /* 0x0000003f3f3ff290 */ /* 0x000ff0000fffe03f */
[----:B------:R0:W-:Y:S01]  /*1ec80*/  STL.64 [R1+0x730], R4 ;  /* 0x0007300401007387 */ /* 0x0001e20000100a00 */
[----:B------:R1:W-:Y:S03]  /*1ec90*/  STL.64 [R1+0x738], R6 ;  /* 0x0007380601007387 */ /* 0x0003e60000100a00 */
[----:B0-----:R-:W2:Y:S01]  /*1eca0*/  LDL.LU.64 R4, [R1+0x700] ;  /* 0x0007000001047983 */ /* 0x001ea20000300a00 */
[----:B-1----:R-:W2:Y:S01]  /*1ecb0*/  LDL.LU.64 R6, [R1+0x708] ;  /* 0x0007080001067983 */ /* 0x002ea20000300a00 */
[C---:B---3--:R-:W-:Y:S11]  /*1ecc0*/  HMMA.16816.F32.BF16 R20, R24.reuse, R16, R20 ;  /* 0x000000101814723c */ /* 0x048ff60000041814 */
[----:B------:R-:W-:Y:S11]  /*1ecd0*/  @!UPT UIADD3 URZ, URZ, URZ, URZ ;  /* 0x0000003f3f3ff290 */ /* 0x000ff6000fffe03f */
[----:B------:R-:W-:Y:S01]  /*1ece0*/  @!UPT UIADD3 URZ, URZ, URZ, URZ ;  /* 0x0000003f3f3ff290 */ /* 0x000fe2000fffe03f */
[----:B------:R0:W-:Y:S01]  /*1ecf0*/  STL.64 [R1+0x720], R20 ;  /* 0x0007201401007387 */ /* 0x0001e20000100a00 */
[----:B------:R1:W-:Y:S03]  /*1ed00*/  STL.64 [R1+0x728], R22 ;  /* 0x0007281601007387 */ /* 0x0003e60000100a00 */
[----:B0-----:R-:W3:Y:S01]  /*1ed10*/  LDL.LU.64 R20, [R1+0x110] ;  /* 0x0001100001147983 */ /* 0x001ee20000300a00 */
[----:B-1----:R-:W3:Y:S02]  /*1ed20*/  LDL.LU.64 R22, [R1+0x118] ;  /* 0x0001180001167983 */ /* 0x002ee40000300a00 */
[----:B--2---:R-:W-:Y:S02]  /*1ed30*/  STL.64 [R1+0x3088], R18 ;  /* 0x0030881201007387 */ /* 0x004fe40000100a00 */
[----:B------:R0:W-:Y:S02]  /*1ed40*/  STL.64 [R1+0x3080], R16 ;  /* 0x0030801001007387 */ /* 0x0001e40000100a00 */
[----:B0-----:R-:W2:Y:S01]  /*1ed50*/  LDL.64 R16, [R1+0xb0] ;  /* 0x0000b00001107983 */ /* 0x001ea20000100a00 */
[C---:B------:R-:W-:Y:S03]  /*1ed60*/  HMMA.16816.F32.BF16 R8, R24.reuse, R12, R8 ;  /* 0x0000000c1808723c */ /* 0x040fe60000041808 */
[----:B--2---:R-:W-:Y:S11]  /*1ed70*/  STL.64 [R1+0x3118], R16 ;  /* 0x0031181001007387 */ /* 0x004ff60000100a00 */
[----:B------:R-:W-:Y:S09]  /*1ed80*/  @!UPT UIADD3 URZ, URZ, URZ, URZ ;  /* 0x0000003f3f3ff290 */ /* 0x000ff2000fffe03f */
[----:B------:R0:W-:Y:S02]  /*1ed90*/  STL.64 [R1+0x710], R8 ;  /* 0x0007100801007387 */ /* 0x0001e40000100a00 */
[----:B------:R-:W-:Y:S01]  /*1eda0*/  STL.64 [R1+0x718], R10 ;  /* 0x0007180a01007387 */ /* 0x000fe20000100a00 */
[----:B0-----:R-:W2:Y:S01]  /*1edb0*/  LDL.LU.64 R8, [R1+0x3138] ;  /* 0x0031380001087983 */ /* 0x001ea20000300a00 */
[----:B------:R0:W-:Y:S03]  /*1edc0*/  STL.64 [R1+0x3100], R12 ;  /* 0x0031000c01007387 */ /* 0x0001e60000100a00 */
[----:B0-----:R-:W2:Y:S04]  /*1edd0*/  LDL.64 R12, [R1+0xa0] ;  /* 0x0000a000010c7983 */ /* 0x001ea80000100a00 */
[----:B--2---:R0:W-:Y:S04]  /*1ede0*/  STL.64 [R1+0x3110], R12 ;  /* 0x0031100c01007387 */ /* 0x0041e80000100a00 */
[----:B0-----:R-:W2:Y:S01]  /*1edf0*/  LDL.LU.64 R12, [R1+0xd50] ;  /* 0x000d5000010c7983 */ /* 0x001ea20000300a00 */
[----:B------:R-:W2:Y:S01]  /*1ee00*/  LDL.LU.64 R14, [R1+0xd58] ;  /* 0x000d5800010e7983 */ /* 0x000ea20000300a00 */
[----:B------:R-:W-:Y:S02]  /*1ee10*/  HMMA.16816.F32.BF16 R4, R24, R8, R4 ;  /* 0x000000081804723c */ /* 0x000fe40000041804 */
[----:B--2---:R-:W-:Y:S01]  /*1ee20*/  STL.64 [R1+0x3128], R14 ;  /* 0x0031280e01007387 */ /* 0x004fe20000100a00 */
[----:B------:R0:W-:Y:S03]  /*1ee30*/  STL.64 [R1+0x3120], R12 ;  /* 0x0031200c01007387 */ /* 0x0001e60000100a00 */
[----:B0-----:R-:W2:Y:S01]  /*1ee40*/  LDL.LU.64 R12, [R1+0xf70] ;  /* 0x000f7000010c7983 */ /* 0x001ea20000300a00 */
[----:B------:R-:W2:Y:S11]  /*1ee50*/  LDL.LU.64 R14, [R1+0xf78] ;  /* 0x000f7800010e7983 */ /* 0x000eb60000300a00 */
[----:B------:R-:W-:Y:S05]  /*1ee60*/  @!UPT UIADD3 URZ, URZ, URZ, URZ ;  /* 0x0000003f3f3ff290 */ /* 0x000fea000fffe03f */
[----:B------:R0:W-:Y:S02]  /*1ee70*/  STL.64 [R1+0x700], R4 ;  /* 0x0007000401007387 */ /* 0x0001e40000100a00 */
[----:B------:R-:W-:Y:S01]  /*1ee80*/  STL.64 [R1+0x708], R6 ;  /* 0x0007080601007387 */ /* 0x000fe20000100a00 */
[----:B0-----:R-:W3:Y:S01]  /*1ee90*/  LDL.LU.64 R4, [R1+0x3130] ;  /* 0x0031300001047983 */ /* 0x001ee20000300a00 */
[----:B------:R-:W-:Y:S02]  /*1eea0*/  STL [R1+0x306c], R9 ;  /* 0x00306c0901007387 */ /* 0x000fe40000100800 */
[----:B------:R0:W-:Y:S02]  /*1eeb0*/  STL [R1+0x3108], R8 ;  /* 0x0031080801007387 */ /* 0x0001e40000100800 */
[----:B0-----:R-:W2:Y:S01]  /*1eec0*/  LDL.LU.64 R8, [R1+0xd40] ;  /* 0x000d400001087983 */ /* 0x001ea20000300a00 */
[----:B------:R-:W2:Y:S02]  /*1eed0*/  LDL.LU.64 R10, [R1+0xd48] ;  /* 0x000d4800010a7983 */ /* 0x000ea40000300a00 */
[----:B------:R-:W-:-:S02]  /*1eee0*/  IMAD.MOV.U32 R16, RZ, RZ, R3 ;  /* 0x000000ffff107224 */ /* 0x000fc400078e0003 */
[----:B------:R-:W-:Y:S01]  /*1eef0*/  IMAD.MOV.U32 R17, RZ, RZ, R2 ;  /* 0x000000ffff117224 */ /* 0x000fe200078e0002 */
[----:B---3--:R-:W-:Y:S01]  /*1ef00*/  HMMA.16816.F32.BF16 R20, R24, R4, R20 ;  /* 0x000000041814723c */ /* 0x008fe20000041814 */
[----:B----4-:R-:W0:Y:S11]  /*1ef10*/  LDSM.16.MT88.4 R24, [R0+0x180] ;  /* 0x000180000018783b */ /* 0x010e360000004200 */
[----:B------:R-:W-:Y:S11]  /*1ef20*/  @!UPT UIADD3 URZ, URZ, URZ, URZ ;  /* 0x0000003f3f3ff290 */ /* 0x000ff6000fffe03f */
[----:B------:R-:W-:Y:S01]  /*1ef30*/  STL.64 [R1+0x110], R20 ;  /* 0x0001101401007387 */ /* 0x000fe20000100a00 */
[----:B------:R-:W-:Y:S02]  /*1ef40*/  STL.64 [R1+0x118], R22 ;  /* 0x0001181601007387 */ /* 0x000fe40000100a00 */
[----:B------:R-:W2:Y:S01]  /*1ef50*/  LDSM.16.MT88.4 R20, [R0+0x100] ;  /* 0x000100000014783b */ /* 0x000ea20000004200 */
[----:B0-----:R-:W-:Y:S03]  /*1ef60*/  STL [R1+0x3020], R24 ;  /* 0x0030201801007387 */ /* 0x001fe60000100800 */
[----:B------:R0:W-:Y:S02]  /*1ef70*/  STL [R1+0x301c], R25 ;  /* 0x00301c1901007387 */ /* 0x0001e40000100800 */
[----:B------:R-:W-:Y:S02]  /*1ef80*/  STL [R1+0x3018], R26 ;  /* 0x0030181a01007387 */ /* 0x000fe40000100800 */
[----:B------:R-:W-:Y:S01]  /*1ef90*/  STL [R1+0x3014], R27 ;  /* 0x0030141b01007387 */ /* 0x000fe20000100800 */
[----:B0-----:R-:W3:Y:S01]  /*1efa0*/  LDL.64 R24, [R1+0x90] ;  /* 0x0000900001187983 */ /* 0x001ee20000100a00 */
[C---:B--2---:R-:W-:Y:S03]  /*1efb0*/  HMMA.16816.F32.BF16 R16, R20.reuse, R16, R12 ;  /* 0x000000101410723c */ /* 0x044fe6000004180c */
[----:B------:R-:W-:Y:S01]  /*1efc0*/  STL [R1+0x3010], R0 ;  /* 0x0030100001007387 */ /* 0x000fe20000100800 */
[----:B------:R-:W2:Y:S02]  /*1efd0*/  LDL.LU.64 R14, [R1+0x3128] ;  /* 0x00312800010e7983 */ /* 0x000ea40000300a00 */
[----:B------:R-:W2:Y:S11]  /*1efe0*/  LDL.LU.64 R12, [R1+0x3120] ;  /* 0x00312000010c7983 */ /* 0x000eb60000300a00 */
[----:B------:R-:W-:Y:S06]  /*1eff0*/  @!UPT UIADD3 URZ, URZ, URZ, URZ ;  /* 0x0000003f3f3ff290 */ /* 0x000fec000fffe03f */
        /* <DEDUP_REMOVED lines=10> */
[----:B------:R-:W4:Y:S01]  /*1f0a0*/  LDL.64 R16, [R1+0x70] ;  /* 0x0000700001107983 */ /* 0x000f220000100a00 */
[----:B--2---:R-:W-:Y:S02]  /*1f0b0*/  HMMA.16816.F32.BF16 R8, R20, R12, R8 ;  /* 0x0000000c1408723c */ /* 0x004fe40000041808 */
[----:B----4-:R0:W-:Y:S04]  /*1f0c0*/  STL.64 [R1+0x30e8], R16 ;  /* 0x0030e81001007387 */ /* 0x0101e80000100a00 */
[----:B0-----:R-:W2:Y:S01]  /*1f0d0*/  LDL.64 R16, [R1+0x80] ;  /* 0x0000800001107983 */ /* 0x001ea20000100a00 */
[----:B------:R-:W-:Y:S02]  /*1f0e0*/  STL [R1+0x3028], R6 ;  /* 0x0030280601007387 */ /* 0x000fe40000100800 */
[----:B------:R-:W-:Y:S02]  /*1f0f0*/  STL [R1+0x3024], R7 ;  /* 0x0030240701007387 */ /* 0x000fe40000100800 */
[----:B------:R0:W-:Y:S02]  /*1f100*/  STL.64 [R1+0x30b8], R4 ;  /* 0x0030b80401007387 */ /* 0x0001e40000100a00 */
[----:B0-----:R-:W3:Y:S01]  /*1f110*/  LDL.LU.64 R4, [R1+0xd30] ;  /* 0x000d300001047983 */ /* 0x001ee20000300a00 */
[----:B------:R-:W3:Y:S09]  /*1f120*/  LDL.LU.64 R6, [R1+0xd38] ;  /* 0x000d380001067983 */ /* 0x000ef20000300a00 */
[----:B------:R0:W-:Y:S02]  /*1f130*/  STL.64 [R1+0xd40], R8 ;  /* 0x000d400801007387 */ /* 0x0001e40000100a00 */
[----:B------:R1:W-:Y:S01]  /*1f140*/  STL.64 [R1+0xd48], R10 ;  /* 0x000d480a01007387 */ /* 0x0003e20000100a00 */
[----:B0-----:R-:W4:Y:S01]  /*1f150*/  LDL.LU R8, [R1+0x3108] ;  /* 0x0031080001087983 */ /* 0x001f220000300800 */
[----:B-1----:R-:W-:-:S02]  /*1f160*/  IMAD.MOV.U32 R10, RZ, RZ, R13 ;  /* 0x000000ffff0a7224 */ /* 0x002fc400078e000d */
[----:B------:R-:W-:Y:S02]  /*1f170*/  IMAD.MOV.U32 R11, RZ, RZ, R12 ;  /* 0x000000ffff0b7224 */ /* 0x000fe400078e000c */
[----:B------:R-:W2:Y:S01]  /*1f180*/  LDL.LU.64 R12, [R1+0x3100] ;  /* 0x00310000010c7983 */ /* 0x000ea20000300a00 */
[----:B------:R-:W-:Y:S02]  /*1f190*/  STL [R1+0x3030], R10 ;  /* 0x0030300a01007387 */ /* 0x000fe40000100800 */
[----:B------:R-:W-:Y:S01]  /*1f1a0*/  STL [R1+0x302c], R11 ;  /* 0x00302c0b01007387 */ /* 0x000fe20000100800 */
[----:B----4-:R0:W-:Y:S04]  /*1f1b0*/  STL [R1+0x30b0], R8 ;  /* 0x0030b00801007387 */ /* 0x0101e80000100800 */
[----:B0-----:R-:W4:Y:S04]  /*1f1c0*/  LDL.64 R8, [R1+0x40] ;  /* 0x0000400001087983 */ /* 0x001f280000100a00 */
[----:B----4-:R0:W-:Y:S04]  /*1f1d0*/  STL.64 [R1+0x30c0], R8 ;  /* 0x0030c00801007387 */ /* 0x0101e80000100a00 */
[----:B0-----:R-:W4:Y:S01]  /*1f1e0*/  LDL.64 R8, [R1+0x50] ;  /* 0x0000500001087983 */ /* 0x001f220000100a00 */
[----:B---3--:R-:W-:Y:S03]  /*1f1f0*/  HMMA.16816.F32.BF16 R4, R20, R24, R4 ;  /* 0x000000181404723c */ /* 0x008fe60000041804 */
[----:B----4-:R0:W-:Y:S04]  /*1f200*/  STL.64 [R1+0x30d8], R8 ;  /* 0x0030d80801007387 */ /* 0x0101e80000100a00 */
[----:B0-----:R-:W3:Y:S04]  /*1f210*/  LDL.64 R8, [R1+0x60] ;  /* 0x0000600001087983 */ /* 0x001ee80000100a00 */
[----:B---3--:R0:W-:Y:S11]  /*1f220*/  STL.64 [R1+0x30e0], R8 ;  /* 0x0030e00801007387 */ /* 0x0081f60000100a00 */
[----:B------:R-:W-:Y:S01]  /*1f230*/  @!UPT UIADD3 URZ, URZ, URZ, URZ ;  /* 0x0000003f3f3ff290 */ /* 0x000fe2000fffe03f */
[----:B------:R-:W-:Y:S02]  /*1f240*/  STL.64 [R1+0xd30], R4 ;  /* 0x000d300401007387 */ /* 0x000fe40000100a00 */
[----:B------:R-:W-:Y:S01]  /*1f250*/  STL.64 [R1+0xd38], R6 ;  /* 0x000d380601007387 */ /* 0x000fe20000100a00 */
[----:B0-----:R-:W3:Y:S01]  /*1f260*/  LDL.LU.64 R8, [R1+0xd10] ;  /* 0x000d100001087983 */ /* 0x001ee20000300a00 */
[----:B------:R-:W4:Y:S02]  /*1f270*/  LDL.LU.64 R10, [R1+0xd18] ;  /* 0x000d1800010a7983 */ /* 0x000f240000300a00 */
[----:B------:R-:W-:Y:S02]  /*1f280*/  IMAD.MOV.U32 R15, RZ, RZ, R24 ;  /* 0x000000ffff0f7224 */ /* 0x000fe400078e0018 */
[----:B------:R-:W-:Y:S01]  /*1f290*/  IMAD.MOV.U32 R14, RZ, RZ, R25 ;  /* 0x000000ffff0e7224 */ /* 0x000fe200078e0019 */
[----:B----4-:R-:W-:Y:S01]  /*1f2a0*/  STL.64 [R1+0x30f8], R10 ;  /* 0x0030f80a01007387 */ /* 0x010fe20000100a00 */
[----:B---3--:R0:W-:Y:S03]  /*1f2b0*/  STL.64 [R1+0x30f0], R8 ;  /* 0x0030f00801007387 */ /* 0x0081e60000100a00 */
[----:B0-----:R-:W3:Y:S01]  /*1f2c0*/  LDL.LU.64 R8, [R1+0xd20] ;  /* 0x000d200001087983 */ /* 0x001ee20000300a00 */
[----:B------:R-:W3:Y:S02]  /*1f2d0*/  LDL.LU.64 R10, [R1+0xd28] ;  /* 0x000d2800010a7983 */ /* 0x000ee40000300a00 */
[----:B------:R-:W4:Y:S02]  /*1f2e0*/  LDL.LU.64 R24, [R1+0xd00] ;  /* 0x000d000001187983 */ /* 0x000f240000300a00 */
[----:B------:R-:W4:Y:S01]  /*1f2f0*/  LDL.LU.64 R26, [R1+0xd08] ;  /* 0x000d0800011a7983 */ /* 0x000f220000300a00 */
[----:B------:R-:W4:Y:S01]  /*1f300*/  LDL.LU.64 R4, [R1+0xce0] ;  /* 0x000ce00001047983 */ /* 0x000f220000300a00 */
[----:B------:R-:W4:Y:S02]  /*1f310*/  LDL.LU.64 R6, [R1+0xce8] ;  /* 0x000ce80001067983 */ /* 0x000f240000300a00 */
[----:B--2---:R-:W-:-:S02]  /*1f320*/  IMAD.MOV.U32 R3, RZ, RZ, R16 ;  /* 0x000000ffff037224 */ /* 0x004fc400078e0010 */
[----:B------:R-:W-:Y:S01]  /*1f330*/  IMAD.MOV.U32 R2, RZ, RZ, R17 ;  /* 0x000000ffff027224 */ /* 0x000fe200078e0011 */
[C---:B---3--:R-:W-:Y:S01]  /*1f340*/  HMMA.16816.F32.BF16 R8, R20.reuse, R16, R8 ;  /* 0x000000101408723c */ /* 0x048fe20000041808 */
[----:B----4-:R-:W-:Y:S01]  /*1f350*/  STL.64 [R1+0x30d0], R6 ;  /* 0x0030d00601007387 */ /* 0x010fe20000100a00 */
[----:B------:R0:W-:Y:S03]  /*1f360*/  STL.64 [R1+0x30c8], R4 ;  /* 0x0030c80401007387 */ /* 0x0001e60000100a00 */
[----:B0-----:R-:W2:Y:S01]  /*1f370*/  LDL.LU.64 R4, [R1+0xcf0] ;  /* 0x000cf00001047983 */ /* 0x001ea20000300a00 */
[----:B------:R-:W2:Y:S02]  /*1f380*/  LDL.LU.64 R6, [R1+0xcf8] ;  /* 0x000cf80001067983 */ /* 0x000ea40000300a00 */
[----:B------:R-:W-:Y:S02]  /*1f390*/  STL [R1+0x3068], R14 ;  /* 0x0030680e01007387 */ /* 0x000fe40000100800 */
[----:B------:R-:W-:Y:S01]  /*1f3a0*/  STL [R1+0x3034], R15 ;  /* 0x0030340f01007387 */ /* 0x000fe20000100800 */
[----:B------:R0:W-:Y:S04]  /*1f3b0*/  STL.64 [R1+0x30a8], R12 ;  /* 0x0030a80c01007387 */ /* 0x0001e80000100a00 */
[----:B0-----:R-:W3:Y:S08]  /*1f3c0*/  LDL.64 R12, [R1+0x30] ;  /* 0x00003000010c7983 */ /* 0x001ef00000100a00 */
[----:B------:R-:W-:Y:S02]  /*1f3d0*/  STL.64 [R1+0xd20], R8 ;  /* 0x000d200801007387 */ /* 0x000fe40000100a00 */
[----:B------:R0:W-:Y:S02]  /*1f3e0*/  STL.64 [R1+0xd28], R10 ;  /* 0x000d280a01007387 */ /* 0x0001e40000100a00 */
[----:B0-----:R-:W4:Y:S01]  /*1f3f0*/  LDL.LU.64 R10, [R1+0x30f8] ;  /* 0x0030f800010a7983 */ /* 0x001f220000300a00 */
[----:B------:R-:W4:Y:S02]  /*1f400*/  LDL.LU.64 R8, [R1+0x30f0] ;  /* 0x0030f00001087983 */ /* 0x000f240000300a00 */
[----:B------:R-:W4:Y:S02]  /*1f410*/  LDL.LU.64 R16, [R1+0x30e8] ;  /* 0x0030e80001107983 */ /* 0x000f240000300a00 */
[C---:B----4-:R-:W-:Y:S01]  /*1f420*/  HMMA.16816.F32.BF16 R8, R20.reuse, R16, R8 ;  /* 0x000000101408723c */ /* 0x050fe20000041808 */
[----:B------:R-:W-:Y:S11]  /*1f430*/  IMAD.MOV.U32 R29, RZ, RZ, R16 ;  /* 0x000000ffff1d7224 */ /* 0x000ff600078e0010 */
[----:B------:R-:W-:Y:S11]  /*1f440*/  @!UPT UIADD3 URZ, URZ, URZ, URZ ;  /* 0x0000003f3f3ff290 */ /* 0x000ff6000fffe03f */
[----:B------:R0:W-:Y:S01]  /*1f450*/  STL.64 [R1+0xd10], R8 ;  /* 0x000d100801007387 */ /* 0x0001e20000100a00 */
[----:B------:R-:W-:Y:S03]  /*1f460*/  STL.64 [R1+0xd18], R10 ;  /* 0x000d180a01007387 */ /* 0x000fe60000100a00 */
[----:B0-----:R-:W4:Y:S01]  /*1f470*/  LDL.LU.64 R8, [R1+0x30e0] ;  /* 0x0030e00001087983 */ /* 0x001f220000300a00 */
[----:B------:R-:W-:Y:S02]  /*1f480*/  IMAD.MOV.U32 R28, RZ, RZ, R17 ;  /* 0x000000ffff1c7224 */ /* 0x000fe400078e0011 */
[----:B------:R-:W2:Y:S01]  /*1f490*/  LDL.64 R16, [R1+0x10] ;  /* 0x0000100001107983 */ /* 0x000ea20000100a00 */
[----:B----4-:R-:W-:Y:S01]  /*1f4a0*/  HMMA.16816.F32.BF16 R24, R20, R8, R24 ;  /* 0x000000081418723c */ /* 0x010fe20000041818 */
[----:B--2---:R0:W-:Y:S01]  /*1f4b0*/  STL.64 [R1+0x30a0], R16 ;  /* 0x0030a01001007387 */ /* 0x0041e20000100a00 */
[----:B------:R-:W-:-:S03]  /*1f4c0*/  IMAD.MOV.U32 R0, RZ, RZ, R9 ;  /* 0x000000ffff007224 */ /* 0x000fc600078e0009 */
[----:B0-----:R-:W2:Y:S11]  /*1f4d0*/  LDL.64 R16, [R1+0x20] ;  /* 0x0000200001107983 */ /* 0x001eb60000100a00 */
[----:B------:R-:W-:Y:S07]  /*1f4e0*/  @!UPT UIADD3 URZ, URZ, URZ, URZ ;  /* 0x0000003f3f3ff290 */ /* 0x000fee000fffe03f */
[----:B------:R-:W-:Y:S01]  /*1f4f0*/  STL.64 [R1+0xd00], R24 ;  /* 0x000d001801007387 */ /* 0x000fe20000100a00 */
[----:B------:R0:W-:Y:S02]  /*1f500*/  STL.64 [R1+0xd08], R26 ;  /* 0x000d081a01007387 */ /* 0x0001e40000100a00 */
[----:B0-----:R-:W-:Y:S02]  /*1f510*/  IMAD.MOV.U32 R27, RZ, RZ, R8 ;  /* 0x000000ffff1b7224 */ /* 0x001fe400078e0008 */
[----:B------:R-:W4:Y:S02]  /*1f520*/  LDL.LU.64 R8, [R1+0x30d8] ;  /* 0x0030d80001087983 */ /* 0x000f240000300a00 */
[C---:B----4-:R-:W-:Y:S01]  /*1f530*/  HMMA.16816.F32.BF16 R4, R20.reuse, R8, R4 ;  /* 0x000000081404723c */ /* 0x050fe20000041804 */
[----:B------:R-:W-:Y:S02]  /*1f540*/  IMAD.MOV.U32 R25, RZ, RZ, R8 ;  /* 0x000000ffff197224 */ /* 0x000fe400078e0008 */
[----:B------:R-:W-:Y:S11]  /*1f550*/  IMAD.MOV.U32 R26, RZ, RZ, R9 ;  /* 0x000000ffff1a7224 */ /* 0x000ff600078e0009 */
[----:B------:R-:W-:Y:S09]  /*1f560*/  @!UPT UIADD3 URZ, URZ, URZ, URZ ;  /* 0x0000003f3f3ff290 */ /* 0x000ff2000fffe03f */
[----:B------:R-:W-:Y:S01]  /*1f570*/  STL.64 [R1+0xcf0], R4 ;  /* 0x000cf00401007387 */ /* 0x000fe20000100a00 */
[----:B------:R0:W-:Y:S03]  /*1f580*/  STL.64 [R1+0xcf8], R6 ;  /* 0x000cf80601007387 */ /* 0x0001e60000100a00 */
[----:B0-----:R-:W4:Y:S01]  /*1f590*/  LDL.LU.64 R6, [R1+0x30d0] ;  /* 0x0030d00001067983 */ /* 0x001f220000300a00 */
[----:B------:R-:W4:Y:S02]  /*1f5a0*/  LDL.LU.64 R4, [R1+0x30c8] ;  /* 0x0030c80001047983 */ /* 0x000f240000300a00 */
[----:B------:R-:W4:Y:S02]  /*1f5b0*/  LDL.LU.64 R8, [R1+0x30c0] ;  /* 0x0030c00001087983 */ /* 0x000f240000300a00 */
[----:B----4-:R-:W-:Y:S01]  /*1f5c0*/  HMMA.16816.F32.BF16 R4, R20, R8, R4 ;  /* 0x000000081404723c */ /* 0x010fe20000041804 */
[----:B------:R-:W-:Y:S11]  /*1f5d0*/  IMAD.MOV.U32 R24, RZ, RZ, R9 ;  /* 0x000000ffff187224 */ /* 0x000ff600078e0009 */
[----:B------:R-:W-:Y:S11]  /*1f5e0*/  @!UPT UIADD3 URZ, URZ, URZ, URZ ;  /* 0x0000003f3f3ff290 */ /* 0x000ff6000fffe03f */
[----:B------:R0:W-:Y:S01]  /*1f5f0*/  STL.64 [R1+0xce0], R4 ;  /* 0x000ce00401007387 */ /* 0x0001e20000100a00 */
[----:B------:R1:W-:Y:S03]  /*1f600*/  STL.64 [R1+0xce8], R6 ;  /* 0x000ce80601007387 */ /* 0x0003e60000100a00 */
[----:B0-----:R-:W4:Y:S01]  /*1f610*/  LDL.LU.64 R4, [R1+0x30b8] ;  /* 0x0030b80001047983 */ /* 0x001f220000300a00 */
[----:B-1----:R-:W-:Y:S02]  /*1f620*/  IMAD.MOV.U32 R7, RZ, RZ, R8 ;  /* 0x000000ffff077224 */ /* 0x002fe400078e0008 */
[----:B------:R-:W2:Y:S02]  /*1f630*/  LDL.LU R8, [R1+0x30b0] ;  /* 0x0030b00001087983 */ /* 0x000ea40000300800 */
[----:B------:R-:W-:Y:S01]  /*1f640*/  STL.64 [R1+0x3040], R26 ;  /* 0x0030401a01007387 */ /* 0x000fe20000100a00 */
[----:B------:R0:W-:Y:S04]  /*1f650*/  STL.64 [R1+0x3038], R24 ;  /* 0x0030381801007387 */ /* 0x0001e80000100a00 */
[----:B0-----:R-:W2:Y:S01]  /*1f660*/  LDL.LU.64 R24, [R1+0xcd0] ;  /* 0x000cd00001187983 */ /* 0x001ea20000300a00 */
[----:B------:R-:W2:Y:S02]  /*1f670*/  LDL.LU.64 R26, [R1+0xcd8] ;  /* 0x000cd800011a7983 */ /* 0x000ea40000300a00 */
        /* <DEDUP_REMOVED lines=10> */
[----:B----4-:R0:W-:Y:S03]  /*1f720*/  STL.64 [R1+0x3048], R4 ;  /* 0x0030480401007387 */ /* 0x0101e60000100a00 */
        /* <DEDUP_REMOVED lines=10> */
[----:B------:R-:W3:Y:S02]  /*1f7d0*/  LDL.LU.64 R6, [R1+0xca8] ;  /* 0x000ca80001067983 */ /* 0x000ee40000300a00 */
[----:B------:R-:W-:Y:S01]  /*1f7e0*/  IMAD.MOV.U32 R10, RZ, RZ, R17 ;  /* 0x000000ffff0a7224 */ /* 0x000fe200078e0011 */
[----:B---3--:R-:W-:Y:S01]  /*1f7f0*/  STL.64 [R1+0x3098], R6 ;  /* 0x0030980601007387 */ /* 0x008fe20000100a00 */
[----:B--2---:R0:W-:Y:S03]  /*1f800*/  STL.64 [R1+0x3090], R4 ;  /* 0x0030900401007387 */ /* 0x0041e60000100a00 */
[----:B0-----:R-:W2:Y:S01]  /*1f810*/  LDL.LU.64 R4, [R1+0xcb0] ;  /* 0x000cb00001047983 */ /* 0x001ea20000300a00 */
[----:B------:R-:W2:Y:S02]  /*1f820*/  LDL.LU.64 R6, [R1+0xcb8] ;  /* 0x000cb80001067983 */ /* 0x000ea40000300a00 */
[----:B------:R-:W3:Y:S02]  /*1f830*/  LDL.LU.64 R24, [R1+0x6e0] ;  /* 0x0006e00001187983 */ /* 0x000ee40000300a00 */
[----:B------:R-:W3:Y:S04]  /*1f840*/  LDL.LU.64 R26, [R1+0x6e8] ;  /* 0x0006e800011a7983 */ /* 0x000ee80000300a00 */
[----:B------:R0:W-:Y:S01]  /*1f850*/  STL.64 [R1+0xcc0], R12 ;  /* 0x000cc00c01007387 */ /* 0x0001e20000100a00 */
[----:B------:R1:W-:Y:S03]  /*1f860*/  STL.64 [R1+0xcc8], R14 ;  /* 0x000cc80e01007387 */ /* 0x0003e60000100a00 */
[----:B0-----:R-:W4:Y:S01]  /*1f870*/  LDL.LU.64 R12, [R1+0x30a8] ;  /* 0x0030a800010c7983 */ /* 0x001f220000300a00 */
[----:B-1----:R-:W-:-:S02]  /*1f880*/  IMAD.MOV.U32 R15, RZ, RZ, R16 ;  /* 0x000000ffff0f7224 */ /* 0x002fc400078e0010 */
        /* <DEDUP_REMOVED lines=16> */
[----:B0-----:R-:W4:Y:S01]  /*1f990*/  LDL.LU.64 R6, [R1+0x3078] ;  /* 0x0030780001067983 */ /* 0x001f220000300a00 */
[----:B------:R-:W4:Y:S02]  /*1f9a0*/  LDL.LU.64 R4, [R1+0x3070] ;  /* 0x0030700001047983 */ /* 0x000f240000300a00 */
[----:B------:R-:W-:Y:S02]  /*1f9b0*/  STL.64 [R1+0x2f30], R18 ;  /* 0x002f301201007387 */ /* 0x000fe40000100a00 */
[----:B------:R0:W-:Y:S02]  /*1f9c0*/  STL.64 [R1+0x2f28], R16 ;  /* 0x002f281001007387 */ /* 0x0001e40000100a00 */
[----:B0-----:R-:W-:-:S02]  /*1f9d0*/  IMAD.MOV.U32 R16, RZ, RZ, R9 ;  /* 0x000000ffff107224 */ /* 0x001fc400078e0009 */
[----:B------:R-:W-:Y:S01]  /*1f9e0*/  IMAD.MOV.U32 R17, RZ, RZ, R14 ;  /* 0x000000ffff117224 */ /* 0x000fe200078e000e */
[----:B------:R-:W2:Y:S01]  /*1f9f0*/  LDL.LU R9, [R1+0x306c] ;  /* 0x00306c0001097983 */ /* 0x000ea20000300800 */
[----:B------:R-:W2:Y:S03]  /*1fa00*/  LDL.LU R14, [R1+0x3068] ;  /* 0x00306800010e7983 */ /* 0x000ea60000300800 */
[----:B------:R0:W-:Y:S04]  /*1fa10*/  STL.64 [R1+0x2f40], R16 ;  /* 0x002f401001007387 */ /* 0x0001e80000100a00 */
[----:B0-----:R-:W2:Y:S01]  /*1fa20*/  LDL.64 R16, [R1+0xc0] ;  /* 0x0000c00001107983 */ /* 0x001ea20000100a00 */
[C---:B----4-:R-:W-:Y:S11]  /*1fa30*/  HMMA.16816.F32.BF16 R4, R20.reuse, R12, R4 ;  /* 0x0000000c1404723c */ /* 0x050ff60000041804 */
[----:B------:R-:W-:Y:S11]  /*1fa40*/  @!UPT UIADD3 URZ, URZ, URZ, URZ ;  /* 0x0000003f3f3ff290 */ /* 0x000ff6000fffe03f */
[----:B------:R-:W-:Y:S01]  /*1fa50*/  @!UPT UIADD3 URZ, URZ, URZ, URZ ;  /* 0x0000003f3f3ff290 */ /* 0x000fe2000fffe03f */
[----:B------:R-:W-:Y:S01]  /*1fa60*/  STL.64 [R1+0xc90], R4 ;  /* 0x000c900401007387 */ /* 0x000fe20000100a00 */
[----:B------:R0:W-:Y:S03]  /*1fa70*/  STL.64 [R1+0xc98], R6 ;  /* 0x000c980601007387 */ /* 0x0001e60000100a00 */
[----:B0-----:R-:W2:Y:S01]  /*1fa80*/  LDL.LU.64 R6, [R1+0x3060] ;  /* 0x0030600001067983 */ /* 0x001ea20000300a00 */
        /* <DEDUP_REMOVED lines=8> */
[----:B------:R-:W3:Y:S02]  /*1fb10*/  LDL.LU.64 R4, [R1+0x3048] ;  /* 0x0030480001047983 */ /* 0x000ee40000300a00 */
[----:B------:R-:W-:Y:S01]  /*1fb20*/  STL.64 [R1+0x2f18], R8 ;  /* 0x002f180801007387 */ /* 0x000fe20000100a00 */
[----:B---3--:R-:W-:Y:S01]  /*1fb30*/  HMMA.16816.F32.BF16 R20, R20, R4, R24 ;  /* 0x000000041414723c */ /* 0x008fe20000041818 */
[----:B------:R-:W3:Y:S01]  /*1fb40*/  LDL.LU.64 R26, [R1+0x3040] ;  /* 0x00304000011a7983 */ /* 0x000ee20000300a00 */
[----:B------:R-:W4:Y:S11]  /*1fb50*/  LDL.LU.64 R24, [R1+0x3038] ;  /* 0x0030380001187983 */ /* 0x000f360000300a00 */
[----:B------:R-:W-:Y:S10]  /*1fb60*/  @!UPT UIADD3 URZ, URZ, URZ, URZ ;  /* 0x0000003f3f3ff290 */ /* 0x000ff4000fffe03f */
[----:B------:R0:W-:Y:S01]  /*1fb70*/  STL.64 [R1+0x6e0], R20 ;  /* 0x0006e01401007387 */ /* 0x0001e20000100a00 */
[----:B------:R-:W-:Y:S02]  /*1fb80*/  STL.64 [R1+0x6e8], R22 ;  /* 0x0006e81601007387 */ /* 0x000fe40000100a00 */
[----:B0-----:R-:W-:Y:S02]  /*1fb90*/  IMAD.MOV.U32 R20, RZ, RZ, R15 ;  /* 0x000000ffff147224 */ /* 0x001fe400078e000f */
[----:B------:R-:W-:Y:S01]  /*1fba0*/  IMAD.MOV.U32 R21, RZ, RZ, R10 ;  /* 0x000000ffff157224 */ /* 0x000fe200078e000a */
[----:B------:R-:W3:Y:S01]  /*1fbb0*/  LDL.LU R15, [R1+0x3034] ;  /* 0x00303400010f7983 */ /* 0x000ee20000300800 */
[----:B------:R-:W3:Y:S03]  /*1fbc0*/  LDL.LU R10, [R1+0x3030] ;  /* 0x00303000010a7983 */ /* 0x000ee60000300800 */
[----:B------:R0:W-:Y:S02]  /*1fbd0*/  STL.64 [R1+0x2f48], R20 ;  /* 0x002f481401007387 */ /* 0x0001e40000100a00 */
[----:B0-----:R-:W-:-:S02]  /*1fbe0*/  IMAD.MOV.U32 R20, RZ, RZ, R11 ;  /* 0x000000ffff147224 */ /* 0x001fc400078e000b */
[----:B--2---:R-:W-:Y:S01]  /*1fbf0*/  IMAD.MOV.U32 R21, RZ, RZ, R6 ;  /* 0x000000ffff157224 */ /* 0x004fe200078e0006 */
[----:B------:R-:W2:Y:S01]  /*1fc00*/  LDL.LU R11, [R1+0x302c] ;  /* 0x00302c00010b7983 */ /* 0x000ea20000300800 */
[----:B------:R-:W2:Y:S03]  /*1fc10*/  LDL.LU R6, [R1+0x3028] ;  /* 0x0030280001067983 */ /* 0x000ea60000300800 */
[----:B------:R0:W-:Y:S02]  /*1fc20*/  STL.64 [R1+0x2f60], R20 ;  /* 0x002f601401007387 */ /* 0x0001e40000100a00 */
[----:B0-----:R-:W-:Y:S02]  /*1fc30*/  IMAD.MOV.U32 R20, RZ, RZ, R7 ;  /* 0x000000ffff147224 */ /* 0x001fe400078e0007 */
[----:B------:R-:W2:Y:S01]  /*1fc40*/  LDL.LU R7, [R1+0x3024] ;  /* 0x0030240001077983 */ /* 0x000ea20000300800 */
[----:B----4-:R-:W-:-:S03]  /*1fc50*/  IMAD.MOV.U32 R21, RZ, RZ, R24 ;  /* 0x000000ffff157224 */ /* 0x010fc600078e0018 */
[----:B------:R-:W4:Y:S02]  /*1fc60*/  LDL.LU R24, [R1+0x3020] ;  /* 0x0030200001187983 */ /* 0x000f240000300800 */
[----:B------:R0:W-:Y:S02]  /*1fc70*/  STL.64 [R1+0x2f78], R20 ;  /* 0x002f781401007387 */ /* 0x0001e40000100a00 */
[----:B0-----:R-:W-:Y:S02]  /*1fc80*/  IMAD.MOV.U32 R20, RZ, RZ, R25 ;  /* 0x000000ffff147224 */ /* 0x001fe400078e0019 */
[----:B---3--:R-:W-:Y:S01]  /*1fc90*/  IMAD.MOV.U32 R21, RZ, RZ, R26 ;  /* 0x000000ffff157224 */ /* 0x008fe200078e001a */
[----:B------:R-:W4:Y:S01]  /*1fca0*/  LDL.LU R25, [R1+0x301c] ;  /* 0x00301c0001197983 */ /* 0x000f220000300800 */
[----:B------:R-:W4:Y:S03]  /*1fcb0*/  LDL.LU R26, [R1+0x3018] ;  /* 0x00301800011a7983 */ /* 0x000f260000300800 */
[----:B------:R0:W-:Y:S02]  /*1fcc0*/  STL.64 [R1+0x2f90], R20 ;  /* 0x002f901401007387 */ /* 0x0001e40000100a00 */
[----:B0-----:R-:W-:-:S02]  /*1fcd0*/  IMAD.MOV.U32 R20, RZ, RZ, R27 ;  /* 0x000000ffff147224 */ /* 0x001fc400078e001b */
[----:B------:R-:W-:Y:S01]  /*1fce0*/  IMAD.MOV.U32 R21, RZ, RZ, R0 ;  /* 0x000000ffff157224 */ /* 0x000fe200078e0000 */
[----:B------:R-:W4:Y:S01]  /*1fcf0*/  LDL.LU R27, [R1+0x3014] ;  /* 0x00301400011b7983 */ /* 0x000f220000300800 */
[----:B------:R-:W3:Y:S03]  /*1fd00*/  LDL.LU R0, [R1+0x3010] ;  /* 0x0030100001007983 */ /* 0x000ee60000300800 */
        /* <DEDUP_REMOVED lines=18> */
[----:B--2---:R-:W-:Y:S02]  /*1fe30*/  IMAD.MOV.U32 R8, RZ, RZ, R11 ;  /* 0x000000ffff087224 */ /* 0x004fe400078e000b */
[----:B------:R-:W-:-:S05]  /*1fe40*/  IMAD.MOV.U32 R9, RZ, RZ, R10 ;  /* 0x000000ffff097224 */ /* 0x000fca00078e000a */
[----:B------:R-:W-:Y:S01]  /*1fe50*/  STL.64 [R1+0x2ff8], R8 ;  /* 0x002ff80801007387 */ /* 0x000fe20000100a00 */
[----:B------:R-:W2:Y:S02]  /*1fe60*/  LDL.LU.64 R20, [R1+0x5a0] ;  /* 0x0005a00001147983 */ /* 0x000ea40000300a00 */
[----:B------:R-:W4:Y:S02]  /*1fe70*/  LDL.LU.64 R22, [R1+0x5a8] ;  /* 0x0005a80001167983 */ /* 0x000f240000300a00 */
        /* <DEDUP_REMOVED lines=9> */
[----:B------:R-:W-:Y:S01]  /*1ff10*/  IMAD.MOV.U32 R2, RZ, RZ, R17 ;  /* 0x000000ffff027224 */ /* 0x000fe200078e0011 */
[----:B----4-:R-:W-:Y:S01]  /*1ff20*/  STL.64 [R1+0x3008], R22 ;  /* 0x0030081601007387 */ /* 0x010fe20000100a00 */
[----:B--2---:R0:W-:Y:S03]  /*1ff30*/  STL.64 [R1+0x3000], R20 ;  /* 0x0030001401007387 */ /* 0x0041e60000100a00 */
        /* <DEDUP_REMOVED lines=30> */
[----:B------:R-:W2:Y:S02]  /*20120*/  LDL.LU.64 R14, [R1+0x528] ;  /* 0x00052800010e7983 */ /* 0x000ea40000300a00 */
[----:B------:R-:W2:Y:S02]  /*20130*/  LDL.LU.64 R22, [R1+0x3008] ;  /* 0x0030080001167983 */ /* 0x000ea40000300a00 */
[----:B------:R-:W2:Y:S01]  /*20140*/  LDL.LU.64 R20, [R1+0x3000] ;  /* 0x0030000001147983 */ /* 0x000ea20000300a00 */
        /* <DEDUP_REMOVED lines=60> */
[----:B------:R-:W4:Y:S11]  /*20510*/  LDL.LU.64 R16, [R1+0x2f40] ;  /* 0x002f400001107983 */ /* 0x000f360000300a00 */
[----:B------:R-:W-:Y:S10]  /*20520*/  @!UPT UIADD3 URZ, URZ, URZ, URZ ;  /* 0x0000003f3f3ff290 */ /* 0x000ff4000fffe03f */
[----:B------:R0:W-:Y:S01]  /*20530*/  STL.64 [R1+0x540], R20 ;  /* 0x0005401401007387 */ /* 0x0001e20000100a00 */
[----:B------:R1:W-:Y:S03]  /*20540*/  STL.64 [R1+0x548], R22 ;  /* 0x0005481601007387 */ /* 0x0003e60000100a00 */
[----:B0-----:R-:W2:Y:S01]  /*20550*/  LDL.LU.64 R20, [R1+0xf0] ;  /* 0x0000f00001147983 */ /* 0x001ea20000300a00 */
[----:B-1----:R-:W2:Y:S01]  /*20560*/  LDL.LU.64 R22, [R1+0xf8] ;  /* 0x0000f80001167983 */ /* 0x002ea20000300a00 */
[C---:B----4-:R-:W-:Y:S02]  /*20570*/  HMMA.16816.F32.BF16 R16, R24.reuse, R16, R4 ;  /* 0x000000101810723c */ /* 0x050fe40000041804 */
[----:B------:R-:W2:Y:S11]  /*20580*/  LDL.LU.64 R4, [R1+0x2f38] ;  /* 0x002f380001047983 */ /* 0x000eb60000300a00 */
[----:B------:R-:W-:Y:S10]  /*20590*/  @!UPT UIADD3 URZ, URZ, URZ, URZ ;  /* 0x0000003f3f3ff290 */ /* 0x000ff4000fffe03f */
[----:B------:R-:W-:Y:S01]  /*205a0*/  STL.64 [R1+0x530], R16 ;  /* 0x0005301001007387 */ /* 0x000fe20000100a00 */
[----:B------:R0:W-:Y:S03]  /*205b0*/  STL.64 [R1+0x538], R18 ;  /* 0x0005381201007387 */ /* 0x0001e60000100a00 */
[----:B0-----:R-:W4:Y:S01]  /*205c0*/  LDL.LU.64 R18, [R1+0x2f30] ;  /* 0x002f300001127983 */ /* 0x001f220000300a00 */
[----:B------:R-:W2:Y:S02]  /*205d0*/  LDL.LU.64 R16, [R1+0x2f28] ;  /* 0x002f280001107983 */ /* 0x000ea40000300a00 */
[C---:B--2---:R-:W-:Y:S11]  /*205e0*/  HMMA.16816.F32.BF16 R12, R24.reuse, R16, R12 ;  /* 0x00000010180c723c */ /* 0x044ff6000004180c */
[----:B------:R-:W-:Y:S11]  /*205f0*/  @!UPT UIADD3 URZ, URZ, URZ, URZ ;  /* 0x0000003f3f3ff290 */ /* 0x000ff6000fffe03f */
[----:B------:R-:W-:Y:S01]  /*20600*/  @!UPT UIADD3 URZ, URZ, URZ, URZ ;  /* 0x0000003f3f3ff290 */ /* 0x000fe2000fffe03f */
[----:B------:R0:W-:Y:S01]  /*20610*/  STL.64 [R1+0x520], R12 ;  /* 0x0005200c01007387 */ /* 0x0001e20000100a00 */
[----:B------:R-:W-:Y:S03]  /*20620*/  STL.64 [R1+0x528], R14 ;  /* 0x0005280e01007387 */ /* 0x000fe60000100a00 */
[----:B0-----:R-:W3:Y:S01]  /*20630*/  LDL.LU.64 R12, [R1+0x2f20] ;  /* 0x002f2000010c7983 */ /* 0x001ee20000300a00 */
[----:B----4-:R-:W-:Y:S02]  /*20640*/  STL.64 [R1+0x2e88], R18 ;  /* 0x002e881201007387 */ /* 0x010fe40000100a00 */
        /* <DEDUP_REMOVED lines=8> */
[----:B------:R-:W-:Y:S02]  /*206d0*/  STL [R1+0x2e5c], R12 ;  /* 0x002e5c0c01007387 */ /* 0x000fe40000100800 */
[----:B------:R0:W-:Y:S02]  /*206e0*/  STL [R1+0x2e58], R13 ;  /* 0x002e580d01007387 */ /* 0x0001e40000100800 */
[----:B0-----:R-:W2:Y:S01]  /*206f0*/  LDL.LU.64 R12, [R1+0x500] ;  /* 0x00050000010c7983 */ /* 0x001ea20000300a00 */
[----:B------:R-:W2:Y:S02]  /*20700*/  LDL.LU.64 R14, [R1+0x508] ;  /* 0x00050800010e7983 */ /* 0x000ea40000300a00 */
[C---:B--2---:R-:W-:Y:S01]  /*20710*/  HMMA.16816.F32.BF16 R12, R24.reuse, R8, R12 ;  /* 0x00000008180c723c */ /* 0x044fe2000004180c */
[----:B------:R-:W-:Y:S01]  /*20720*/  STL [R1+0x2e54], R8 ;  /* 0x002e540801007387 */ /* 0x000fe20000100800 */
[----:B------:R0:W-:Y:S11]  /*20730*/  STL [R1+0x2e50], R9 ;  /* 0x002e500901007387 */ /* 0x0001f60000100800 */
[----:B------:R-:W-:Y:S10]  /*20740*/  @!UPT UIADD3 URZ, URZ, URZ, URZ ;  /* 0x0000003f3f3ff290 */ /* 0x000ff4000fffe03f */
[----:B------:R-:W-:Y:S01]  /*20750*/  STL.64 [R1+0x500], R12 ;  /* 0x0005000c01007387 */ /* 0x000fe20000100a00 */
[----:B------:R1:W-:Y:S02]  /*20760*/  STL.64 [R1+0x508], R14 ;  /* 0x0005080e01007387 */ /* 0x0003e40000100a00 */
[----:B0-----:R-:W2:Y:S01]  /*20770*/  LDL.64 R8, [R1+0xa0] ;  /* 0x0000a00001087983 */ /* 0x001ea20000100a00 */
[----:B-1----:R-:W-:Y:S01]  /*20780*/  HMMA.16816.F32.BF16 R12, R24, R4, R20 ;  /* 0x00000004180c723c */ /* 0x002fe20000041814 */
[----:B------:R-:W0:Y:S04]  /*20790*/  LDSM.16.MT88.4 R20, [R0+0x200] ;  /* 0x000200000014783b */ /* 0x000e280000004200 */
[----:B------:R-:W1:Y:S04]  /*207a0*/  LDSM.16.MT88.4 R24, [R0+0x280] ;  /* 0x000280000018783b */ /* 0x000e680000004200 */
[----:B--2---:R2:W-:Y:S04]  /*207b0*/  STL.64 [R1+0x2f10], R8 ;  /* 0x002f100801007387 */ /* 0x0045e80000100a00 */
[----:B--2---:R-:W0:Y:S01]  /*207c0*/  LDL.LU.64 R8, [R1+0xb80] ;  /* 0x000b800001087983 */ /* 0x004e220000300a00 */
[----:B------:R-:W0:Y:S09]  /*207d0*/  LDL.LU.64 R10, [R1+0xb88] ;  /* 0x000b8800010a7983 */ /* 0x000e320000300a00 */
[----:B------:R2:W-:Y:S02]  /*207e0*/  STL.64 [R1+0xf0], R12 ;  /* 0x0000f00c01007387 */ /* 0x0005e40000100a00 */
[----:B------:R-:W-:Y:S01]  /*207f0*/  STL.64 [R1+0xf8], R14 ;  /* 0x0000f80e01007387 */ /* 0x000fe20000100a00 */
[----:B--2---:R-:W2:Y:S01]  /*20800*/  LDL.64 R12, [R1+0x80] ;  /* 0x00008000010c7983 */ /* 0x004ea20000100a00 */
[----:B------:R-:W-:-:S02]  /*20810*/  IMAD.MOV.U32 R16, RZ, RZ, R3 ;  /* 0x000000ffff107224 */ /* 0x000fc400078e0003 */
[----:B------:R-:W-:-:S07]  /*20820*/  IMAD.MOV.U32 R17, RZ, RZ, R2 ;  /* 0x000000ffff117224 */ /* 0x000fce00078e0002 */
[C---:B0-----:R-:W-:Y:S01]  /*20830*/  HMMA.16816.F32.BF16 R16, R20.reuse, R16, R8 ;  /* 0x000000101410723c */ /* 0x041fe20000041808 */
[----:B--2---:R0:W-:Y:S04]  /*20840*/  STL.64 [R1+0x2f00], R12 ;  /* 0x002f000c01007387 */ /* 0x0041e80000100a00 */
[----:B0-----:R-:W2:Y:S01]  /*20850*/  LDL.64 R12, [R1+0x90] ;  /* 0x00009000010c7983 */ /* 0x001ea20000100a00 */
[----:B------:R-:W-:Y:S02]  /*20860*/  STL [R1+0x2e48], R4 ;  /* 0x002e480401007387 */ /* 0x000fe40000100800 */
[----:B------:R0:W-:Y:S02]  /*20870*/  STL [R1+0x2e44], R5 ;  /* 0x002e440501007387 */ /* 0x0001e40000100800 */
[----:B0-----:R-:W3:Y:S01]  /*20880*/  LDL.LU.64 R4, [R1+0xb60] ;  /* 0x000b600001047983 */ /* 0x001ee20000300a00 */
[----:B------:R-:W3:Y:S02]  /*20890*/  LDL.LU.64 R6, [R1+0xb68] ;  /* 0x000b680001067983 */ /* 0x000ee40000300a00 */
[----:B-1----:R-:W-:Y:S02]  /*208a0*/  STL [R1+0x2e64], R24 ;  /* 0x002e641801007387 */ /* 0x002fe40000100800 */
[----:B------:R0:W-:Y:S01]  /*208b0*/  STL [R1+0x2e60], R25 ;  /* 0x002e601901007387 */ /* 0x0001e20000100800 */
[----:B------:R-:W-:Y:S01]  /*208c0*/  STL [R1+0x2e40], R26 ;  /* 0x002e401a01007387 */ /* 0x000fe20000100800 */
[----:B------:R1:W-:Y:S03]  /*208d0*/  STL [R1+0x2e3c], R27 ;  /* 0x002e3c1b01007387 */ /* 0x0003e60000100800 */
[----:B0-----:R-:W4:Y:S01]  /*208e0*/  LDL.LU.64 R24, [R1+0xb70] ;  /* 0x000b700001187983 */ /* 0x001f220000300a00 */
[----:B-1----:R-:W4:Y:S02]  /*208f0*/  LDL.LU.64 R26, [R1+0xb78] ;  /* 0x000b7800011a7983 */ /* 0x002f240000300a00 */
[----:B------:R-:W-:Y:S02]  /*20900*/  STL [R1+0x2e38], R0 ;  /* 0x002e380001007387 */ /* 0x000fe40000100800 */
[----:B------:R-:W3:Y:S01]  /*20910*/  LDL.LU.64 R8, [R1+0x2f10] ;  /* 0x002f100001087983 */ /* 0x000ee20000300a00 */
[----:B------:R0:W-:Y:S01]  /*20920*/  STL.64 [R1+0xb80], R16 ;  /* 0x000b801001007387 */ /* 0x0001e20000100a00 */
[----:B------:R-:W-:Y:S03]  /*20930*/  STL.64 [R1+0xb88], R18 ;  /* 0x000b881201007387 */ /* 0x000fe60000100a00 */
[----:B0-----:R-:W4:Y:S02]  /*20940*/  LDL.LU.64 R16, [R1+0x2f08] ;  /* 0x002f080001107983 */ /* 0x001f240000300a00 */
[----:B----4-:R-:W-:Y:S01]  /*20950*/  HMMA.16816.F32.BF16 R24, R20, R16, R24 ;  /* 0x000000101418723c */ /* 0x010fe20000041818 */
[----:B------:R-:W-:-:S02]  /*20960*/  IMAD.MOV.U32 R3, RZ, RZ, R16 ;  /* 0x000000ffff037224 */ /* 0x000fc400078e0010 */
[----:B------:R-:W-:Y:S11]  /*20970*/  IMAD.MOV.U32 R2, RZ, RZ, R17 ;  /* 0x000000ffff027224 */ /* 0x000ff600078e0011 */
[----:B------:R-:W-:Y:S09]  /*20980*/  @!UPT UIADD3 URZ, URZ, URZ, URZ ;  /* 0x0000003f3f3ff290 */ /* 0x000ff2000fffe03f */
[----:B------:R-:W-:Y:S01]  /*20990*/  STL.64 [R1+0xb70], R24 ;  /* 0x000b701801007387 */ /* 0x000fe20000100a00 */
[----:B------:R-:W-:Y:S02]  /*209a0*/  STL.64 [R1+0xb78], R26 ;  /* 0x000b781a01007387 */ /* 0x000fe40000100a00 */
[----:B------:R-:W4:Y:S02]  /*209b0*/  LDL.64 R16, [R1+0x10] ;  /* 0x0000100001107983 */ /* 0x000f240000100a00 */
[----:B----4-:R0:W-:Y:S04]  /*209c0*/  STL.64 [R1+0x2ea0], R16 ;  /* 0x002ea01001007387 */ /* 0x0101e80000100a00 */
[----:B0-----:R-:W4:Y:S04]  /*209d0*/  LDL.64 R16, [R1+0x20] ;  /* 0x0000200001107983 */ /* 0x001f280000100a00 */
[----:B----4-:R0:W-:Y:S04]  /*209e0*/  STL.64 [R1+0x2eb0], R16 ;  /* 0x002eb01001007387 */ /* 0x0101e80000100a00 */
[----:B0-----:R-:W4:Y:S04]  /*209f0*/  LDL.64 R16, [R1+0x30] ;  /* 0x0000300001107983 */ /* 0x001f280000100a00 */
[----:B----4-:R3:W-:Y:S02]  /*20a00*/  STL.64 [R1+0x2ec8], R16 ;  /* 0x002ec81001007387 */ /* 0x0107e40000100a00 */
[----:B---3--:R-:W-:Y:S02]  /*20a10*/  HMMA.16816.F32.BF16 R16, R20, R8, R4 ;  /* 0x000000081410723c */ /* 0x008fe40000041804 */
[----:B------:R-:W-:Y:S05]  /*20a20*/  STL [R1+0x2e68], R3 ;  /* 0x002e680301007387 */ /* 0x000fea0000100800 */
[----:B------:R-:W-:-:S02]  /*20a30*/  IMAD.MOV.U32 R7, RZ, RZ, R8 ;  /* 0x000000ffff077224 */ /* 0x000fc400078e0008 */
[----:B------:R-:W-:Y:S11]  /*20a40*/  IMAD.MOV.U32 R6, RZ, RZ, R9 ;  /* 0x000000ffff067224 */ /* 0x000ff600078e0009 */
[----:B------:R-:W-:Y:S03]  /*20a50*/  @!UPT UIADD3 URZ, URZ, URZ, URZ ;  /* 0x0000003f3f3ff290 */ /* 0x000fe6000fffe03f */
[----:B------:R-:W-:Y:S01]  /*20a60*/  STL.64 [R1+0xb60], R16 ;  /* 0x000b601001007387 */ /* 0x000fe20000100a00 */
[----:B------:R-:W-:Y:S02]  /*20a70*/  STL.64 [R1+0xb68], R18 ;  /* 0x000b681201007387 */ /* 0x000fe40000100a00 */
[----:B------:R-:W2:Y:S02]  /*20a80*/  LDL.LU.64 R8, [R1+0xb50] ;  /* 0x000b500001087983 */ /* 0x000ea40000300a00 */
[----:B------:R-:W2:Y:S01]  /*20a90*/  LDL.LU.64 R10, [R1+0xb58] ;  /* 0x000b5800010a7983 */ /* 0x000ea20000300a00 */
[----:B------:R-:W3:Y:S01]  /*20aa0*/  LDL.LU.64 R24, [R1+0xb20] ;  /* 0x000b200001187983 */ /* 0x000ee20000300a00 */
[----:B------:R-:W4:Y:S03]  /*20ab0*/  LDL.LU.64 R26, [R1+0xb28] ;  /* 0x000b2800011a7983 */ /* 0x000f260000300a00 */
[----:B----4-:R-:W-:Y:S01]  /*20ac0*/  STL.64 [R1+0x2ee8], R26 ;  /* 0x002ee81a01007387 */ /* 0x010fe20000100a00 */
[----:B---3--:R0:W-:Y:S03]  /*20ad0*/  STL.64 [R1+0x2ee0], R24 ;  /* 0x002ee01801007387 */ /* 0x0081e60000100a00 */
[----:B0-----:R-:W3:Y:S01]  /*20ae0*/  LDL.64 R24, [R1+0x70] ;  /* 0x0000700001187983 */ /* 0x001ee20000100a00 */
[----:B--2---:R-:W-:Y:S03]  /*20af0*/  HMMA.16816.F32.BF16 R8, R20, R12, R8 ;  /* 0x0000000c1408723c */ /* 0x004fe60000041808 */
[----:B---3--:R0:W-:Y:S04]  /*20b00*/  STL.64 [R1+0x2ef8], R24 ;  /* 0x002ef81801007387 */ /* 0x0081e80000100a00 */
[----:B0-----:R-:W2:Y:S01]  /*20b10*/  LDL.LU.64 R24, [R1+0xb40] ;  /* 0x000b400001187983 */ /* 0x001ea20000300a00 */
[----:B------:R-:W2:Y:S02]  /*20b20*/  LDL.LU.64 R26, [R1+0xb48] ;  /* 0x000b4800011a7983 */ /* 0x000ea40000300a00 */
[----:B------:R-:W-:Y:S02]  /*20b30*/  STL.64 [R1+0x2ed8], R6 ;  /* 0x002ed80601007387 */ /* 0x000fe40000100a00 */
[----:B------:R-:W3:Y:S02]  /*20b40*/  LDL.64 R4, [R1+0x60] ;  /* 0x0000600001047983 */ /* 0x000ee40000100a00 */
[----:B---3--:R0:W-:Y:S04]  /*20b50*/  STL.64 [R1+0x2ef0], R4 ;  /* 0x002ef00401007387 */ /* 0x0081e80000100a00 */
[----:B0-----:R-:W3:Y:S01]  /*20b60*/  LDL.LU.64 R4, [R1+0xb30] ;  /* 0x000b300001047983 */ /* 0x001ee20000300a00 */
[----:B------:R-:W3:Y:S02]  /*20b70*/  LDL.LU.64 R6, [R1+0xb38] ;  /* 0x000b380001067983 */ /* 0x000ee40000300a00 */
[----:B------:R-:W4:Y:S02]  /*20b80*/  LDL.64 R16, [R1+0x40] ;  /* 0x0000400001107983 */ /* 0x000f240000100a00 */
[----:B------:R-:W-:Y:S01]  /*20b90*/  STL.64 [R1+0xb50], R8 ;  /* 0x000b500801007387 */ /* 0x000fe20000100a00 */
[----:B------:R0:W-:Y:S02]  /*20ba0*/  STL.64 [R1+0xb58], R10 ;  /* 0x000b580a01007387 */ /* 0x0001e40000100a00 */
[----:B0-----:R-:W-:-:S02]  /*20bb0*/  IMAD.MOV.U32 R11, RZ, RZ, R12 ;  /* 0x000000ffff0b7224 */ /* 0x001fc400078e000c */
[----:B------:R-:W-:Y:S02]  /*20bc0*/  IMAD.MOV.U32 R10, RZ, RZ, R13 ;  /* 0x000000ffff0a7224 */ /* 0x000fe400078e000d */
[----:B------:R-:W2:Y:S03]  /*20bd0*/  LDL.LU.64 R12, [R1+0x2f00] ;  /* 0x002f0000010c7983 */ /* 0x000ea60000300a00 */
[----:B------:R-:W-:Y:S02]  /*20be0*/  STL.64 [R1+0x2ed0], R10 ;  /* 0x002ed00a01007387 */ /* 0x000fe40000100a00 */
[----:B------:R-:W3:Y:S01]  /*20bf0*/  LDL.64 R8, [R1+0x50] ;  /* 0x0000500001087983 */ /* 0x000ee20000100a00 */
[C---:B--2---:R-:W-:Y:S11]  /*20c00*/  HMMA.16816.F32.BF16 R24, R20.reuse, R12, R24 ;  /* 0x0000000c1418723c */ /* 0x044ff60000041818 */
[----:B------:R-:W-:Y:S11]  /*20c10*/  @!UPT UIADD3 URZ, URZ, URZ, URZ ;  /* 0x0000003f3f3ff290 */ /* 0x000ff6000fffe03f */
[----:B------:R-:W-:Y:S01]  /*20c20*/  @!UPT UIADD3 URZ, URZ, URZ, URZ ;  /* 0x0000003f3f3ff290 */ /* 0x000fe2000fffe03f */
[----:B------:R0:W-:Y:S01]  /*20c30*/  STL.64 [R1+0xb40], R24 ;  /* 0x000b401801007387 */ /* 0x0001e20000100a00 */
[----:B------:R-:W-:Y:S03]  /*20c40*/  STL.64 [R1+0xb48], R26 ;  /* 0x000b481a01007387 */ /* 0x000fe60000100a00 */
[----:B0-----:R-:W3:Y:S02]  /*20c50*/  LDL.LU.64 R24, [R1+0x2ef8] ;  /* 0x002ef80001187983 */ /* 0x001ee40000300a00 */
[C---:B---3--:R-:W-:Y:S01]  /*20c60*/  HMMA.16816.F32.BF16 R4, R20.reuse, R24, R4 ;  /* 0x000000181404723c */ /* 0x048fe20000041804 */
[----:B------:R-:W-:Y:S02]  /*20c70*/  IMAD.MOV.U32 R0, RZ, RZ, R24 ;  /* 0x000000ffff007224 */ /* 0x000fe400078e0018 */
[----:B------:R-:W-:Y:S11]  /*20c80*/  IMAD.MOV.U32 R29, RZ, RZ, R25 ;  /* 0x000000ffff1d7224 */ /* 0x000ff600078e0019 */
[----:B------:R-:W-:Y:S09]  /*20c90*/  @!UPT UIADD3 URZ, URZ, URZ, URZ ;  /* 0x0000003f3f3ff290 */ /* 0x000ff2000fffe03f */
[----:B------:R0:W-:Y:S01]  /*20ca0*/  STL.64 [R1+0xb30], R4 ;  /* 0x000b300401007387 */ /* 0x0001e20000100a00 */
        /* <DEDUP_REMOVED lines=8> */
[----:B------:R0:W-:Y:S02]  /*20d30*/  STL.64 [R1+0xb28], R26 ;  /* 0x000b281a01007387 */ /* 0x0001e40000100a00 */
[----:B-1----:R-:W2:Y:S02]  /*20d40*/  LDL.LU.64 R6, [R1+0x2ed8] ;  /* 0x002ed80001067983 */ /* 0x002ea40000300a00 */
[----:B0-----:R-:W-:Y:S02]  /*20d50*/  IMAD.MOV.U32 R26, RZ, RZ, R4 ;  /* 0x000000ffff1a7224 */ /* 0x001fe400078e0004 */
[----:B------:R-:W-:-:S05]  /*20d60*/  IMAD.MOV.U32 R27, RZ, RZ, R5 ;  /* 0x000000ffff1b7224 */ /* 0x000fca00078e0005 */
[----:B------:R0:W-:Y:S01]  /*20d70*/  STL.64 [R1+0x2ea8], R26 ;  /* 0x002ea81a01007387 */ /* 0x0001e20000100a00 */
[----:B------:R-:W3:Y:S03]  /*20d80*/  LDL.LU.64 R24, [R1+0xb10] ;  /* 0x000b100001187983 */ /* 0x000ee60000300a00 */
[----:B0-----:R-:W3:Y:S01]  /*20d90*/  LDL.LU.64 R26, [R1+0xb18] ;  /* 0x000b1800011a7983 */ /* 0x001ee20000300a00 */
[----:B------:R-:W-:Y:S02]  /*20da0*/  IMAD.MOV.U32 R4, RZ, RZ, R8 ;  /* 0x000000ffff047224 */ /* 0x000fe400078e0008 */
[----:B------:R-:W-:Y:S01]  /*20db0*/  IMAD.MOV.U32 R5, RZ, RZ, R9 ;  /* 0x000000ffff057224 */ /* 0x000fe200078e0009 */
[C---:B---3--:R-:W-:Y:S11]  /*20dc0*/  HMMA.16816.F32.BF16 R24, R20.reuse, R8, R24 ;  /* 0x000000081418723c */ /* 0x048ff60000041818 */
[----:B------:R-:W-:Y:S11]  /*20dd0*/  @!UPT UIADD3 URZ, URZ, URZ, URZ ;  /* 0x0000003f3f3ff290 */ /* 0x000ff6000fffe03f */
[----:B------:R-:W-:Y:S01]  /*20de0*/  @!UPT UIADD3 URZ, URZ, URZ, URZ ;  /* 0x0000003f3f3ff290 */ /* 0x000fe2000fffe03f */
[----:B------:R0:W-:Y:S01]  /*20df0*/  STL.64 [R1+0xb10], R24 ;  /* 0x000b101801007387 */ /* 0x0001e20000100a00 */
[----:B------:R1:W-:Y:S02]  /*20e00*/  STL.64 [R1+0xb18], R26 ;  /* 0x000b181a01007387 */ /* 0x0003e40000100a00 */
[----:B------:R-:W4:Y:S02]  /*20e10*/  LDL.LU.64 R8, [R1+0xb00] ;  /* 0x000b000001087983 */ /* 0x000f240000300a00 */
[----:B------:R-:W4:Y:S01]  /*20e20*/  LDL.LU.64 R10, [R1+0xb08] ;  /* 0x000b0800010a7983 */ /* 0x000f220000300a00 */
[----:B0-----:R-:W3:Y:S01]  /*20e30*/  LDL.LU.64 R24, [R1+0xae0] ;  /* 0x000ae00001187983 */ /* 0x001ee20000300a00 */
[----:B-1----:R-:W2:Y:S03]  /*20e40*/  LDL.LU.64 R26, [R1+0xae8] ;  /* 0x000ae800011a7983 */ /* 0x002ea60000300a00 */
[----:B--2---:R-:W-:Y:S01]  /*20e50*/  STL.64 [R1+0x2ec0], R26 ;  /* 0x002ec01a01007387 */ /* 0x004fe20000100a00 */
[----:B---3--:R0:W-:Y:S03]  /*20e60*/  STL.64 [R1+0x2eb8], R24 ;  /* 0x002eb81801007387 */ /* 0x0081e60000100a00 */
[----:B0-----:R-:W2:Y:S01]  /*20e70*/  LDL.LU.64 R24, [R1+0xaf0] ;  /* 0x000af00001187983 */ /* 0x001ea20000300a00 */
[----:B------:R-:W2:Y:S02]  /*20e80*/  LDL.LU.64 R26, [R1+0xaf8] ;  /* 0x000af800011a7983 */ /* 0x000ea40000300a00 */
[----:B------:R-:W-:Y:S02]  /*20e90*/  STL.64 [R1+0x2e78], R6 ;  /* 0x002e780601007387 */ /* 0x000fe40000100a00 */
[----:B------:R0:W-:Y:S02]  /*20ea0*/  STL.64 [R1+0x2e70], R4 ;  /* 0x002e700401007387 */ /* 0x0001e40000100a00 */
[----:B0-----:R-:W3:Y:S01]  /*20eb0*/  LDL.LU.64 R4, [R1+0xac0] ;  /* 0x000ac00001047983 */ /* 0x001ee20000300a00 */
        /* <DEDUP_REMOVED lines=8> */
[----:B------:R0:W-:Y:S02]  /*20f40*/  STL.64 [R1+0xb00], R8 ;  /* 0x000b000801007387 */ /* 0x0001e40000100a00 */
[----:B------:R1:W-:Y:S02]  /*20f50*/  STL.64 [R1+0xb08], R10 ;  /* 0x000b080a01007387 */ /* 0x0003e40000100a00 */
[----:B0-----:R-:W-:Y:S01]  /*20f60*/  IMAD.MOV.U32 R9, RZ, RZ, R16 ;  /* 0x000000ffff097224 */ /* 0x001fe200078e0010 */
[----:B-1----:R-:W3:Y:S01]  /*20f70*/  LDL.LU.64 R10, [R1+0x2ed0] ;  /* 0x002ed000010a7983 */ /* 0x002ee20000300a00 */
[----:B------:R-:W4:Y:S02]  /*20f80*/  LDL.LU.64 R16, [R1+0x2ec8] ;  /* 0x002ec80001107983 */ /* 0x000f240000300a00 */
[----:B------:R-:W-:Y:S01]  /*20f90*/  IMAD.MOV.U32 R15, RZ, RZ, R13 ;  /* 0x000000ffff0f7224 */ /* 0x000fe200078e000d */
[----:B----4-:R-:W-:Y:S01]  /*20fa0*/  HMMA.16816.F32.BF16 R24, R20, R16, R24 ;  /* 0x000000101418723c */ /* 0x010fe20000041818 */
[----:B------:R-:W-:-:S02]  /*20fb0*/  IMAD.MOV.U32 R13, RZ, RZ, R16 ;  /* 0x000000ffff0d7224 */ /* 0x000fc400078e0010 */
[----:B------:R-:W-:Y:S11]  /*20fc0*/  IMAD.MOV.U32 R8, RZ, RZ, R17 ;  /* 0x000000ffff087224 */ /* 0x000ff600078e0011 */
[----:B------:R-:W-:Y:S09]  /*20fd0*/  @!UPT UIADD3 URZ, URZ, URZ, URZ ;  /* 0x0000003f3f3ff290 */ /* 0x000ff2000fffe03f */
[----:B------:R-:W-:Y:S01]  /*20fe0*/  STL.64 [R1+0xaf0], R24 ;  /* 0x000af01801007387 */ /* 0x000fe20000100a00 */
[----:B------:R0:W-:Y:S03]  /*20ff0*/  STL.64 [R1+0xaf8], R26 ;  /* 0x000af81a01007387 */ /* 0x0001e60000100a00 */
[----:B0-----:R-:W4:Y:S01]  /*21000*/  LDL.LU.64 R26, [R1+0x2ec0] ;  /* 0x002ec000011a7983 */ /* 0x001f220000300a00 */
[----:B------:R-:W4:Y:S02]  /*21010*/  LDL.LU.64 R24, [R1+0x2eb8] ;  /* 0x002eb80001187983 */ /* 0x000f240000300a00 */
[----:B------:R-:W4:Y:S02]  /*21020*/  LDL.LU.64 R16, [R1+0x2eb0] ;  /* 0x002eb00001107983 */ /* 0x000f240000300a00 */
[----:B------:R-:W-:Y:S01]  /*21030*/  IMAD.MOV.U32 R28, RZ, RZ, R12 ;  /* 0x000000ffff1c7224 */ /* 0x000fe200078e000c */
[C---:B----4-:R-:W-:Y:S01]  /*21040*/  HMMA.16816.F32.BF16 R24, R20.reuse, R16, R24 ;  /* 0x000000101418723c */ /* 0x050fe20000041818 */
[----:B------:R-:W-:Y:S11]  /*21050*/  IMAD.MOV.U32 R12, RZ, RZ, R17 ;  /* 0x000000ffff0c7224 */ /* 0x000ff600078e0011 */
[----:B------:R-:W-:Y:S11]  /*21060*/  @!UPT UIADD3 URZ, URZ, URZ, URZ ;  /* 0x0000003f3f3ff290 */ /* 0x000ff6000fffe03f */
[----:B------:R0:W-:Y:S01]  /*21070*/  STL.64 [R1+0xae0], R24 ;  /* 0x000ae01801007387 */ /* 0x0001e20000100a00 */
[----:B------:R1:W-:Y:S02]  /*21080*/  STL.64 [R1+0xae8], R26 ;  /* 0x000ae81a01007387 */ /* 0x0003e40000100a00 */
[----:B0-----:R-:W-:Y:S01]  /*21090*/  IMAD.MOV.U32 R25, RZ, RZ, R16 ;  /* 0x000000ffff197224 */ /* 0x001fe200078e0010 */
[----:B-1----:R-:W4:Y:S01]  /*210a0*/  LDL.LU.64 R26, [R1+0x2ea8] ;  /* 0x002ea800011a7983 */ /* 0x002f220000300a00 */
        /* <DEDUP_REMOVED lines=16> */
[----:B0-----:R-:W2:Y:S01]  /*211b0*/  LDL.LU.64 R6, [R1+0x2e78] ;  /* 0x002e780001067983 */ /* 0x001ea20000300a00 */
[----:B------:R-:W2:Y:S02]  /*211c0*/  LDL.LU.64 R4, [R1+0x2e70] ;  /* 0x002e700001047983 */ /* 0x000ea40000300a00 */
        /* <DEDUP_REMOVED lines=35> */
[----:B------:R-:W2:Y:S02]  /*21400*/  LDL.LU.64 R18, [R1+0xaa8] ;  /* 0x000aa80001127983 */ /* 0x000ea40000300a00 */
[----:B------:R-:W-:Y:S02]  /*21410*/  STL [R1+0x2d40], R14 ;  /* 0x002d400e01007387 */ /* 0x000fe40000100800 */
[----:B------:R-:W-:Y:S01]  /*21420*/  STL.64 [R1+0x2d38], R12 ;  /* 0x002d380c01007387 */ /* 0x000fe20000100a00 */
[----:B--2---:R-:W-:Y:S11]  /*21430*/  HMMA.16816.F32.BF16 R16, R20, R8, R16 ;  /* 0x000000081410723c */ /* 0x004ff60000041810 */
[----:B------:R-:W-:Y:S11]  /*21440*/  @!UPT UIADD3 URZ, URZ, URZ, URZ ;  /* 0x0000003f3f3ff290 */ /* 0x000ff6000fffe03f */
[----:B------:R-:W-:Y:S01]  /*21450*/  @!UPT UIADD3 URZ, URZ, URZ, URZ ;  /* 0x0000003f3f3ff290 */ /* 0x000fe2000fffe03f */
[----:B------:R4:W-:Y:S01]  /*21460*/  STL.64 [R1+0xaa0], R16 ;  /* 0x000aa01001007387 */ /* 0x0009e20000100a00 */
[----:B------:R-:W-:Y:S02]  /*21470*/  STL.64 [R1+0xaa8], R18 ;  /* 0x000aa81201007387 */ /* 0x000fe40000100a00 */
[----:B----4-:R-:W-:Y:S02]  /*21480*/  IMAD.MOV.U32 R16, RZ, RZ, R26 ;  /* 0x000000ffff107224 */ /* 0x010fe400078e001a */
[----:B------:R-:W-:Y:S01]  /*21490*/  IMAD.MOV.U32 R17, RZ, RZ, R27 ;  /* 0x000000ffff117224 */ /* 0x000fe200078e001b */
[----:B------:R-:W2:Y:S01]  /*214a0*/  LDL.LU R26, [R1+0x2e40] ;  /* 0x002e4000011a7983 */ /* 0x000ea20000300800 */
[----:B------:R-:W2:Y:S03]  /*214b0*/  LDL.LU R27, [R1+0x2e3c] ;  /* 0x002e3c00011b7983 */ /* 0x000ea60000300800 */
[----:B------:R0:W-:Y:S04]  /*214c0*/  STL.64 [R1+0x2db8], R16 ;  /* 0x002db81001007387 */ /* 0x0001e80000100a00 */
[----:B0-----:R-:W4:Y:S01]  /*214d0*/  LDL.LU.64 R16, [R1+0x4e0] ;  /* 0x0004e00001107983 */ /* 0x001f220000300a00 */
[----:B------:R-:W4:Y:S02]  /*214e0*/  LDL.LU.64 R18, [R1+0x4e8] ;  /* 0x0004e80001127983 */ /* 0x000f240000300a00 */
[----:B------:R0:W-:Y:S02]  /*214f0*/  STL.64 [R1+0x2d20], R8 ;  /* 0x002d200801007387 */ /* 0x0001e40000100a00 */
[----:B0-----:R-:W-:-:S02]  /*21500*/  IMAD.MOV.U32 R8, RZ, RZ, R28 ;  /* 0x000000ffff087224 */ /* 0x001fc400078e001c */
[----:B------:R-:W-:Y:S01]  /*21510*/  IMAD.MOV.U32 R9, RZ, RZ, R15 ;  /* 0x000000ffff097224 */ /* 0x000fe200078e000f */
[----:B----4-:R-:W-:Y:S07]  /*21520*/  HMMA.16816.F32.BF16 R20, R20, R4, R16 ;  /* 0x000000041414723c */ /* 0x010fee0000041810 */
[----:B------:R-:W-:Y:S02]  /*21530*/  IMAD.MOV.U32 R16, RZ, RZ, R0 ;  /* 0x000000ffff107224 */ /* 0x000fe400078e0000 */
[----:B------:R-:W-:Y:S01]  /*21540*/  IMAD.MOV.U32 R17, RZ, RZ, R29 ;  /* 0x000000ffff117224 */ /* 0x000fe200078e001d */
[----:B------:R-:W4:Y:S11]  /*21550*/  LDL.LU R0, [R1+0x2e38] ;  /* 0x002e380001007983 */ /* 0x000f360000300800 */
[----:B------:R-:W-:Y:S02]  /*21560*/  @!UPT UIADD3 URZ, URZ, URZ, URZ ;  /* 0x0000003f3f3ff290 */ /* 0x000fe4000fffe03f */
[----:B------:R-:W-:Y:S01]  /*21570*/  STL.64 [R1+0x4e0], R20 ;  /* 0x0004e01401007387 */ /* 0x000fe20000100a00 */
[----:B------:R-:W-:Y:S02]  /*21580*/  STL.64 [R1+0x4e8], R22 ;  /* 0x0004e81601007387 */ /* 0x000fe40000100a00 */
[----:B------:R-:W-:Y:S02]  /*21590*/  STL.64 [R1+0x2dd0], R16 ;  /* 0x002dd01001007387 */ /* 0x000fe40000100a00 */
[----:B------:R3:W-:Y:S02]  /*215a0*/  STL.64 [R1+0x2dd8], R8 ;  /* 0x002dd80801007387 */ /* 0x0007e40000100a00 */
[----:B---3--:R-:W-:Y:S02]  /*215b0*/  IMAD.MOV.U32 R8, RZ, RZ, R11 ;  /* 0x000000ffff087224 */ /* 0x008fe400078e000b */
[----:B------:R-:W-:-:S05]  /*215c0*/  IMAD.MOV.U32 R9, RZ, RZ, R10 ;  /* 0x000000ffff097224 */ /* 0x000fca00078e000a */
[----:B------:R0:W-:Y:S02]  /*215d0*/  STL.64 [R1+0x2df0], R8 ;  /* 0x002df00801007387 */ /* 0x0001e40000100a00 */
[----:B0-----:R-:W-:Y:S02]  /*215e0*/  IMAD.MOV.U32 R8, RZ, RZ, R7 ;  /* 0x000000ffff087224 */ /* 0x001fe400078e0007 */
[----:B------:R-:W-:-:S05]  /*215f0*/  IMAD.MOV.U32 R9, RZ, RZ, R6 ;  /* 0x000000ffff097224 */ /* 0x000fca00078e0006 */
[----:B------:R0:W-:Y:S02]  /*21600*/  STL.64 [R1+0x2e08], R8 ;  /* 0x002e080801007387 */ /* 0x0001e40000100a00 */
[----:B0-----:R-:W-:Y:S02]  /*21610*/  IMAD.MOV.U32 R8, RZ, RZ, R3 ;  /* 0x000000ffff087224 */ /* 0x001fe400078e0003 */
[----:B------:R-:W-:-:S05]  /*21620*/  IMAD.MOV.U32 R9, RZ, RZ, R2 ;  /* 0x000000ffff097224 */ /* 0x000fca00078e0002 */
[----:B------:R0:W-:Y:S04]  /*21630*/  STL.64 [R1+0x2e20], R8 ;  /* 0x002e200801007387 */ /* 0x0001e80000100a00 */
[----:B0-----:R-:W2:Y:S01]  /*21640*/  LDL.64 R8, [R1+0xc0] ;  /* 0x0000c00001087983 */ /* 0x001ea20000100a00 */
[----:B------:R-:W3:Y:S02]  /*21650*/  LDL.LU.64 R16, [R1+0x3a0] ;  /* 0x0003a00001107983 */ /* 0x000ee40000300a00 */
[----:B------:R-:W2:Y:S02]  /*21660*/  LDL.LU.64 R18, [R1+0x3a8] ;  /* 0x0003a80001127983 */ /* 0x000ea40000300a00 */
[----:B--2---:R-:W-:Y:S01]  /*21670*/  STL.64 [R1+0x2de8], R18 ;  /* 0x002de81201007387 */ /* 0x004fe20000100a00 */
[----:B---3--:R0:W-:Y:S03]  /*21680*/  STL.64 [R1+0x2de0], R16 ;  /* 0x002de01001007387 */ /* 0x0081e60000100a00 */
[----:B0-----:R-:W2:Y:S01]  /*21690*/  LDL.LU.64 R16, [R1+0x3b0] ;  /* 0x0003b00001107983 */ /* 0x001ea20000300a00 */
[----:B------:R-:W3:Y:S03]  /*216a0*/  LDL.LU.64 R18, [R1+0x3b8] ;  /* 0x0003b80001127983 */ /* 0x000ee60000300a00 */
[----:B---3--:R-:W-:Y:S01]  /*216b0*/  STL.64 [R1+0x2e00], R18 ;  /* 0x002e001201007387 */ /* 0x008fe20000100a00 */
[----:B--2---:R0:W-:Y:S03]  /*216c0*/  STL.64 [R1+0x2df8], R16 ;  /* 0x002df81001007387 */ /* 0x0041e60000100a00 */
        /* <DEDUP_REMOVED lines=9> */
[----:B------:R-:W2:Y:S02]  /*21760*/  LDL.LU.64 R18, [R1+0x3e8] ;  /* 0x0003e80001127983 */ /* 0x000ea40000300a00 */
[----:B------:R0:W-:Y:S02]  /*21770*/  STL.64 [R1+0x2d50], R4 ;  /* 0x002d500401007387 */ /* 0x0001e40000100a00 */
[----:B0-----:R-:W3:Y:S01]  /*21780*/  LDL.LU.64 R4, [R1+0x340] ;  /* 0x0003400001047983 */ /* 0x001ee20000300a00 */
[----:B------:R-:W2:Y:S03]  /*21790*/  LDL.LU.64 R6, [R1+0x348] ;  /* 0x0003480001067983 */ /* 0x000ea60000300a00 */
        /* <DEDUP_REMOVED lines=11> */
[----:B------:R-:W3:Y:S01]  /*21850*/  LDL.LU.64 R6, [R1+0x378] ;  /* 0x0003780001067983 */ /* 0x000ee20000300a00 */
[----:B------:R-:W-:Y:S02]  /*21860*/  HMMA.16816.F32.BF16 R16, R24, R8, R16 ;  /* 0x000000081810723c */ /* 0x000fe40000041810 */
[----:B---3--:R-:W-:Y:S01]  /*21870*/  STL.64 [R1+0x2db0], R6 ;  /* 0x002db00601007387 */ /* 0x008fe20000100a00 */
[----:B--2---:R0:W-:Y:S03]  /*21880*/  STL.64 [R1+0x2da8], R4 ;  /* 0x002da80401007387 */ /* 0x0041e60000100a00 */
[----:B0-----:R-:W2:Y:S01]  /*21890*/  LDL.LU.64 R4, [R1+0x380] ;  /* 0x0003800001047983 */ /* 0x001ea20000300a00 */
[----:B------:R-:W3:Y:S02]  /*218a0*/  LDL.LU.64 R6, [R1+0x388] ;  /* 0x0003880001067983 */ /* 0x000ee40000300a00 */
[----:B------:R-:W-:-:S02]  /*218b0*/  IMAD.MOV.U32 R3, RZ, RZ, R8 ;  /* 0x000000ffff037224 */ /* 0x000fc400078e0008 */
[----:B------:R-:W-:Y:S01]  /*218c0*/  IMAD.MOV.U32 R2, RZ, RZ, R9 ;  /* 0x000000ffff027224 */ /* 0x000fe200078e0009 */
[----:B---3--:R-:W-:Y:S01]  /*218d0*/  STL.64 [R1+0x2dc8], R6 ;  /* 0x002dc80601007387 */ /* 0x008fe20000100a00 */
[----:B--2---:R0:W-:Y:S03]  /*218e0*/  STL.64 [R1+0x2dc0], R4 ;  /* 0x002dc00401007387 */ /* 0x0041e60000100a00 */
[----:B0-----:R-:W2:Y:S01]  /*218f0*/  LDL.LU.64 R4, [R1+0x390] ;  /* 0x0003900001047983 */ /* 0x001ea20000300a00 */
[----:B------:R-:W2:Y:S02]  /*21900*/  LDL.LU.64 R6, [R1+0x398] ;  /* 0x0003980001067983 */ /* 0x000ea40000300a00 */
[----:B------:R-:W3:Y:S02]  /*21910*/  LDL.LU.64 R12, [R1+0x330] ;  /* 0x00033000010c7983 */ /* 0x000ee40000300a00 */
[----:B------:R-:W3:Y:S01]  /*21920*/  LDL.LU.64 R14, [R1+0x338] ;  /* 0x00033800010e7983 */ /* 0x000ee20000300a00 */
[----:B------:R-:W2:Y:S01]  /*21930*/  LDL.LU.64 R20, [R1+0x320] ;  /* 0x0003200001147983 */ /* 0x000ea20000300a00 */
[----:B------:R-:W2:Y:S02]  /*21940*/  LDL.LU.64 R22, [R1+0x328] ;  /* 0x0003280001167983 */ /* 0x000ea40000300a00 */
[----:B------:R-:W-:Y:S02]  /*21950*/  STL.64 [R1+0x3e0], R16 ;  /* 0x0003e01001007387 */ /* 0x000fe40000100a00 */
[----:B------:R0:W-:Y:S02]  /*21960*/  STL.64 [R1+0x3e8], R18 ;  /* 0x0003e81201007387 */ /* 0x0001e40000100a00 */
[----:B0-----:R-:W2:Y:S01]  /*21970*/  LDL.LU.64 R18, [R1+0x2e30] ;  /* 0x002e300001127983 */ /* 0x001ea20000300a00 */
[----:B------:R-:W2:Y:S02]  /*21980*/  LDL.LU.64 R16, [R1+0x2e28] ;  /* 0x002e280001107983 */ /* 0x000ea40000300a00 */
[----:B------:R-:W2:Y:S02]  /*21990*/  LDL.LU.64 R8, [R1+0x2e20] ;  /* 0x002e200001087983 */ /* 0x000ea40000300a00 */
[C---:B--2---:R-:W-:Y:S01]  /*219a0*/  HMMA.16816.F32.BF16 R8, R24.reuse, R8, R16 ;  /* 0x000000081808723c */ /* 0x044fe20000041810 */
[----:B------:R-:W2:Y:S01]  /*219b0*/  LDL.LU.64 R18, [R1+0x2e18] ;  /* 0x002e180001127983 */ /* 0x000ea20000300a00 */
[----:B------:R-:W2:Y:S11]  /*219c0*/  LDL.LU.64 R16, [R1+0x2e10] ;  /* 0x002e100001107983 */ /* 0x000eb60000300a00 */
[----:B------:R-:W-:Y:S10]  /*219d0*/  @!UPT UIADD3 URZ, URZ, URZ, URZ ;  /* 0x0000003f3f3ff290 */ /* 0x000ff4000fffe03f */
        /* <DEDUP_REMOVED lines=64> */
[----:B0-----:R-:W3:Y:S02]  /*21de0*/  LDL.LU.64 R16, [R1+0x2d48] ;  /* 0x002d480001107983 */ /* 0x001ee40000300a00 */
[C---:B---3--:R-:W-:Y:S02]  /*21df0*/  HMMA.16816.F32.BF16 R16, R24.reuse, R16, R12 ;  /* 0x000000101810723c */ /* 0x048fe4000004180c */
[----:B------:R-:W3:Y:S01]  /*21e00*/  LDL.LU R14, [R1+0x2d40] ;  /* 0x002d4000010e7983 */ /* 0x000ee20000300800 */
[----:B------:R-:W2:Y:S11]  /*21e10*/  LDL.LU.64 R12, [R1+0x2d38] ;  /* 0x002d3800010c7983 */ /* 0x000eb60000300a00 */
[----:B------:R-:W-:Y:S09]  /*21e20*/  @!UPT UIADD3 URZ, URZ, URZ, URZ ;  /* 0x0000003f3f3ff290 */ /* 0x000ff2000fffe03f */
[----:B------:R-:W-:Y:S01]  /*21e30*/  STL.64 [R1+0x330], R16 ;  /* 0x0003301001007387 */ /* 0x000fe20000100a00 */
[----:B------:R0:W-:Y:S03]  /*21e40*/  STL.64 [R1+0x338], R18 ;  /* 0x0003381201007387 */ /* 0x0001e60000100a00 */
[----:B0-----:R-:W2:Y:S01]  /*21e50*/  LDL.LU.64 R18, [R1+0x2d30] ;  /* 0x002d300001127983 */ /* 0x001ea20000300a00 */
[----:B------:R-:W2:Y:S02]  /*21e60*/  LDL.LU.64 R16, [R1+0x2d28] ;  /* 0x002d280001107983 */ /* 0x000ea40000300a00 */
[C---:B--2---:R-:W-:Y:S11]  /*21e70*/  HMMA.16816.F32.BF16 R20, R24.reuse, R16, R20 ;  /* 0x000000101814723c */ /* 0x044ff60000041814 */
[----:B------:R-:W-:Y:S11]  /*21e80*/  @!UPT UIADD3 URZ, URZ, URZ, URZ ;  /* 0x0000003f3f3ff290 */ /* 0x000ff6000fffe03f */
[----:B------:R-:W-:Y:S01]  /*21e90*/  @!UPT UIADD3 URZ, URZ, URZ, URZ ;  /* 0x0000003f3f3ff290 */ /* 0x000fe2000fffe03f */
[----:B------:R0:W-:Y:S01]  /*21ea0*/  STL.64 [R1+0x320], R20 ;  /* 0x0003201401007387 */ /* 0x0001e20000100a00 */
[----:B------:R1:W-:Y:S03]  /*21eb0*/  STL.64 [R1+0x328], R22 ;  /* 0x0003281601007387 */ /* 0x0003e60000100a00 */
[----:B0-----:R-:W2:Y:S01]  /*21ec0*/  LDL.LU.64 R20, [R1] ;  /* 0x0000000001147983 */ /* 0x001ea20000300a00 */
[----:B-1----:R-:W2:Y:S02]  /*21ed0*/  LDL.LU.64 R22, [R1+0x8] ;  /* 0x0000080001167983 */ /* 0x002ea40000300a00 */
[----:B------:R-:W-:Y:S02]  /*21ee0*/  STL.64 [R1+0x2ca0], R18 ;  /* 0x002ca01201007387 */ /* 0x000fe40000100a00 */
[----:B------:R0:W-:Y:S02]  /*21ef0*/  STL.64 [R1+0x2c98], R16 ;  /* 0x002c981001007387 */ /* 0x0001e40000100a00 */
[----:B0-----:R-:W2:Y:S01]  /*21f00*/  LDL.LU.64 R16, [R1+0xb0] ;  /* 0x0000b00001107983 */ /* 0x001ea20000300a00 */
[C---:B------:R-:W-:Y:S03]  /*21f10*/  HMMA.16816.F32.BF16 R8, R24.reuse, R12, R8 ;  /* 0x0000000c1808723c */ /* 0x040fe60000041808 */
[----:B--2---:R-:W-:Y:S11]  /*21f20*/  STL.64 [R1+0x2d10], R16 ;  /* 0x002d101001007387 */ /* 0x004ff60000100a00 */
[----:B------:R-:W-:Y:S09]  /*21f30*/  @!UPT UIADD3 URZ, URZ, URZ, URZ ;  /* 0x0000003f3f3ff290 */ /* 0x000ff2000fffe03f */
[----:B------:R0:W-:Y:S02]  /*21f40*/  STL.64 [R1+0x310], R8 ;  /* 0x0003100801007387 */ /* 0x0001e40000100a00 */
[----:B------:R-:W-:Y:S01]  /*21f50*/  STL.64 [R1+0x318], R10 ;  /* 0x0003180a01007387 */ /* 0x000fe20000100a00 */
[----:B0-----:R-:W2:Y:S01]  /*21f60*/  LDL.LU.64 R8, [R1+0x2d20] ;  /* 0x002d200001087983 */ /* 0x001ea20000300a00 */
[----:B---3--:R-:W-:Y:S02]  /*21f70*/  STL [R1+0x2cc0], R14 ;  /* 0x002cc00e01007387 */ /* 0x008fe40000100800 */
[----:B------:R0:W-:Y:S02]  /*21f80*/  STL.64 [R1+0x2cb8], R12 ;  /* 0x002cb80c01007387 */ /* 0x0001e40000100a00 */
[----:B0-----:R-:W3:Y:S04]  /*21f90*/  LDL.LU.64 R12, [R1+0x90] ;  /* 0x00009000010c7983 */ /* 0x001ee80000300a00 */
[----:B---3--:R0:W-:Y:S04]  /*21fa0*/  STL.64 [R1+0x2d08], R12 ;  /* 0x002d080c01007387 */ /* 0x0081e80000100a00 */
[----:B0-----:R-:W3:Y:S01]  /*21fb0*/  LDL.LU.64 R12, [R1+0x300] ;  /* 0x00030000010c7983 */ /* 0x001ee20000300a00 */
[----:B------:R-:W3:Y:S02]  /*21fc0*/  LDL.LU.64 R14, [R1+0x308] ;  /* 0x00030800010e7983 */ /* 0x000ee40000300a00 */
[----:B--2---:R-:W-:Y:S02]  /*21fd0*/  STL [R1+0x2c80], R9 ;  /* 0x002c800901007387 */ /* 0x004fe40000100800 */
[----:B------:R0:W-:Y:S01]  /*21fe0*/  STL [R1+0x2d18], R8 ;  /* 0x002d180801007387 */ /* 0x0001e20000100800 */
[C---:B---3--:R-:W-:Y:S11]  /*21ff0*/  HMMA.16816.F32.BF16 R12, R24.reuse, R8, R12 ;  /* 0x00000008180c723c */ /* 0x048ff6000004180c */
[----:B------:R-:W-:Y:S11]  /*22000*/  @!UPT UIADD3 URZ, URZ, URZ, URZ ;  /* 0x0000003f3f3ff290 */ /* 0x000ff6000fffe03f */
[----:B------:R-:W-:Y:S01]  /*22010*/  @!UPT UIADD3 URZ, URZ, URZ, URZ ;  /* 0x0000003f3f3ff290 */ /* 0x000fe2000fffe03f */
[----:B------:R-:W-:Y:S01]  /*22020*/  STL.64 [R1+0x300], R12 ;  /* 0x0003000c01007387 */ /* 0x000fe20000100a00 */
[----:B------:R1:W-:Y:S02]  /*22030*/  STL.64 [R1+0x308], R14 ;  /* 0x0003080e01007387 */ /* 0x0003e40000100a00 */
[----:B0-----:R-:W2:Y:S02]  /*22040*/  LDL.LU.64 R8, [R1+0x9a0] ;  /* 0x0009a00001087983 */ /* 0x001ea40000300a00 */
[----:B------:R-:W2:Y:S01]  /*22050*/  LDL.LU.64 R10, [R1+0x9a8] ;  /* 0x0009a800010a7983 */ /* 0x000ea20000300a00 */
[----:B-1----:R-:W-:Y:S01]  /*22060*/  HMMA.16816.F32.BF16 R12, R24, R4, R20 ;  /* 0x00000004180c723c */ /* 0x002fe20000041814 */
[----:B----4-:R-:W-:Y:S04]  /*22070*/  LDSM.16.MT88.4 R20, [R0+0x300] ;  /* 0x000300000014783b */ /* 0x010fe80000004200 */
[----:B------:R-:W0:Y:S01]  /*22080*/  LDSM.16.MT88.4 R24, [R0+0x380] ;  /* 0x000380000018783b */ /* 0x000e220000004200 */
[----:B------:R-:W-:-:S02]  /*22090*/  IMAD.MOV.U32 R16, RZ, RZ, R3 ;  /* 0x000000ffff107224 */ /* 0x000fc400078e0003 */
[----:B------:R-:W-:Y:S01]  /*220a0*/  IMAD.MOV.U32 R17, RZ, RZ, R2 ;  /* 0x000000ffff117224 */ /* 0x000fe200078e0002 */
[----:B------:R-:W-:Y:S01]  /*220b0*/  STL [R1+0x2c4c], R4 ;  /* 0x002c4c0401007387 */ /* 0x000fe20000100800 */
[----:B------:R1:W-:Y:S11]  /*220c0*/  STL [R1+0x2c48], R5 ;  /* 0x002c480501007387 */ /* 0x0003f60000100800 */
[----:B------:R-:W-:Y:S02]  /*220d0*/  @!UPT UIADD3 URZ, URZ, URZ, URZ ;  /* 0x0000003f3f3ff290 */ /* 0x000fe4000fffe03f */
[----:B------:R3:W-:Y:S01]  /*220e0*/  STL.64 [R1+0x10c0], R12 ;  /* 0x0010c00c01007387 */ /* 0x0007e20000100a00 */
[----:B------:R4:W-:Y:S02]  /*220f0*/  STL.64 [R1+0x10c8], R14 ;  /* 0x0010c80e01007387 */ /* 0x0009e40000100a00 */
[----:B-1----:R-:W2:Y:S01]  /*22100*/  LDL.LU.64 R4, [R1+0xa0] ;  /* 0x0000a00001047983 */ /* 0x002ea20000300a00 */
[----:B---3--:R-:W3:Y:S01]  /*22110*/  LDL.LU.64 R12, [R1+0x980] ;  /* 0x00098000010c7983 */ /* 0x008ee20000300a00 */
[----:B----4-:R-:W3:Y:S03]  /*22120*/  LDL.LU.64 R14, [R1+0x988] ;  /* 0x00098800010e7983 */ /* 0x010ee60000300a00 */
[----:B0-----:R-:W-:Y:S01]  /*22130*/  STL [R1+0x2c54], R24 ;  /* 0x002c541801007387 */ /* 0x001fe20000100800 */
[----:B------:R0:W-:Y:S02]  /*22140*/  STL [R1+0x2c50], R25 ;  /* 0x002c501901007387 */ /* 0x0001e40000100800 */
[----:B------:R-:W-:Y:S02]  /*22150*/  STL [R1+0x2c44], R26 ;  /* 0x002c441a01007387 */ /* 0x000fe40000100800 */
[----:B------:R1:W-:Y:S01]  /*22160*/  STL [R1+0x2c40], R27 ;  /* 0x002c401b01007387 */ /* 0x0003e20000100800 */
[----:B0-----:R-:W4:Y:S01]  /*22170*/  LDL.LU.64 R24, [R1+0x990] ;  /* 0x0009900001187983 */ /* 0x001f220000300a00 */
[----:B-1----:R-:W4:Y:S01]  /*22180*/  LDL.LU.64 R26, [R1+0x998] ;  /* 0x00099800011a7983 */ /* 0x002f220000300a00 */
[C---:B--2---:R-:W-:Y:S02]  /*22190*/  HMMA.16816.F32.BF16 R16, R20.reuse, R16, R8 ;  /* 0x000000101410723c */ /* 0x044fe40000041808 */
[----:B------:R-:W2:Y:S11]  /*221a0*/  LDL.LU R8, [R1+0x2d18] ;  /* 0x002d180001087983 */ /* 0x000eb60000300800 */
[----:B------:R-:W-:Y:S10]  /*221b0*/  @!UPT UIADD3 URZ, URZ, URZ, URZ ;  /* 0x0000003f3f3ff290 */ /* 0x000ff4000fffe03f */
[----:B------:R0:W-:Y:S01]  /*221c0*/  STL.64 [R1+0x9a0], R16 ;  /* 0x0009a01001007387 */ /* 0x0001e20000100a00 */
[----:B------:R-:W-:Y:S03]  /*221d0*/  STL.64 [R1+0x9a8], R18 ;  /* 0x0009a81201007387 */ /* 0x000fe60000100a00 */
[----:B0-----:R-:W4:Y:S02]  /*221e0*/  LDL.LU.64 R16, [R1+0x2d10] ;  /* 0x002d100001107983 */ /* 0x001f240000300a00 */
        /* <DEDUP_REMOVED lines=8> */
[----:B------:R-:W2:Y:S01]  /*22270*/  LDL.LU.64 R16, [R1+0x50] ;  /* 0x0000500001107983 */ /* 0x000ea20000300a00 */
[----:B---3--:R-:W-:Y:S01]  /*22280*/  HMMA.16816.F32.BF16 R12, R20, R4, R12 ;  /* 0x00000004140c723c */ /* 0x008fe2000004180c */
[----:B--2---:R0:W-:Y:S04]  /*22290*/  STL.64 [R1+0x2cf8], R16 ;  /* 0x002cf81001007387 */ /* 0x0041e80000100a00 */
[----:B0-----:R-:W2:Y:S01]  /*222a0*/  LDL.LU.64 R16, [R1+0x70] ;  /* 0x0000700001107983 */ /* 0x001ea20000300a00 */
[----:B------:R-:W-:Y:S02]  /*222b0*/  STL [R1+0x2c5c], R10 ;  /* 0x002c5c0a01007387 */ /* 0x000fe40000100800 */
[----:B------:R-:W-:Y:S02]  /*222c0*/  STL [R1+0x2c58], R11 ;  /* 0x002c580b01007387 */ /* 0x000fe40000100800 */
[----:B------:R0:W-:Y:S02]  /*222d0*/  STL [R1+0x2cf0], R8 ;  /* 0x002cf00801007387 */ /* 0x0001e40000100800 */
[----:B0-----:R-:W3:Y:S11]  /*222e0*/  LDL.LU.64 R8, [R1+0x80] ;  /* 0x0000800001087983 */ /* 0x001ef60000300a00 */
[----:B------:R0:W-:Y:S02]  /*222f0*/  STL.64 [R1+0x980], R12 ;  /* 0x0009800c01007387 */ /* 0x0001e40000100a00 */
[----:B------:R-:W-:Y:S01]  /*22300*/  STL.64 [R1+0x988], R14 ;  /* 0x0009880e01007387 */ /* 0x000fe20000100a00 */
[----:B0-----:R-:W4:Y:S01]  /*22310*/  LDL.LU.64 R12, [R1+0x2d08] ;  /* 0x002d0800010c7983 */ /* 0x001f220000300a00 */
[----:B------:R-:W-:-:S02]  /*22320*/  IMAD.MOV.U32 R0, RZ, RZ, R5 ;  /* 0x000000ffff007224 */ /* 0x000fc400078e0005 */
[----:B------:R-:W-:Y:S02]  /*22330*/  IMAD.MOV.U32 R29, RZ, RZ, R4 ;  /* 0x000000ffff1d7224 */ /* 0x000fe400078e0004 */
[----:B------:R-:W3:Y:S01]  /*22340*/  LDL.LU.64 R4, [R1+0x960] ;  /* 0x0009600001047983 */ /* 0x000ee20000300a00 */
[----:B------:R-:W3:Y:S02]  /*22350*/  LDL.LU.64 R6, [R1+0x968] ;  /* 0x0009680001067983 */ /* 0x000ee40000300a00 */
[----:B------:R-:W-:Y:S02]  /*22360*/  STL [R1+0x2c64], R0 ;  /* 0x002c640001007387 */ /* 0x000fe40000100800 */
[----:B------:R-:W-:Y:S01]  /*22370*/  STL [R1+0x2c60], R29 ;  /* 0x002c601d01007387 */ /* 0x000fe20000100800 */
[C---:B----4-:R-:W-:Y:S11]  /*22380*/  HMMA.16816.F32.BF16 R24, R20.reuse, R12, R24 ;  /* 0x0000000c1418723c */ /* 0x050ff60000041818 */
[----:B------:R-:W-:Y:S11]  /*22390*/  @!UPT UIADD3 URZ, URZ, URZ, URZ ;  /* 0x0000003f3f3ff290 */ /* 0x000ff6000fffe03f */
[----:B------:R-:W-:Y:S01]  /*223a0*/  @!UPT UIADD3 URZ, URZ, URZ, URZ ;  /* 0x0000003f3f3ff290 */ /* 0x000fe2000fffe03f */
[----:B------:R-:W-:Y:S01]  /*223b0*/  STL.64 [R1+0x970], R24 ;  /* 0x0009701801007387 */ /* 0x000fe20000100a00 */
[----:B------:R0:W-:Y:S02]  /*223c0*/  STL.64 [R1+0x978], R26 ;  /* 0x0009781a01007387 */ /* 0x0001e40000100a00 */
[----:B0-----:R-:W-:Y:S02]  /*223d0*/  IMAD.MOV.U32 R26, RZ, RZ, R12 ;  /* 0x000000ffff1a7224 */ /* 0x001fe400078e000c */
[----:B------:R-:W-:Y:S02]  /*223e0*/  IMAD.MOV.U32 R27, RZ, RZ, R13 ;  /* 0x000000ffff1b7224 */ /* 0x000fe400078e000d */
[----:B------:R-:W4:Y:S04]  /*223f0*/  LDL.LU.64 R12, [R1+0x20] ;  /* 0x00002000010c7983 */ /* 0x000f280000300a00 */
[----:B----4-:R0:W-:Y:S04]  /*22400*/  STL.64 [R1+0x2cd8], R12 ;  /* 0x002cd80c01007387 */ /* 0x0101e80000100a00 */
[----:B0-----:R-:W4:Y:S01]  /*22410*/  LDL.LU.64 R12, [R1+0x60] ;  /* 0x00006000010c7983 */ /* 0x001f220000300a00 */
[----:B---3--:R-:W-:Y:S03]  /*22420*/  HMMA.16816.F32.BF16 R4, R20, R8, R4 ;  /* 0x000000081404723c */ /* 0x008fe60000041804 */
[----:B----4-:R0:W-:Y:S04]  /*22430*/  STL.64 [R1+0x2d00], R12 ;  /* 0x002d000c01007387 */ /* 0x0101e80000100a00 */
[----:B0-----:R-:W3:Y:S01]  /*22440*/  LDL.LU.64 R12, [R1+0x950] ;  /* 0x00095000010c7983 */ /* 0x001ee20000300a00 */
[----:B------:R-:W3:Y:S02]  /*22450*/  LDL.LU.64 R14, [R1+0x958] ;  /* 0x00095800010e7983 */ /* 0x000ee40000300a00 */
[----:B------:R-:W-:Y:S02]  /*22460*/  STL [R1+0x2c6c], R27 ;  /* 0x002c6c1b01007387 */ /* 0x000fe40000100800 */
[----:B------:R0:W-:Y:S01]  /*22470*/  STL [R1+0x2c68], R26 ;  /* 0x002c681a01007387 */ /* 0x0001e20000100800 */
[----:B------:R-:W4:Y:S04]  /*22480*/  LDL.LU.64 R24, [R1+0x940] ;  /* 0x0009400001187983 */ /* 0x000f280000300a00 */
[----:B0-----:R-:W4:Y:S06]  /*22490*/  LDL.LU.64 R26, [R1+0x948] ;  /* 0x00094800011a7983 */ /* 0x001f2c0000300a00 */
[----:B------:R0:W-:Y:S02]  /*224a0*/  STL.64 [R1+0x960], R4 ;  /* 0x0009600401007387 */ /* 0x0001e40000100a00 */
[----:B------:R2:W-:Y:S02]  /*224b0*/  STL.64 [R1+0x968], R6 ;  /* 0x0009680601007387 */ /* 0x0005e40000100a00 */
[----:B0-----:R-:W-:-:S02]  /*224c0*/  IMAD.MOV.U32 R4, RZ, RZ, R8 ;  /* 0x000000ffff047224 */ /* 0x001fc400078e0008 */
[----:B------:R-:W-:Y:S02]  /*224d0*/  IMAD.MOV.U32 R5, RZ, RZ, R9 ;  /* 0x000000ffff057224 */ /* 0x000fe400078e0009 */
[----:B------:R-:W4:Y:S01]  /*224e0*/  LDL.LU.64 R8, [R1+0x930] ;  /* 0x0009300001087983 */ /* 0x000f220000300a00 */
[----:B------:R-:W4:Y:S02]  /*224f0*/  LDL.LU.64 R10, [R1+0x938] ;  /* 0x00093800010a7983 */ /* 0x000f240000300a00 */
[----:B--2---:R-:W-:Y:S02]  /*22500*/  IMAD.MOV.U32 R6, RZ, RZ, R16 ;  /* 0x000000ffff067224 */ /* 0x004fe400078e0010 */
[----:B------:R-:W-:Y:S01]  /*22510*/  IMAD.MOV.U32 R7, RZ, RZ, R17 ;  /* 0x000000ffff077224 */ /* 0x000fe200078e0011 */
[C---:B---3--:R-:W-:Y:S11]  /*22520*/  HMMA.16816.F32.BF16 R12, R20.reuse, R16, R12 ;  /* 0x00000010140c723c */ /* 0x048ff6000004180c */
[----:B------:R-:W-:Y:S11]  /*22530*/  @!UPT UIADD3 URZ, URZ, URZ, URZ ;  /* 0x0000003f3f3ff290 */ /* 0x000ff6000fffe03f */
[----:B------:R-:W-:Y:S01]  /*22540*/  @!UPT UIADD3 URZ, URZ, URZ, URZ ;  /* 0x0000003f3f3ff290 */ /* 0x000fe2000fffe03f */
[----:B------:R0:W-:Y:S01]  /*22550*/  STL.64 [R1+0x950], R12 ;  /* 0x0009500c01007387 */ /* 0x0001e20000100a00 */
[----:B------:R-:W-:Y:S03]  /*22560*/  STL.64 [R1+0x958], R14 ;  /* 0x0009580e01007387 */ /* 0x000fe60000100a00 */
[----:B0-----:R-:W4:Y:S01]  /*22570*/  LDL.LU.64 R12, [R1+0x2d00] ;  /* 0x002d0000010c7983 */ /* 0x001f220000300a00 */
[----:B------:R-:W2:Y:S02]  /*22580*/  LDL.LU.64 R16, [R1+0x2cf8] ;  /* 0x002cf80001107983 */ /* 0x000ea40000300a00 */
[----:B------:R-:W-:Y:S02]  /*22590*/  STL.64 [R1+0x2c78], R6 ;  /* 0x002c780601007387 */ /* 0x000fe40000100a00 */
[----:B------:R0:W-:Y:S02]  /*225a0*/  STL.64 [R1+0x2c70], R4 ;  /* 0x002c700401007387 */ /* 0x0001e40000100a00 */
[----:B0-----:R-:W3:Y:S01]  /*225b0*/  LDL.LU.64 R4, [R1+0x30] ;  /* 0x0000300001047983 */ /* 0x001ee20000300a00 */
[C---:B----4-:R-:W-:Y:S08]  /*225c0*/  HMMA.16816.F32.BF16 R24, R20.reuse, R12, R24 ;  /* 0x0000000c1418723c */ /* 0x050ff00000041818 */
[----:B--2---:R-:W-:Y:S01]  /*225d0*/  HMMA.16816.F32.BF16 R8, R20, R16, R8 ;  /* 0x000000101408723c */ /* 0x004fe20000041808 */
[----:B---3--:R0:W-:Y:S04]  /*225e0*/  STL.64 [R1+0x2ce0], R4 ;  /* 0x002ce00401007387 */ /* 0x0081e80000100a00 */
[----:B0-----:R-:W2:Y:S10]  /*225f0*/  LDL.LU.64 R4, [R1+0x40] ;  /* 0x0000400001047983 */ /* 0x001eb40000300a00 */
[----:B------:R0:W-:Y:S02]  /*22600*/  STL.64 [R1+0x940], R24 ;  /* 0x0009401801007387 */ /* 0x0001e40000100a00 */
[----:B------:R-:W-:Y:S02]  /*22610*/  STL.64 [R1+0x948], R26 ;  /* 0x0009481a01007387 */ /* 0x000fe40000100a00 */
[----:B0-----:R-:W-:-:S02]  /*22620*/  IMAD.MOV.U32 R24, RZ, RZ, R12 ;  /* 0x000000ffff187224 */ /* 0x001fc400078e000c */
[----:B------:R-:W-:-:S05]  /*22630*/  IMAD.MOV.U32 R25, RZ, RZ, R13 ;  /* 0x000000ffff197224 */ /* 0x000fca00078e000d */
[----:B------:R0:W-:Y:S04]  /*22640*/  STL.64 [R1+0x2ce8], R24 ;  /* 0x002ce81801007387 */ /* 0x0001e80000100a00 */
[----:B0-----:R-:W3:Y:S01]  /*22650*/  LDL.LU.64 R24, [R1+0x920] ;  /* 0x0009200001187983 */ /* 0x001ee20000300a00 */
[----:B------:R-:W3:Y:S02]  /*22660*/  LDL.LU.64 R26, [R1+0x928] ;  /* 0x00092800011a7983 */ /* 0x000ee40000300a00 */
[----:B------:R-:W4:Y:S02]  /*22670*/  LDL.LU.64 R12, [R1+0x910] ;  /* 0x00091000010c7983 */ /* 0x000f240000300a00 */
[----:B------:R-:W4:Y:S01]  /*22680*/  LDL.LU.64 R14, [R1+0x918] ;  /* 0x00091800010e7983 */ /* 0x000f220000300a00 */
[----:B------:R0:W-:Y:S01]  /*22690*/  STL.64 [R1+0x930], R8 ;  /* 0x0009300801007387 */ /* 0x0001e20000100a00 */
[----:B------:R1:W-:Y:S03]  /*226a0*/  STL.64 [R1+0x938], R10 ;  /* 0x0009380a01007387 */ /* 0x0003e60000100a00 */
[----:B0-----:R-:W4:Y:S01]  /*226b0*/  LDL.LU R8, [R1+0x2cf0] ;  /* 0x002cf00001087983 */ /* 0x001f220000300800 */
[----:B-1----:R-:W-:-:S02]  /*226c0*/  IMAD.MOV.U32 R10, RZ, RZ, R16 ;  /* 0x000000ffff0a7224 */ /* 0x002fc400078e0010 */
[----:B------:R-:W-:Y:S02]  /*226d0*/  IMAD.MOV.U32 R11, RZ, RZ, R17 ;  /* 0x000000ffff0b7224 */ /* 0x000fe400078e0011 */
[----:B------:R-:W4:Y:S01]  /*226e0*/  LDL.LU.64 R16, [R1+0x8f0] ;  /* 0x0008f00001107983 */ /* 0x000f220000300a00 */
[----:B------:R-:W4:Y:S02]  /*226f0*/  LDL.LU.64 R18, [R1+0x8f8] ;  /* 0x0008f80001127983 */ /* 0x000f240000300a00 */
[----:B--2---:R-:W-:Y:S02]  /*22700*/  IMAD.MOV.U32 R0, RZ, RZ, R4 ;  /* 0x000000ffff007224 */ /* 0x004fe400078e0004 */
[----:B------:R-:W-:Y:S01]  /*22710*/  IMAD.MOV.U32 R29, RZ, RZ, R5 ;  /* 0x000000ffff1d7224 */ /* 0x000fe200078e0005 */
[C---:B---3--:R-:W-:Y:S01]  /*22720*/  HMMA.16816.F32.BF16 R24, R20.reuse, R4, R24 ;  /* 0x000000041418723c */ /* 0x048fe20000041818 */
[----:B----4-:R-:W-:Y:S01]  /*22730*/  STL.64 [R1+0x2cd0], R18 ;  /* 0x002cd01201007387 */ /* 0x010fe20000100a00 */
[----:B------:R0:W-:Y:S03]  /*22740*/  STL.64 [R1+0x2cc8], R16 ;  /* 0x002cc81001007387 */ /* 0x0001e60000100a00 */
[----:B0-----:R-:W2:Y:S01]  /*22750*/  LDL.LU.64 R16, [R1+0x900] ;  /* 0x0009000001107983 */ /* 0x001ea20000300a00 */
[----:B------:R-:W2:Y:S02]  /*22760*/  LDL.LU.64 R18, [R1+0x908] ;  /* 0x0009080001127983 */ /* 0x000ea40000300a00 */
[----:B------:R-:W-:Y:S02]  /*22770*/  STL.64 [R1+0x2cb0], R10 ;  /* 0x002cb00a01007387 */ /* 0x000fe40000100a00 */
[----:B------:R0:W-:Y:S02]  /*22780*/  STL [R1+0x2ca8], R8 ;  /* 0x002ca80801007387 */ /* 0x0001e40000100800 */
[----:B0-----:R-:W3:Y:S11]  /*22790*/  LDL.LU.64 R8, [R1+0x10] ;  /* 0x0000100001087983 */ /* 0x001ef60000300a00 */
[----:B------:R0:W-:Y:S02]  /*227a0*/  STL.64 [R1+0x920], R24 ;  /* 0x0009201801007387 */ /* 0x0001e40000100a00 */
[----:B------:R-:W-:Y:S01]  /*227b0*/  STL.64 [R1+0x928], R26 ;  /* 0x0009281a01007387 */ /* 0x000fe20000100a00 */
[----:B0-----:R-:W4:Y:S01]  /*227c0*/  LDL.LU.64 R24, [R1+0x2ce8] ;  /* 0x002ce80001187983 */ /* 0x001f220000300a00 */
[----:B------:R-:W2:Y:S02]  /*227d0*/  LDL.LU.64 R4, [R1+0x2ce0] ;  /* 0x002ce00001047983 */ /* 0x000ea40000300a00 */
[----:B--2---:R-:W-:Y:S11]  /*227e0*/  HMMA.16816.F32.BF16 R12, R20, R4, R12 ;  /* 0x00000004140c723c */ /* 0x004ff6000004180c */
[----:B------:R-:W-:Y:S11]  /*227f0*/  @!UPT UIADD3 URZ, URZ, URZ, URZ ;  /* 0x0000003f3f3ff290 */ /* 0x000ff6000fffe03f */
[----:B------:R-:W-:Y:S01]  /*22800*/  @!UPT UIADD3 URZ, URZ, URZ, URZ ;  /* 0x0000003f3f3ff290 */ /* 0x000fe2000fffe03f */
[----:B------:R0:W-:Y:S01]  /*22810*/  STL.64 [R1+0x910], R12 ;  /* 0x0009100c01007387 */ /* 0x0001e20000100a00 */
[----:B------:R-:W-:Y:S03]  /*22820*/  STL.64 [R1+0x918], R14 ;  /* 0x0009180e01007387 */ /* 0x000fe60000100a00 */
[----:B0-----:R-:W2:Y:S01]  /*22830*/  LDL.LU.64 R12, [R1+0x2cd8] ;  /* 0x002cd800010c7983 */ /* 0x001ea20000300a00 */
[----:B------:R-:W-:Y:S02]  /*22840*/  IMAD.MOV.U32 R27, RZ, RZ, R4 ;  /* 0x000000ffff1b7224 */ /* 0x000fe400078e0004 */
[----:B------:R-:W-:-:S05]  /*22850*/  IMAD.MOV.U32 R26, RZ, RZ, R5 ;  /* 0x000000ffff1a7224 */ /* 0x000fca00078e0005 */
[----:B------:R-:W-:Y:S01]  /*22860*/  STL.64 [R1+0x2c90], R26 ;  /* 0x002c901a01007387 */ /* 0x000fe20000100a00 */
[----:B----4-:R0:W-:Y:S03]  /*22870*/  STL.64 [R1+0x2c88], R24 ;  /* 0x002c881801007387 */ /* 0x0101e60000100a00 */
[----:B0-----:R-:W4:Y:S01]  /*22880*/  LDL.LU.64 R24, [R1+0x8e0] ;  /* 0x0008e00001187983 */ /* 0x001f220000300a00 */
[----:B------:R-:W4:Y:S02]  /*22890*/  LDL.LU.64 R26, [R1+0x8e8] ;  /* 0x0008e800011a7983 */ /* 0x000f240000300a00 */
        /* <DEDUP_REMOVED lines=8> */
[----:B------:R-:W2:Y:S02]  /*22920*/  LDL.LU.64 R16, [R1+0x2cc8] ;  /* 0x002cc80001107983 */ /* 0x000ea40000300a00 */
[----:B------:R-:W-:Y:S02]  /*22930*/  IMAD.MOV.U32 R2, RZ, RZ, R12 ;  /* 0x000000ffff027224 */ /* 0x000fe400078e000c */
[----:B------:R-:W-:Y:S01]  /*22940*/  IMAD.MOV.U32 R3, RZ, RZ, R13 ;  /* 0x000000ffff037224 */ /* 0x000fe200078e000d */
[----:B------:R-:W4:Y:S01]  /*22950*/  LDL.LU R14, [R1+0x2cc0] ;  /* 0x002cc000010e7983 */ /* 0x000f220000300800 */
[----:B------:R-:W4:Y:S02]  /*22960*/  LDL.LU.64 R12, [R1+0x2cb8] ;  /* 0x002cb800010c7983 */ /* 0x000f240000300a00 */
[----:B---3--:R-:W-:-:S02]  /*22970*/  IMAD.MOV.U32 R15, RZ, RZ, R8 ;  /* 0x000000ffff0f7224 */ /* 0x008fc400078e0008 */
[----:B------:R-:W3:Y:S01]  /*22980*/  LDL.LU.64 R10, [R1+0x2cb0] ;  /* 0x002cb000010a7983 */ /* 0x000ee20000300a00 */
[C---:B--2---:R-:W-:Y:S01]  /*22990*/  HMMA.16816.F32.BF16 R16, R20.reuse, R8, R16 ;  /* 0x000000081410723c */ /* 0x044fe20000041810 */
[----:B------:R-:W2:Y:S11]  /*229a0*/  LDL.LU R8, [R1+0x2ca8] ;  /* 0x002ca80001087983 */ /* 0x000eb60000300800 */
[----:B------:R-:W-:Y:S11]  /*229b0*/  @!UPT UIADD3 URZ, URZ, URZ, URZ ;  /* 0x0000003f3f3ff290 */ /* 0x000ff6000fffe03f */
[----:B------:R-:W-:Y:S01]  /*229c0*/  STL.64 [R1+0x8f0], R16 ;  /* 0x0008f01001007387 */ /* 0x000fe20000100a00 */
[----:B------:R0:W-:Y:S02]  /*229d0*/  STL [R1+0x8f8], R18 ;  /* 0x0008f81201007387 */ /* 0x0001e40000100800 */
[----:B------:R-:W-:Y:S02]  /*229e0*/  IMAD.MOV.U32 R28, RZ, RZ, R19 ;  /* 0x000000ffff1c7224 */ /* 0x000fe400078e0013 */
[----:B0-----:R-:W2:Y:S01]  /*229f0*/  LDL.LU.64 R18, [R1+0x2ca0] ;  /* 0x002ca00001127983 */ /* 0x001ea20000300a00 */
[----:B------:R-:W4:Y:S02]  /*22a00*/  LDL.LU.64 R16, [R1+0x2c98] ;  /* 0x002c980001107983 */ /* 0x000f240000300a00 */
[----:B------:R-:W-:Y:S01]  /*22a10*/  STL [R1+0x1c68], R28 ;  /* 0x001c681c01007387 */ /* 0x000fe20000100800 */
[----:B----4-:R-:W-:Y:S11]  /*22a20*/  HMMA.16816.F32.BF16 R24, R20, R16, R24 ;  /* 0x000000101418723c */ /* 0x010ff60000041818 */
[----:B------:R-:W-:Y:S11]  /*22a30*/  @!UPT UIADD3 URZ, URZ, URZ, URZ ;  /* 0x0000003f3f3ff290 */ /* 0x000ff6000fffe03f */
[----:B------:R-:W-:Y:S01]  /*22a40*/  @!UPT UIADD3 URZ, URZ, URZ, URZ ;  /* 0x0000003f3f3ff290 */ /* 0x000fe2000fffe03f */
[----:B------:R-:W-:Y:S01]  /*22a50*/  STL.64 [R1+0x8e0], R24 ;  /* 0x0008e01801007387 */ /* 0x000fe20000100a00 */
[----:B------:R0:W-:Y:S03]  /*22a60*/  STL.64 [R1+0x8e8], R26 ;  /* 0x0008e81a01007387 */ /* 0x0001e60000100a00 */
[----:B0-----:R-:W4:Y:S01]  /*22a70*/  LDL.LU.64 R26, [R1+0x2c90] ;  /* 0x002c9000011a7983 */ /* 0x001f220000300a00 */
[----:B------:R-:W3:Y:S02]  /*22a80*/  LDL.LU.64 R24, [R1+0x2c88] ;  /* 0x002c880001187983 */ /* 0x000ee40000300a00 */
[----:B--2---:R-:W-:Y:S02]  /*22a90*/  STL.64 [R1+0x2b70], R18 ;  /* 0x002b701201007387 */ /* 0x004fe40000100a00 */
[----:B------:R0:W-:Y:S02]  /*22aa0*/  STL.64 [R1+0x2b68], R16 ;  /* 0x002b681001007387 */ /* 0x0001e40000100a00 */
[----:B0-----:R-:W-:-:S02]  /*22ab0*/  IMAD.MOV.U32 R16, RZ, RZ, R15 ;  /* 0x000000ffff107224 */ /* 0x001fc400078e000f */
[----:B------:R-:W-:Y:S01]  /*22ac0*/  IMAD.MOV.U32 R17, RZ, RZ, R9 ;  /* 0x000000ffff117224 */ /* 0x000fe200078e0009 */
[----:B------:R-:W2:Y:S01]  /*22ad0*/  LDL.LU R15, [R1+0x2c84] ;  /* 0x002c8400010f7983 */ /* 0x000ea20000300800 */
[----:B------:R-:W3:Y:S03]  /*22ae0*/  LDL.LU R9, [R1+0x2c80] ;  /* 0x002c800001097983 */ /* 0x000ee60000300800 */
[----:B------:R0:W-:Y:S04]  /*22af0*/  STL.64 [R1+0x2b88], R16 ;  /* 0x002b881001007387 */ /* 0x0001e80000100a00 */
[----:B0-----:R-:W3:Y:S01]  /*22b00*/  LDL.LU.64 R16, [R1+0x8c0] ;  /* 0x0008c00001107983 */ /* 0x001ee20000300a00 */
[----:B------:R-:W3:Y:S01]  /*22b10*/  LDL.LU.64 R18, [R1+0x8c8] ;  /* 0x0008c80001127983 */ /* 0x000ee20000300a00 */
[C---:B------:R-:W-:Y:S11]  /*22b20*/  HMMA.16816.F32.BF16 R4, R20.reuse, R12, R4 ;  /* 0x0000000c1404723c */ /* 0x040ff60000041804 */
[----:B------:R-:W-:Y:S11]  /*22b30*/  @!UPT UIADD3 URZ, URZ, URZ, URZ ;  /* 0x0000003f3f3ff290 */ /* 0x000ff6000fffe03f */
[----:B------:R-:W-:Y:S01]  /*22b40*/  @!UPT UIADD3 URZ, URZ, URZ, URZ ;  /* 0x0000003f3f3ff290 */ /* 0x000fe2000fffe03f */
[----:B------:R-:W-:Y:S01]  /*22b50*/  STL.64 [R1+0x8d0], R4 ;  /* 0x0008d00401007387 */ /* 0x000fe20000100a00 */
[----:B------:R0:W-:Y:S03]  /*22b60*/  STL.64 [R1+0x8d8], R6 ;  /* 0x0008d80601007387 */ /* 0x0001e60000100a00 */
[----:B0-----:R-:W4:Y:S01]  /*22b70*/  LDL.LU.64 R6, [R1+0x2c78] ;  /* 0x002c780001067983 */ /* 0x001f220000300a00 */
[----:B------:R-:W4:Y:S03]  /*22b80*/  LDL.LU.64 R4, [R1+0x2c70] ;  /* 0x002c700001047983 */ /* 0x000f260000300a00 */
[----:B--2---:R-:W-:Y:S01]  /*22b90*/  STL.64 [R1+0x2b60], R14 ;  /* 0x002b600e01007387 */ /* 0x004fe20000100a00 */
[----:B------:R3:W-:Y:S02]  /*22ba0*/  STL.64 [R1+0x2b58], R12 ;  /* 0x002b580c01007387 */ /* 0x0007e40000100a00 */
[----:B---3--:R-:W-:Y:S01]  /*22bb0*/  HMMA.16816.F32.BF16 R12, R20, R8, R16 ;  /* 0x00000008140c723c */ /* 0x008fe20000041810 */
[----:B------:R4:W-:Y:S06]  /*22bc0*/  STL.64 [R1+0x2b50], R8 ;  /* 0x002b500801007387 */ /* 0x0009ec0000100a00 */
[----:B----4-:R-:W-:-:S02]  /*22bd0*/  IMAD.MOV.U32 R8, RZ, RZ, R27 ;  /* 0x000000ffff087224 */ /* 0x010fc400078e001b */
[----:B------:R-:W-:Y:S11]  /*22be0*/  IMAD.MOV.U32 R9, RZ, RZ, R26 ;  /* 0x000000ffff097224 */ /* 0x000ff600078e001a */
[----:B------:R-:W-:Y:S03]  /*22bf0*/  @!UPT UIADD3 URZ, URZ, URZ, URZ ;  /* 0x0000003f3f3ff290 */ /* 0x000fe6000fffe03f */
[----:B------:R-:W-:Y:S01]  /*22c00*/  STL.64 [R1+0x8c0], R12 ;  /* 0x0008c00c01007387 */ /* 0x000fe20000100a00 */
[----:B------:R-:W-:Y:S02]  /*22c10*/  STL.64 [R1+0x8c8], R14 ;  /* 0x0008c80e01007387 */ /* 0x000fe40000100a00 */
[----:B------:R-:W2:Y:S02]  /*22c20*/  LDL.LU R27, [R1+0x2c6c] ;  /* 0x002c6c00011b7983 */ /* 0x000ea40000300800 */
[----:B------:R-:W3:Y:S01]  /*22c30*/  LDL.LU R26, [R1+0x2c68] ;  /* 0x002c6800011a7983 */ /* 0x000ee20000300800 */
[----:B------:R0:W-:Y:S02]  /*22c40*/  STL.64 [R1+0x2b90], R8 ;  /* 0x002b900801007387 */ /* 0x0001e40000100a00 */
[----:B0-----:R-:W-:Y:S02]  /*22c50*/  IMAD.MOV.U32 R8, RZ, RZ, R0 ;  /* 0x000000ffff087224 */ /* 0x001fe400078e0000 */
[----:B------:R-:W-:Y:S01]  /*22c60*/  IMAD.MOV.U32 R9, RZ, RZ, R29 ;  /* 0x000000ffff097224 */ /* 0x000fe200078e001d */
[----:B------:R-:W4:Y:S01]  /*22c70*/  LDL.LU R0, [R1+0x2c64] ;  /* 0x002c640001007983 */ /* 0x000f220000300800 */
[----:B------:R-:W4:Y:S03]  /*22c80*/  LDL.LU R29, [R1+0x2c60] ;  /* 0x002c6000011d7983 */ /* 0x000f260000300800 */
[----:B------:R0:W-:Y:S01]  /*22c90*/  STL.64 [R1+0x2ba0], R8 ;  /* 0x002ba00801007387 */ /* 0x0001e20000100a00 */
[----:B------:R-:W-:-:S02]  /*22ca0*/  IMAD.MOV.U32 R12, RZ, RZ, R4 ;  /* 0x000000ffff0c7224 */ /* 0x000fc400078e0004 */
[----:B------:R-:W-:Y:S02]  /*22cb0*/  IMAD.MOV.U32 R13, RZ, RZ, R5 ;  /* 0x000000ffff0d7224 */ /* 0x000fe400078e0005 */
        /* <DEDUP_REMOVED lines=8> */
[----:B------:R-:W4:Y:S02]  /*22d40*/  LDL.LU R25, [R1+0x2c50] ;  /* 0x002c500001197983 */ /* 0x000f240000300800 */
[----:B------:R-:W4:Y:S02]  /*22d50*/  LDL.LU R4, [R1+0x2c4c] ;  /* 0x002c4c0001047983 */ /* 0x000f240000300800 */
[----:B------:R-:W4:Y:S01]  /*22d60*/  LDL.LU R5, [R1+0x2c48] ;  /* 0x002c480001057983 */ /* 0x000f220000300800 */
[----:B------:R0:W-:Y:S04]  /*22d70*/  STL.64 [R1+0x2bf0], R12 ;  /* 0x002bf00c01007387 */ /* 0x0001e80000100a00 */
[----:B0-----:R-:W4:Y:S01]  /*22d80*/  LDL.LU R12, [R1+0xc0] ;  /* 0x0000c000010c7983 */ /* 0x001f220000300800 */
[----:B------:R-:W4:Y:S02]  /*22d90*/  LDL.LU R13, [R1+0xc4] ;  /* 0x0000c400010d7983 */ /* 0x000f240000300800 */
[----:B--2---:R-:W-:-:S02]  /*22da0*/  IMAD.MOV.U32 R17, RZ, RZ, R27 ;  /* 0x000000ffff117224 */ /* 0x004fc400078e001b */
[----:B---3--:R-:W-:Y:S02]  /*22db0*/  IMAD.MOV.U32 R16, RZ, RZ, R26 ;  /* 0x000000ffff107224 */ /* 0x008fe400078e001a */
[----:B------:R-:W2:Y:S01]  /*22dc0*/  LDL.LU R26, [R1+0x2c44] ;  /* 0x002c4400011a7983 */ /* 0x000ea20000300800 */
[----:B------:R-:W2:Y:S02]  /*22dd0*/  LDL.LU R27, [R1+0x2c40] ;  /* 0x002c4000011b7983 */ /* 0x000ea40000300800 */
[----:B------:R0:W-:Y:S02]  /*22de0*/  STL.64 [R1+0x2bf8], R16 ;  /* 0x002bf81001007387 */ /* 0x0001e40000100a00 */
        /* <DEDUP_REMOVED lines=8> */
[----:B------:R-:W3:Y:S11]  /*22e70*/  LDL.LU R29, [R1+0x2c3c] ;  /* 0x002c3c00011d7983 */ /* 0x000ef60000300800 */
[----:B------:R-:W-:Y:S02]  /*22e80*/  @!UPT UIADD3 URZ, URZ, URZ, URZ ;  /* 0x0000003f3f3ff290 */ /* 0x000fe4000fffe03f */
[----:B------:R-:W-:Y:S01]  /*22e90*/  STL.64 [R1+0x2e0], R20 ;  /* 0x0002e01401007387 */ /* 0x000fe20000100a00 */
[----:B------:R-:W-:Y:S02]  /*22ea0*/  STL.64 [R1+0x2e8], R22 ;  /* 0x0002e81601007387 */ /* 0x000fe40000100a00 */
[----:B------:R-:W4:Y:S02]  /*22eb0*/  LDL.LU R0, [R1+0x2c38] ;  /* 0x002c380001007983 */ /* 0x000f240000300800 */
[----:B------:R0:W-:Y:S01]  /*22ec0*/  STL.64 [R1+0x2c10], R16 ;  /* 0x002c101001007387 */ /* 0x0001e20000100a00 */
[----:B------:R-:W2:Y:S01]  /*22ed0*/  LDL.LU R6, [R1+0x2c34] ;  /* 0x002c340001067983 */ /* 0x000ea20000300800 */
[----:B------:R-:W2:Y:S02]  /*22ee0*/  LDL.LU R7, [R1+0x2c30] ;  /* 0x002c300001077983 */ /* 0x000ea40000300800 */
[----:B------:R1:W-:Y:S02]  /*22ef0*/  STL.64 [R1+0x2be8], R8 ;  /* 0x002be80801007387 */ /* 0x0003e40000100a00 */
[----:B0-----:R-:W-:-:S02]  /*22f00*/  IMAD.MOV.U32 R16, RZ, RZ, R11 ;  /* 0x000000ffff107224 */ /* 0x001fc400078e000b */
[----:B------:R-:W-:Y:S01]  /*22f10*/  IMAD.MOV.U32 R17, RZ, RZ, R10 ;  /* 0x000000ffff117224 */ /* 0x000fe200078e000a */
[----:B-1----:R-:W3:Y:S01]  /*22f20*/  LDL.LU.64 R8, [R1+0x1e0] ;  /* 0x0001e00001087983 */ /* 0x002ee20000300a00 */
[----:B------:R-:W3:Y:S02]  /*22f30*/  LDL.LU.64 R10, [R1+0x1e8] ;  /* 0x0001e800010a7983 */ /* 0x000ee40000300a00 */
[----:B------:R-:W-:Y:S02]  /*22f40*/  IMAD.MOV.U32 R20, RZ, RZ, R2 ;  /* 0x000000ffff147224 */ /* 0x000fe400078e0002 */
[----:B------:R-:W-:Y:S01]  /*22f50*/  IMAD.MOV.U32 R21, RZ, RZ, R3 ;  /* 0x000000ffff157224 */ /* 0x000fe200078e0003 */
[----:B------:R-:W4:Y:S01]  /*22f60*/  LDL.LU R2, [R1+0x2c2c] ;  /* 0x002c2c0001027983 */ /* 0x000f220000300800 */
[----:B------:R-:W4:Y:S03]  /*22f70*/  LDL.LU R3, [R1+0x2c28] ;  /* 0x002c280001037983 */ /* 0x000f260000300800 */
[----:B------:R-:W-:Y:S04]  /*22f80*/  STL.64 [R1+0x2b98], R20 ;  /* 0x002b981401007387 */ /* 0x000fe80000100a00 */
[----:B--2---:R-:W-:Y:S01]  /*22f90*/  STL.64 [R1+0x2b48], R6 ;  /* 0x002b480601007387 */ /* 0x004fe20000100a00 */
[----:B------:R3:W-:Y:S02]  /*22fa0*/  STL.64 [R1+0x2b40], R4 ;  /* 0x002b400401007387 */ /* 0x0007e40000100a00 */
[C---:B---3--:R-:W-:Y:S01]  /*22fb0*/  HMMA.16816.F32.BF16 R4, R24.reuse, R12, R8 ;  /* 0x0000000c1804723c */ /* 0x048fe20000041808 */
[----:B------:R-:W2:Y:S01]  /*22fc0*/  LDL.LU.64 R12, [R1+0x1b0] ;  /* 0x0001b000010c7983 */ /* 0x000ea20000300a00 */
[----:B------:R-:W3:Y:S11]  /*22fd0*/  LDL.LU.64 R14, [R1+0x1b8] ;  /* 0x0001b800010e7983 */ /* 0x000ef60000300a00 */
[----:B------:R-:W-:Y:S10]  /*22fe0*/  @!UPT UIADD3 URZ, URZ, URZ, URZ ;  /* 0x0000003f3f3ff290 */ /* 0x000ff4000fffe03f */
[----:B------:R-:W-:Y:S01]  /*22ff0*/  STL.64 [R1+0x1e0], R4 ;  /* 0x0001e00401007387 */ /* 0x000fe20000100a00 */
[----:B------:R-:W-:Y:S03]  /*23000*/  STL.64 [R1+0x1e8], R6 ;  /* 0x0001e80601007387 */ /* 0x000fe60000100a00 */
        /* <DEDUP_REMOVED lines=10> */
[----:B------:R-:W2:Y:S01]  /*230b0*/  LDL.LU.64 R20, [R1+0x160] ;  /* 0x0001600001147983 */ /* 0x000ea20000300a00 */
[----:B------:R-:W2:Y:S03]  /*230c0*/  LDL.LU.64 R22, [R1+0x168] ;  /* 0x0001680001167983 */ /* 0x000ea60000300a00 */
[----:B--2---:R-:W-:Y:S01]  /*230d0*/  STL.64 [R1+0x2bb0], R22 ;  /* 0x002bb01601007387 */ /* 0x004fe20000100a00 */
[----:B------:R0:W-:Y:S03]  /*230e0*/  STL.64 [R1+0x2ba8], R20 ;  /* 0x002ba81401007387 */ /* 0x0001e60000100a00 */
[----:B0-----:R-:W2:Y:S01]  /*230f0*/  LDL.LU.64 R20, [R1+0x170] ;  /* 0x0001700001147983 */ /* 0x001ea20000300a00 */
[----:B------:R-:W2:Y:S01]  /*23100*/  LDL.LU.64 R22, [R1+0x178] ;  /* 0x0001780001167983 */ /* 0x000ea20000300a00 */
[C---:B------:R-:W-:Y:S02]  /*23110*/  HMMA.16816.F32.BF16 R16, R24.reuse, R16, R12 ;  /* 0x000000101810723c */ /* 0x040fe4000004180c */
[----:B--2---:R-:W-:Y:S01]  /*23120*/  STL.64 [R1+0x2bc8], R22 ;  /* 0x002bc81601007387 */ /* 0x004fe20000100a00 */
[----:B------:R0:W-:Y:S03]  /*23130*/  STL.64 [R1+0x2bc0], R20 ;  /* 0x002bc01401007387 */ /* 0x0001e60000100a00 */
[----:B0-----:R-:W2:Y:S01]  /*23140*/  LDL.LU.64 R20, [R1+0x180] ;  /* 0x0001800001147983 */ /* 0x001ea20000300a00 */
[----:B------:R-:W2:Y:S03]  /*23150*/  LDL.LU.64 R22, [R1+0x188] ;  /* 0x0001880001167983 */ /* 0x000ea60000300a00 */
[----:B--2---:R-:W-:Y:S01]  /*23160*/  STL.64 [R1+0x2be0], R22 ;  /* 0x002be01601007387 */ /* 0x004fe20000100a00 */
[----:B------:R0:W-:Y:S03]  /*23170*/  STL.64 [R1+0x2bd8], R20 ;  /* 0x002bd81401007387 */ /* 0x0001e60000100a00 */
[----:B0-----:R-:W2:Y:S01]  /*23180*/  LDL.LU.64 R20, [R1+0x190] ;  /* 0x0001900001147983 */ /* 0x001ea20000300a00 */
[----:B------:R-:W2:Y:S02]  /*23190*/  LDL.LU.64 R22, [R1+0x198] ;  /* 0x0001980001167983 */ /* 0x000ea40000300a00 */
[----:B------:R-:W2:Y:S02]  /*231a0*/  LDL.LU.64 R4, [R1+0x150] ;  /* 0x0001500001047983 */ /* 0x000ea40000300a00 */
[----:B------:R-:W2:Y:S01]  /*231b0*/  LDL.LU.64 R6, [R1+0x158] ;  /* 0x0001580001067983 */ /* 0x000ea20000300a00 */
        /* <DEDUP_REMOVED lines=30> */
[----:B------:R-:W2:Y:S02]  /*233a0*/  LDL.LU.64 R14, [R1+0x8b8] ;  /* 0x0008b800010e7983 */ /* 0x000ea40000300a00 */
[----:B------:R-:W3:Y:S02]  /*233b0*/  LDL.LU.64 R22, [R1+0x2be0] ;  /* 0x002be00001167983 */ /* 0x000ee40000300a00 */
[----:B------:R-:W3:Y:S11]  /*233c0*/  LDL.LU.64 R20, [R1+0x2bd8] ;  /* 0x002bd80001147983 */ /* 0x000ef60000300a00 */
[----:B------:R-:W-:Y:S01]  /*233d0*/  @!UPT UIADD3 URZ, URZ, URZ, URZ ;  /* 0x0000003f3f3ff290 */ /* 0x000fe2000fffe03f */
        /* <DEDUP_REMOVED lines=23> */
[C---:B---3--:R-:W-:Y:S08]  /*23550*/  HMMA.16816.F32.BF16 R20, R24.reuse, R20, R16 ;  /* 0x000000141814723c */ /* 0x048ff00000041810 */
[C---:B--2---:R-:W-:Y:S01]  /*23560*/  HMMA.16816.F32.BF16 R4, R24.reuse, R8, R4 ;  /* 0x000000081804723c */ /* 0x044fe20000041804 */
[----:B------:R-:W2:Y:S01]  /*23570*/  LDL.LU.64 R8, [R1+0x890] ;  /* 0x0008900001087983 */ /* 0x000ea20000300a00 */
[----:B-1----:R-:W2:Y:S11]  /*23580*/  LDL.LU.64 R10, [R1+0x898] ;  /* 0x00089800010a7983 */ /* 0x002eb60000300a00 */
[----:B------:R-:W-:Y:S10]  /*23590*/  @!UPT UIADD3 URZ, URZ, URZ, URZ ;  /* 0x0000003f3f3ff290 */ /* 0x000ff4000fffe03f */
[----:B------:R0:W-:Y:S01]  /*235a0*/  STL.64 [R1+0x150], R4 ;  /* 0x0001500401007387 */ /* 0x0001e20000100a00 */
[----:B------:R1:W-:Y:S03]  /*235b0*/  STL.64 [R1+0x158], R6 ;  /* 0x0001580601007387 */ /* 0x0003e60000100a00 */
[----:B0-----:R-:W3:Y:S01]  /*235c0*/  LDL.LU.64 R4, [R1+0x880] ;  /* 0x0008800001047983 */ /* 0x001ee20000300a00 */
[----:B-1----:R-:W3:Y:S02]  /*235d0*/  LDL.LU.64 R6, [R1+0x888] ;  /* 0x0008880001067983 */ /* 0x002ee40000300a00 */
[----:B------:R-:W2:Y:S02]  /*235e0*/  LDL.LU.64 R16, [R1+0x2b88] ;  /* 0x002b880001107983 */ /* 0x000ea40000300a00 */
[----:B------:R-:W-:Y:S01]  /*235f0*/  STL.64 [R1+0x140], R20 ;  /* 0x0001401401007387 */ /* 0x000fe20000100a00 */
[----:B------:R-:W-:Y:S02]  /*23600*/  STL.64 [R1+0x148], R22 ;  /* 0x0001481601007387 */ /* 0x000fe40000100a00 */
[----:B------:R-:W0:Y:S02]  /*23610*/  LDSM.16.MT88.4 R20, [R29+0x4000] ;  /* 0x004000001d14783b */ /* 0x000e240000004200 */
[----:B0-----:R-:W-:Y:S02]  /*23620*/  STL.64 [R1+0x2b38], R22 ;  /* 0x002b381601007387 */ /* 0x001fe40000100a00 */
[----:B------:R0:W-:Y:S02]  /*23630*/  STL.64 [R1+0x2b30], R20 ;  /* 0x002b301401007387 */ /* 0x0001e40000100a00 */
[----:B0-----:R-:W3:Y:S01]  /*23640*/  LDL.LU.64 R20, [R1+0x130] ;  /* 0x0001300001147983 */ /* 0x001ee20000300a00 */
[----:B------:R-:W3:Y:S01]  /*23650*/  LDL.LU.64 R22, [R1+0x138] ;  /* 0x0001380001167983 */ /* 0x000ee20000300a00 */
[C---:B--2---:R-:W-:Y:S02]  /*23660*/  HMMA.16816.F32.BF16 R16, R24.reuse, R16, R12 ;  /* 0x000000101810723c */ /* 0x044fe4000004180c */
[----:B------:R-:W2:Y:S01]  /*23670*/  LDL.LU.64 R14, [R1+0x2b80] ;  /* 0x002b8000010e7983 */ /* 0x000ea20000300a00 */
        /* <DEDUP_REMOVED lines=9> */
[----:B------:R-:W-:Y:S01]  /*23710*/  STL.64 [R1+0x8a0], R12 ;  /* 0x0008a00c01007387 */ /* 0x000fe20000100a00 */
[----:B------:R0:W-:Y:S03]  /*23720*/  STL.64 [R1+0x8a8], R14 ;  /* 0x0008a80e01007387 */ /* 0x0001e60000100a00 */
[----:B0-----:R-:W2:Y:S01]  /*23730*/  LDL.LU.64 R14, [R1+0x2b60] ;  /* 0x002b6000010e7983 */ /* 0x001ea20000300a00 */
[----:B------:R-:W2:Y:S02]  /*23740*/  LDL.LU.64 R12, [R1+0x2b58] ;  /* 0x002b5800010c7983 */ /* 0x000ea40000300a00 */
[----:B------:R0:W-:Y:S02]  /*23750*/  STL.64 [R1+0x2a80], R18 ;  /* 0x002a801201007387 */ /* 0x0001e40000100a00 */
[----:B0-----:R-:W2:Y:S04]  /*23760*/  LDL.64 R18, [R1+0xa8] ;  /* 0x0000a80001127983 */ /* 0x001ea80000100a00 */
[----:B--2---:R0:W-:Y:S04]  /*23770*/  STL.64 [R1+0x2b20], R18 ;  /* 0x002b201201007387 */ /* 0x0041e80000100a00 */
[----:B0-----:R-:W2:Y:S01]  /*23780*/  LDL.64 R18, [R1+0xb8] ;  /* 0x0000b80001127983 */ /* 0x001ea20000100a00 */
[C---:B------:R-:W-:Y:S03]  /*23790*/  HMMA.16816.F32.BF16 R8, R24.reuse, R12, R8 ;  /* 0x0000000c1808723c */ /* 0x040fe60000041808 */
[----:B--2---:R0:W-:Y:S04]  /*237a0*/  STL.64 [R1+0x2b28], R18 ;  /* 0x002b281201007387 */ /* 0x0041e80000100a00 */
[----:B0-----:R-:W2:Y:S11]  /*237b0*/  LDL.64 R18, [R1+0xc8] ;  /* 0x0000c80001127983 */ /* 0x001eb60000100a00 */
[----:B------:R-:W-:Y:S05]  /*237c0*/  @!UPT UIADD3 URZ, URZ, URZ, URZ ;  /* 0x0000003f3f3ff290 */ /* 0x000fea000fffe03f */
[----:B------:R0:W-:Y:S02]  /*237d0*/  STL.64 [R1+0x890], R8 ;  /* 0x0008900801007387 */ /* 0x0001e40000100a00 */
[----:B------:R3:W-:Y:S01]  /*237e0*/  STL.64 [R1+0x898], R10 ;  /* 0x0008980a01007387 */ /* 0x0007e20000100a00 */
[----:B0-----:R-:W3:Y:S01]  /*237f0*/  LDL.LU.64 R8, [R1+0x2b50] ;  /* 0x002b500001087983 */ /* 0x001ee20000300a00 */
[----:B------:R-:W-:Y:S01]  /*23800*/  STL [R1+0x2ab8], R14 ;  /* 0x002ab80e01007387 */ /* 0x000fe20000100800 */
[C---:B---3--:R-:W-:Y:S02]  /*23810*/  HMMA.16816.F32.BF16 R8, R24.reuse, R8, R4 ;  /* 0x000000081808723c */ /* 0x048fe40000041804 */
[----:B------:R-:W3:Y:S01]  /*23820*/  LDL.LU.64 R6, [R1+0x2b48] ;  /* 0x002b480001067983 */ /* 0x000ee20000300a00 */
[----:B------:R-:W2:Y:S11]  /*23830*/  LDL.LU.64 R4, [R1+0x2b40] ;  /* 0x002b400001047983 */ /* 0x000eb60000300a00 */
[----:B------:R-:W-:Y:S09]  /*23840*/  @!UPT UIADD3 URZ, URZ, URZ, URZ ;  /* 0x0000003f3f3ff290 */ /* 0x000ff2000fffe03f */
[----:B------:R0:W-:Y:S01]  /*23850*/  STL.64 [R1+0x880], R8 ;  /* 0x0008800801007387 */ /* 0x0001e20000100a00 */
[----:B------:R1:W-:Y:S03]  /*23860*/  STL.64 [R1+0x888], R10 ;  /* 0x0008880a01007387 */ /* 0x0003e60000100a00 */
[----:B0-----:R-:W3:Y:S01]  /*23870*/  LDL.LU R8, [R1+0x10b0] ;  /* 0x0010b00001087983 */ /* 0x001ee20000300800 */
[----:B--2---:R-:W-:Y:S03]  /*23880*/  HMMA.16816.F32.BF16 R24, R24, R4, R20 ;  /* 0x000000041818723c */ /* 0x004fe60000041814 */
[----:B------:R-:W2:Y:S01]  /*23890*/  LDL.LU.64 R22, [R1+0x2b38] ;  /* 0x002b380001167983 */ /* 0x000ea20000300a00 */
[----:B------:R-:W2:Y:S02]  /*238a0*/  LDL.LU.64 R20, [R1+0x2b30] ;  /* 0x002b300001147983 */ /* 0x000ea40000300a00 */
[----:B----4-:R-:W-:-:S02]  /*238b0*/  IMAD.MOV.U32 R9, RZ, RZ, R3 ;  /* 0x000000ffff097224 */ /* 0x010fc400078e0003 */
[----:B-1----:R-:W-:Y:S02]  /*238c0*/  IMAD.MOV.U32 R10, RZ, RZ, R2 ;  /* 0x000000ffff0a7224 */ /* 0x002fe400078e0002 */
[----:B------:R-:W-:Y:S11]  /*238d0*/  IMAD.MOV.U32 R11, RZ, RZ, R0 ;  /* 0x000000ffff0b7224 */ /* 0x000ff600078e0000 */
[----:B------:R-:W-:Y:S02]  /*238e0*/  @!UPT UIADD3 URZ, URZ, URZ, URZ ;  /* 0x0000003f3f3ff290 */ /* 0x000fe4000fffe03f */
[----:B------:R-:W-:Y:S01]  /*238f0*/  STL [R1+0x130], R24 ;  /* 0x0001301801007387 */ /* 0x000fe20000100800 */
[----:B------:R-:W-:Y:S02]  /*23900*/  IMAD.MOV.U32 R3, RZ, RZ, R25 ;  /* 0x000000ffff037224 */ /* 0x000fe400078e0019 */
[----:B------:R-:W-:Y:S02]  /*23910*/  IMAD.MOV.U32 R2, RZ, RZ, R26 ;  /* 0x000000ffff027224 */ /* 0x000fe400078e001a */
[----:B------:R-:W-:Y:S02]  /*23920*/  IMAD.MOV.U32 R0, RZ, RZ, R27 ;  /* 0x000000ffff007224 */ /* 0x000fe400078e001b */
[----:B------:R-:W0:Y:S04]  /*23930*/  LDSM.16.MT88.4 R24, [R29+0x4080] ;  /* 0x004080001d18783b */ /* 0x000e280000004200 */
[----:B---3--:R1:W-:Y:S01]  /*23940*/  STL.64 [R1+0x2a20], R6 ;  /* 0x002a200601007387 */ /* 0x0083e20000100a00 */
[----:B------:R-:W3:Y:S02]  /*23950*/  LDL.LU R4, [R1+0x10a0] ;  /* 0x0010a00001047983 */ /* 0x000ee40000300800 */
[----:B------:R-:W3:Y:S01]  /*23960*/  LDL.LU R5, [R1+0x10a4] ;  /* 0x0010a40001057983 */ /* 0x000ee20000300800 */
[----:B-1----:R-:W3:Y:S01]  /*23970*/  LDL.LU R6, [R1+0x10a8] ;  /* 0x0010a80001067983 */ /* 0x002ee20000300800 */
[----:B------:R-:W3:Y:S02]  /*23980*/  LDL.LU R7, [R1+0x10ac] ;  /* 0x0010ac0001077983 */ /* 0x000ee40000300800 */
[----:B------:R-:W-:Y:S02]  /*23990*/  STL [R1+0x1a28], R0 ;  /* 0x001a280001007387 */ /* 0x000fe40000100800 */
[----:B------:R-:W-:Y:S01]  /*239a0*/  STL [R1+0x1a24], R2 ;  /* 0x001a240201007387 */ /* 0x000fe20000100800 */
[----:B------:R1:W-:Y:S01]  /*239b0*/  STL [R1+0x1a20], R3 ;  /* 0x001a200301007387 */ /* 0x0003e20000100800 */
[----:B------:R-:W-:Y:S02]  /*239c0*/  STL [R1+0x2a50], R29 ;  /* 0x002a501d01007387 */ /* 0x000fe40000100800 */
[----:B-1----:R-:W-:Y:S01]  /*239d0*/  IMAD.MOV.U32 R3, RZ, RZ, R19 ;  /* 0x000000ffff037224 */ /* 0x002fe200078e0013 */
[----:B0-----:R-:W-:Y:S01]  /*239e0*/  STL.64 [R1+0x2a18], R26 ;  /* 0x002a181a01007387 */ /* 0x001fe20000100a00 */
[----:B------:R0:W-:Y:S03]  /*239f0*/  STL.64 [R1+0x2a10], R24 ;  /* 0x002a101801007387 */ /* 0x0001e60000100a00 */
[----:B0-----:R-:W4:Y:S01]  /*23a00*/  LDL.LU R24, [R1+0x1080] ;  /* 0x0010800001187983 */ /* 0x001f220000300800 */
[----:B------:R-:W4:Y:S02]  /*23a10*/  LDL.LU R25, [R1+0x1084] ;  /* 0x0010840001197983 */ /* 0x000f240000300800 */
[----:B------:R-:W4:Y:S02]  /*23a20*/  LDL.LU R26, [R1+0x1088] ;  /* 0x00108800011a7983 */ /* 0x000f240000300800 */
[----:B------:R-:W4:Y:S01]  /*23a30*/  LDL.LU R27, [R1+0x108c] ;  /* 0x00108c00011b7983 */ /* 0x000f220000300800 */
[C---:B--2---:R-:W-:Y:S11]  /*23a40*/  HMMA.16816.F32.BF16 R8, R20.reuse, R18, R8 ;  /* 0x000000121408723c */ /* 0x044ff60000041808 */
[----:B------:R-:W-:Y:S11]  /*23a50*/  @!UPT UIADD3 URZ, URZ, URZ, URZ ;  /* 0x0000003f3f3ff290 */ /* 0x000ff6000fffe03f */
[----:B------:R-:W-:Y:S01]  /*23a60*/  @!UPT UIADD3 URZ, URZ, URZ, URZ ;  /* 0x0000003f3f3ff290 */ /* 0x000fe2000fffe03f */
[----:B------:R0:W-:Y:S01]  /*23a70*/  STL.64 [R1+0x10b0], R8 ;  /* 0x0010b00801007387 */ /* 0x0001e20000100a00 */
[----:B------:R1:W-:Y:S02]  /*23a80*/  STL.64 [R1+0x10b8], R10 ;  /* 0x0010b80a01007387 */ /* 0x0003e40000100a00 */
[----:B0-----:R-:W-:Y:S02]  /*23a90*/  IMAD.MOV.U32 R8, RZ, RZ, R18 ;  /* 0x000000ffff087224 */ /* 0x001fe400078e0012 */
[----:B------:R-:W3:Y:S01]  /*23aa0*/  LDL.LU.64 R18, [R1+0x2b28] ;  /* 0x002b280001127983 */ /* 0x000ee20000300a00 */
[----:B------:R-:W-:Y:S02]  /*23ab0*/  STL [R1+0x2a58], R3 ;  /* 0x002a580301007387 */ /* 0x000fe40000100800 */
[----:B------:R-:W-:Y:S02]  /*23ac0*/  STL [R1+0x2a54], R8 ;  /* 0x002a540801007387 */ /* 0x000fe40000100800 */
[----:B-1----:R-:W2:Y:S01]  /*23ad0*/  LDL.64 R10, [R1+0x98] ;  /* 0x00009800010a7983 */ /* 0x002ea20000100a00 */
[C---:B---3--:R-:W-:Y:S11]  /*23ae0*/  HMMA.16816.F32.BF16 R4, R20.reuse, R18, R4 ;  /* 0x000000121404723c */ /* 0x048ff60000041804 */
[----:B------:R-:W-:Y:S11]  /*23af0*/  @!UPT UIADD3 URZ, URZ, URZ, URZ ;  /* 0x0000003f3f3ff290 */ /* 0x000ff6000fffe03f */
[----:B------:R-:W-:Y:S01]  /*23b00*/  @!UPT UIADD3 URZ, URZ, URZ, URZ ;  /* 0x0000003f3f3ff290 */ /* 0x000fe2000fffe03f */
[----:B------:R0:W-:Y:S01]  /*23b10*/  STL.64 [R1+0x10a0], R4 ;  /* 0x0010a00401007387 */ /* 0x0001e20000100a00 */
[----:B------:R-:W-:Y:S02]  /*23b20*/  STL.64 [R1+0x10a8], R6 ;  /* 0x0010a80601007387 */ /* 0x000fe40000100a00 */
[----:B0-----:R-:W-:Y:S02]  /*23b30*/  IMAD.MOV.U32 R4, RZ, RZ, R19 ;  /* 0x000000ffff047224 */ /* 0x001fe400078e0013 */
[----:B------:R-:W-:Y:S02]  /*23b40*/  IMAD.MOV.U32 R5, RZ, RZ, R18 ;  /* 0x000000ffff057224 */ /* 0x000fe400078e0012 */
[----:B------:R-:W3:Y:S01]  /*23b50*/  LDL.LU.64 R18, [R1+0x2b20] ;  /* 0x002b200001127983 */ /* 0x000ee20000300a00 */
[----:B------:R0:W-:Y:S02]  /*23b60*/  STL [R1+0x2a60], R4 ;  /* 0x002a600401007387 */ /* 0x0001e40000100800 */
[----:B------:R1:W-:Y:S01]  /*23b70*/  STL [R1+0x2a5c], R5 ;  /* 0x002a5c0501007387 */ /* 0x0003e20000100800 */
[----:B0-----:R-:W3:Y:S01]  /*23b80*/  LDL.LU R4, [R1+0x1090] ;  /* 0x0010900001047983 */ /* 0x001ee20000300800 */
[----:B-1----:R-:W3:Y:S02]  /*23b90*/  LDL.LU R5, [R1+0x1094] ;  /* 0x0010940001057983 */ /* 0x002ee40000300800 */
[----:B------:R-:W3:Y:S02]  /*23ba0*/  LDL.LU R6, [R1+0x1098] ;  /* 0x0010980001067983 */ /* 0x000ee40000300800 */
[----:B------:R-:W3:Y:S02]  /*23bb0*/  LDL.LU R7, [R1+0x109c] ;  /* 0x00109c0001077983 */ /* 0x000ee40000300800 */
[----:B---3--:R-:W-:Y:S11]  /*23bc0*/  HMMA.16816.F32.BF16 R4, R20, R18, R4 ;  /* 0x000000121404723c */ /* 0x008ff60000041804 */
[----:B------:R-:W-:Y:S11]  /*23bd0*/  @!UPT UIADD3 URZ, URZ, URZ, URZ ;  /* 0x0000003f3f3ff290 */ /* 0x000ff6000fffe03f */
[----:B------:R-:W-:Y:S01]  /*23be0*/  @!UPT UIADD3 URZ, URZ, URZ, URZ ;  /* 0x0000003f3f3ff290 */ /* 0x000fe2000fffe03f */
[----:B------:R-:W-:Y:S01]  /*23bf0*/  STL.64 [R1+0x1090], R4 ;  /* 0x0010900401007387 */ /* 0x000fe20000100a00 */
[----:B------:R0:W-:Y:S02]  /*23c00*/  STL.64 [R1+0x1098], R6 ;  /* 0x0010980601007387 */ /* 0x0001e40000100a00 */
[----:B0-----:R-:W-:Y:S02]  /*23c10*/  IMAD.MOV.U32 R7, RZ, RZ, R18 ;  /* 0x000000ffff077224 */ /* 0x001fe400078e0012 */
[----:B------:R-:W-:-:S05]  /*23c20*/  IMAD.MOV.U32 R6, RZ, RZ, R19 ;  /* 0x000000ffff067224 */ /* 0x000fca00078e0013 */
[----:B------:R0:W-:Y:S01]  /*23c30*/  STL.64 [R1+0x2ad0], R6 ;  /* 0x002ad00601007387 */ /* 0x0001e20000100a00 */
[----:B------:R-:W3:Y:S03]  /*23c40*/  LDL.64 R18, [R1+0x18] ;  /* 0x0000180001127983 */ /* 0x000ee60000100a00 */
[----:B0-----:R-:W4:Y:S01]  /*23c50*/  LDL.64 R6, [R1+0x88] ;  /* 0x0000880001067983 */ /* 0x001f220000100a00 */
[----:B--2---:R-:W-:-:S03]  /*23c60*/  IMAD.MOV.U32 R9, RZ, RZ, R11 ;  /* 0x000000ffff097224 */ /* 0x004fc600078e000b */
[----:B---3--:R4:W-:Y:S02]  /*23c70*/  STL.64 [R1+0x2a98], R18 ;  /* 0x002a981201007387 */ /* 0x0089e40000100a00 */
[----:B----4-:R-:W-:Y:S07]  /*23c80*/  HMMA.16816.F32.BF16 R16, R20, R10, R24 ;  /* 0x0000000a1410723c */ /* 0x010fee0000041818 */
[----:B------:R-:W-:Y:S11]  /*23c90*/  IMAD.MOV.U32 R24, RZ, RZ, R10 ;  /* 0x000000ffff187224 */ /* 0x000ff600078e000a */
[----:B------:R-:W-:Y:S05]  /*23ca0*/  @!UPT UIADD3 URZ, URZ, URZ, URZ ;  /* 0x0000003f3f3ff290 */ /* 0x000fea000fffe03f */
[----:B------:R-:W-:Y:S01]  /*23cb0*/  STL.64 [R1+0x1080], R16 ;  /* 0x0010801001007387 */ /* 0x000fe20000100a00 */
[----:B------:R-:W-:Y:S02]  /*23cc0*/  STL.64 [R1+0x1088], R18 ;  /* 0x0010881201007387 */ /* 0x000fe40000100a00 */
[----:B------:R0:W-:Y:S02]  /*23cd0*/  STL [R1+0x2af8], R9 ;  /* 0x002af80901007387 */ /* 0x0001e40000100800 */
[----:B------:R-:W2:Y:S01]  /*23ce0*/  LDL.LU R8, [R1+0xf60] ;  /* 0x000f600001087983 */ /* 0x000ea20000300800 */
[----:B0-----:R-:W2:Y:S01]  /*23cf0*/  LDL.LU R9, [R1+0xf64] ;  /* 0x000f640001097983 */ /* 0x001ea20000300800 */
[----:B------:R-:W2:Y:S02]  /*23d00*/  LDL.LU R10, [R1+0xf68] ;  /* 0x000f6800010a7983 */ /* 0x000ea40000300800 */
[----:B------:R-:W2:Y:S02]  /*23d10*/  LDL.LU R11, [R1+0xf6c] ;  /* 0x000f6c00010b7983 */ /* 0x000ea40000300800 */
[----:B------:R-:W3:Y:S02]  /*23d20*/  LDL.64 R18, [R1+0x28] ;  /* 0x0000280001127983 */ /* 0x000ee40000100a00 */
[----:B------:R-:W-:-:S02]  /*23d30*/  IMAD.MOV.U32 R26, RZ, RZ, R6 ;  /* 0x000000ffff1a7224 */ /* 0x000fc400078e0006 */
[----:B------:R-:W-:Y:S01]  /*23d40*/  IMAD.MOV.U32 R25, RZ, RZ, R7 ;  /* 0x000000ffff197224 */ /* 0x000fe200078e0007 */
[C---:B--2---:R-:W-:Y:S01]  /*23d50*/  HMMA.16816.F32.BF16 R8, R20.reuse, R6, R8 ;  /* 0x000000061408723c */ /* 0x044fe20000041808 */
[----:B---3--:R-:W-:Y:S11]  /*23d60*/  STL.64 [R1+0x2ab0], R18 ;  /* 0x002ab01201007387 */ /* 0x008ff60000100a00 */
[----:B------:R-:W-:Y:S11]  /*23d70*/  @!UPT UIADD3 URZ, URZ, URZ, URZ ;  /* 0x0000003f3f3ff290 */ /* 0x000ff6000fffe03f */
[----:B------:R-:W-:Y:S01]  /*23d80*/  STL.64 [R1+0xf60], R8 ;  /* 0x000f600801007387 */ /* 0x000fe20000100a00 */
[----:B------:R-:W-:Y:S02]  /*23d90*/  STL.64 [R1+0xf68], R10 ;  /* 0x000f680a01007387 */ /* 0x000fe40000100a00 */
[----:B------:R0:W-:Y:S02]  /*23da0*/  STL [R1+0x2b08], R26 ;  /* 0x002b081a01007387 */ /* 0x0001e40000100800 */
[----:B------:R-:W-:Y:S01]  /*23db0*/  STL.64 [R1+0x2b00], R24 ;  /* 0x002b001801007387 */ /* 0x000fe20000100a00 */
[----:B0-----:R-:W2:Y:S01]  /*23dc0*/  LDL.64 R26, [R1+0x78] ;  /* 0x00007800011a7983 */ /* 0x001ea20000100a00 */
[----:B------:R-:W3:Y:S02]  /*23dd0*/  LDL.LU R12, [R1+0xf10] ;  /* 0x000f1000010c7983 */ /* 0x000ee40000300800 */
[----:B------:R-:W3:Y:S02]  /*23de0*/  LDL.LU R13, [R1+0xf14] ;  /* 0x000f1400010d7983 */ /* 0x000ee40000300800 */
[----:B------:R-:W4:Y:S01]  /*23df0*/  LDL.LU R14, [R1+0xf18] ;  /* 0x000f1800010e7983 */ /* 0x000f220000300800 */
[----:B------:R-:W2:Y:S01]  /*23e00*/  LDL.LU R4, [R1+0xf20] ;  /* 0x000f200001047983 */ /* 0x000ea20000300800 */
[----:B------:R-:W2:Y:S02]  /*23e10*/  LDL.LU R5, [R1+0xf24] ;  /* 0x000f240001057983 */ /* 0x000ea40000300800 */
[----:B------:R-:W2:Y:S02]  /*23e20*/  LDL.LU R6, [R1+0xf28] ;  /* 0x000f280001067983 */ /* 0x000ea40000300800 */
[----:B------:R-:W2:Y:S01]  /*23e30*/  LDL.LU R7, [R1+0xf2c] ;  /* 0x000f2c0001077983 */ /* 0x000ea20000300800 */
[----:B------:R-:W2:Y:S01]  /*23e40*/  LDL.LU R8, [R1+0xf40] ;  /* 0x000f400001087983 */ /* 0x000ea20000300800 */
[----:B------:R-:W2:Y:S02]  /*23e50*/  LDL.LU R9, [R1+0xf44] ;  /* 0x000f440001097983 */ /* 0x000ea40000300800 */
[----:B------:R-:W2:Y:S02]  /*23e60*/  LDL.LU R10, [R1+0xf48] ;  /* 0x000f4800010a7983 */ /* 0x000ea40000300800 */
[----:B------:R-:W2:Y:S02]  /*23e70*/  LDL.LU R11, [R1+0xf4c] ;  /* 0x000f4c00010b7983 */ /* 0x000ea40000300800 */
[----:B--2---:R-:W-:Y:S01]  /*23e80*/  STL.64 [R1+0x2b18], R10 ;  /* 0x002b180a01007387 */ /* 0x004fe20000100a00 */
[----:B------:R0:W-:Y:S03]  /*23e90*/  STL.64 [R1+0x2b10], R8 ;  /* 0x002b100801007387 */ /* 0x0001e60000100a00 */
[----:B0-----:R-:W2:Y:S01]  /*23ea0*/  LDL.LU R8, [R1+0xf50] ;  /* 0x000f500001087983 */ /* 0x001ea20000300800 */
[----:B------:R-:W2:Y:S02]  /*23eb0*/  LDL.LU R9, [R1+0xf54] ;  /* 0x000f540001097983 */ /* 0x000ea40000300800 */
[----:B------:R-:W2:Y:S02]  /*23ec0*/  LDL.LU R10, [R1+0xf58] ;  /* 0x000f5800010a7983 */ /* 0x000ea40000300800 */
[----:B------:R-:W2:Y:S01]  /*23ed0*/  LDL.LU R11, [R1+0xf5c] ;  /* 0x000f5c00010b7983 */ /* 0x000ea20000300800 */
[----:B------:R0:W-:Y:S01]  /*23ee0*/  STL.64 [R1+0x2ae0], R6 ;  /* 0x002ae00601007387 */ /* 0x0001e20000100a00 */
[----:B------:R-:W-:Y:S03]  /*23ef0*/  STL.64 [R1+0x2ad8], R4 ;  /* 0x002ad80401007387 */ /* 0x000fe60000100a00 */
[----:B0-----:R-:W2:Y:S04]  /*23f00*/  LDL.64 R6, [R1+0x58] ;  /* 0x0000580001067983 */ /* 0x001ea80000100a00 */
[----:B--2---:R0:W-:Y:S04]  /*23f10*/  STL.64 [R1+0x2af0], R6 ;  /* 0x002af00601007387 */ /* 0x0041e80000100a00 */
[----:B0-----:R-:W2:Y:S01]  /*23f20*/  LDL.64 R6, [R1+0x68] ;  /* 0x0000680001067983 */ /* 0x001ea20000100a00 */
[----:B----4-:R0:W-:Y:S02]  /*23f30*/  STL.64 [R1+0x2ac8], R14 ;  /* 0x002ac80e01007387 */ /* 0x0101e40000100a00 */
[----:B---3--:R1:W-:Y:S01]  /*23f40*/  STL.64 [R1+0x2ac0], R12 ;  /* 0x002ac00c01007387 */ /* 0x0083e20000100a00 */
[----:B0-----:R-:W3:Y:S01]  /*23f50*/  LDL.64 R14, [R1+0x48] ;  /* 0x00004800010e7983 */ /* 0x001ee20000100a00 */
[----:B------:R-:W-:Y:S01]  /*23f60*/  HMMA.16816.F32.BF16 R8, R20, R26, R8 ;  /* 0x0000001a1408723c */ /* 0x000fe20000041808 */
[----:B------:R-:W-:-:S02]  /*23f70*/  IMAD.MOV.U32 R28, RZ, RZ, R26 ;  /* 0x000000ffff1c7224 */ /* 0x000fc400078e001a */
[----:B---3--:R0:W-:Y:S01]  /*23f80*/  STL.64 [R1+0x2ae8], R14 ;  /* 0x002ae80e01007387 */ /* 0x0081e20000100a00 */
[----:B-1----:R-:W3:Y:S02]  /*23f90*/  LDL.LU R12, [R1+0xf30] ;  /* 0x000f3000010c7983 */ /* 0x002ee40000300800 */
[----:B------:R-:W3:Y:S01]  /*23fa0*/  LDL.LU R13, [R1+0xf34] ;  /* 0x000f3400010d7983 */ /* 0x000ee20000300800 */
[----:B0-----:R-:W3:Y:S01]  /*23fb0*/  LDL.LU R14, [R1+0xf38] ;  /* 0x000f3800010e7983 */ /* 0x001ee20000300800 */
[----:B------:R-:W3:Y:S02]  /*23fc0*/  LDL.LU R15, [R1+0xf3c] ;  /* 0x000f3c00010f7983 */ /* 0x000ee40000300800 */
[----:B------:R-:W4:Y:S11]  /*23fd0*/  LDL.64 R18, [R1+0x38] ;  /* 0x0000380001127983 */ /* 0x000f360000100a00 */
[----:B------:R-:W-:Y:S02]  /*23fe0*/  @!UPT UIADD3 URZ, URZ, URZ, URZ ;  /* 0x0000003f3f3ff290 */ /* 0x000fe4000fffe03f */
[----:B------:R-:W-:Y:S01]  /*23ff0*/  STL.64 [R1+0xf50], R8 ;  /* 0x000f500801007387 */ /* 0x000fe20000100a00 */
[----:B------:R0:W-:Y:S04]  /*24000*/  STL.64 [R1+0xf58], R10 ;  /* 0x000f580a01007387 */ /* 0x0001e80000100a00 */
[----:B0-----:R-:W2:Y:S01]  /*24010*/  LDL.LU.64 R10, [R1+0x2b18] ;  /* 0x002b1800010a7983 */ /* 0x001ea20000300a00 */
[----:B------:R-:W2:Y:S02]  /*24020*/  LDL.LU.64 R8, [R1+0x2b10] ;  /* 0x002b100001087983 */ /* 0x000ea40000300a00 */
[----:B------:R-:W2:Y:S02]  /*24030*/  LDL.LU R26, [R1+0x2b08] ;  /* 0x002b0800011a7983 */ /* 0x000ea40000300800 */
[----:B------:R-:W3:Y:S01]  /*24040*/  LDL.LU.64 R24, [R1+0x2b00] ;  /* 0x002b000001187983 */ /* 0x000ee20000300a00 */
[----:B--2---:R-:W-:Y:S01]  /*24050*/  STL.64 [R1+0x2a78], R26 ;  /* 0x002a781a01007387 */ /* 0x004fe20000100a00 */
[----:B---3--:R0:W-:Y:S03]  /*24060*/  STL.64 [R1+0x2a70], R24 ;  /* 0x002a701801007387 */ /* 0x0081e60000100a00 */
[----:B0-----:R-:W2:Y:S01]  /*24070*/  LDL.LU R24, [R1+0xee0] ;  /* 0x000ee00001187983 */ /* 0x001ea20000300800 */
[----:B------:R-:W2:Y:S02]  /*24080*/  LDL.LU R25, [R1+0xee4] ;  /* 0x000ee40001197983 */ /* 0x000ea40000300800 */
[----:B------:R-:W3:Y:S02]  /*24090*/  LDL.LU R26, [R1+0xee8] ;  /* 0x000ee800011a7983 */ /* 0x000ee40000300800 */
[----:B------:R-:W3:Y:S01]  /*240a0*/  LDL.LU R27, [R1+0xeec] ;  /* 0x000eec00011b7983 */ /* 0x000ee20000300800 */
[----:B------:R-:W-:Y:S01]  /*240b0*/  HMMA.16816.F32.BF16 R8, R20, R6, R8 ;  /* 0x000000061408723c */ /* 0x000fe20000041808 */
[----:B---3--:R-:W-:Y:S01]  /*240c0*/  STL.64 [R1+0x2a90], R26 ;  /* 0x002a901a01007387 */ /* 0x008fe20000100a00 */
[----:B--2---:R0:W-:Y:S03]  /*240d0*/  STL.64 [R1+0x2a88], R24 ;  /* 0x002a881801007387 */ /* 0x0041e60000100a00 */
[----:B0-----:R-:W2:Y:S01]  /*240e0*/  LDL.LU R24, [R1+0xef0] ;  /* 0x000ef00001187983 */ /* 0x001ea20000300800 */
[----:B------:R-:W2:Y:S02]  /*240f0*/  LDL.LU R25, [R1+0xef4] ;  /* 0x000ef40001197983 */ /* 0x000ea40000300800 */
[----:B------:R-:W3:Y:S02]  /*24100*/  LDL.LU R26, [R1+0xef8] ;  /* 0x000ef800011a7983 */ /* 0x000ee40000300800 */
[----:B------:R-:W3:Y:S02]  /*24110*/  LDL.LU R27, [R1+0xefc] ;  /* 0x000efc00011b7983 */ /* 0x000ee40000300800 */
[----:B---3--:R-:W-:Y:S01]  /*24120*/  STL.64 [R1+0x2aa8], R26 ;  /* 0x002aa81a01007387 */ /* 0x008fe20000100a00 */
[----:B--2---:R0:W-:Y:S03]  /*24130*/  STL.64 [R1+0x2aa0], R24 ;  /* 0x002aa01801007387 */ /* 0x0041e60000100a00 */
[----:B0-----:R-:W2:Y:S01]  /*24140*/  LDL.LU R24, [R1+0xf00] ;  /* 0x000f000001187983 */ /* 0x001ea20000300800 */
[----:B------:R-:W2:Y:S02]  /*24150*/  LDL.LU R25, [R1+0xf04] ;  /* 0x000f040001197983 */ /* 0x000ea40000300800 */
[----:B------:R-:W2:Y:S02]  /*24160*/  LDL.LU R26, [R1+0xf08] ;  /* 0x000f0800011a7983 */ /* 0x000ea40000300800 */
[----:B------:R-:W2:Y:S02]  /*24170*/  LDL.LU R27, [R1+0xf0c] ;  /* 0x000f0c00011b7983 */ /* 0x000ea40000300800 */
[----:B------:R0:W-:Y:S01]  /*24180*/  STL.64 [R1+0xf40], R8 ;  /* 0x000f400801007387 */ /* 0x0001e20000100a00 */
[----:B------:R1:W-:Y:S03]  /*24190*/  STL.64 [R1+0xf48], R10 ;  /* 0x000f480a01007387 */ /* 0x0003e60000100a00 */
[----:B0-----:R-:W3:Y:S01]  /*241a0*/  LDL.LU R9, [R1+0x2af8] ;  /* 0x002af80001097983 */ /* 0x001ee20000300800 */
[----:B-1----:R-:W-:-:S02]  /*241b0*/  IMAD.MOV.U32 R10, RZ, RZ, R6 ;  /* 0x000000ffff0a7224 */ /* 0x002fc400078e0006 */
[----:B------:R-:W-:Y:S02]  /*241c0*/  IMAD.MOV.U32 R11, RZ, RZ, R7 ;  /* 0x000000ffff0b7224 */ /* 0x000fe400078e0007 */
        /* <DEDUP_REMOVED lines=16> */
[----:B-1----:R-:W2:Y:S01]  /*242d0*/  LDL.LU.64 R6, [R1+0x2ad0] ;  /* 0x002ad00001067983 */ /* 0x002ea20000300a00 */
[----:B------:R-:W4:Y:S02]  /*242e0*/  LDL.LU.64 R14, [R1+0x2ac8] ;  /* 0x002ac800010e7983 */ /* 0x000f240000300a00 */
        /* <DEDUP_REMOVED lines=36> */
[----:B------:R-:W2:Y:S01]  /*24530*/  LDL.LU R16, [R1+0x7e0] ;  /* 0x0007e00001107983 */ /* 0x000ea20000300800 */
[----:B------:R-:W2:Y:S04]  /*24540*/  LDL.LU R17, [R1+0x7e4] ;  /* 0x0007e40001117983 */ /* 0x000ea80000300800 */
[----:B0-----:R-:W2:Y:S01]  /*24550*/  LDL.LU R18, [R1+0x7e8] ;  /* 0x0007e80001127983 */ /* 0x001ea20000300800 */
[----:B----4-:R-:W-:-:S02]  /*24560*/  IMAD.MOV.U32 R19, RZ, RZ, R14 ;  /* 0x000000ffff137224 */ /* 0x010fc400078e000e */
[----:B------:R-:W4:Y:S03]  /*24570*/  LDL.LU R14, [R1+0x2a68] ;  /* 0x002a6800010e7983 */ /* 0x000f260000300800 */
[----:B--2---:R0:W-:Y:S01]  /*24580*/  STL.64 [R1+0x2908], R18 ;  /* 0x0029081201007387 */ /* 0x0041e20000100a00 */
[----:B------:R1:W-:Y:S02]  /*24590*/  STL.64 [R1+0x2900], R16 ;  /* 0x0029001001007387 */ /* 0x0003e40000100a00 */
[----:B0-----:R-:W-:Y:S02]  /*245a0*/  IMAD.MOV.U32 R18, RZ, RZ, R15 ;  /* 0x000000ffff127224 */ /* 0x001fe400078e000f */
[----:B------:R-:W-:Y:S01]  /*245b0*/  IMAD.MOV.U32 R19, RZ, RZ, R4 ;  /* 0x000000ffff137224 */ /* 0x000fe200078e0004 */
[----:B------:R-:W4:Y:S01]  /*245c0*/  LDL.LU R15, [R1+0x2a64] ;  /* 0x002a6400010f7983 */ /* 0x000f220000300800 */
[----:B------:R-:W2:Y:S03]  /*245d0*/  LDL.LU R4, [R1+0x2a60] ;  /* 0x002a600001047983 */ /* 0x000ea60000300800 */
[----:B------:R0:W-:Y:S01]  /*245e0*/  STL.64 [R1+0x2920], R18 ;  /* 0x0029201201007387 */ /* 0x0001e20000100a00 */
[----:B-1----:R-:W4:Y:S02]  /*245f0*/  LDL.LU R16, [R1+0xed0] ;  /* 0x000ed00001107983 */ /* 0x002f240000300800 */
[----:B------:R-:W4:Y:S01]  /*24600*/  LDL.LU R17, [R1+0xed4] ;  /* 0x000ed40001117983 */ /* 0x000f220000300800 */
[----:B0-----:R-:W4:Y:S01]  /*24610*/  LDL.LU R18, [R1+0xed8] ;  /* 0x000ed80001127983 */ /* 0x001f220000300800 */
[----:B------:R-:W4:Y:S02]  /*24620*/  LDL.LU R19, [R1+0xedc] ;  /* 0x000edc0001137983 */ /* 0x000f240000300800 */
[----:B----4-:R-:W-:Y:S11]  /*24630*/  HMMA.16816.F32.BF16 R16, R20, R14, R16 ;  /* 0x0000000e1410723c */ /* 0x010ff60000041810 */
[----:B------:R-:W-:Y:S11]  /*24640*/  @!UPT UIADD3 URZ, URZ, URZ, URZ ;  /* 0x0000003f3f3ff290 */ /* 0x000ff6000fffe03f */
[----:B------:R-:W-:Y:S01]  /*24650*/  @!UPT UIADD3 URZ, URZ, URZ, URZ ;  /* 0x0000003f3f3ff290 */ /* 0x000fe2000fffe03f */
[----:B------:R-:W-:Y:S01]  /*24660*/  STL.64 [R1+0xed0], R16 ;  /* 0x000ed01001007387 */ /* 0x000fe20000100a00 */
[----:B------:R0:W-:Y:S02]  /*24670*/  STL.64 [R1+0xed8], R18 ;  /* 0x000ed81201007387 */ /* 0x0001e40000100a00 */
[----:B0-----:R-:W-:Y:S02]  /*24680*/  IMAD.MOV.U32 R18, RZ, RZ, R13 ;  /* 0x000000ffff127224 */ /* 0x001fe400078e000d */
[----:B------:R-:W-:-:S05]  /*24690*/  IMAD.MOV.U32 R19, RZ, RZ, R12 ;  /* 0x000000ffff137224 */ /* 0x000fca00078e000c */
[----:B------:R-:W-:Y:S01]  /*246a0*/  STL.64 [R1+0x2938], R18 ;  /* 0x0029381201007387 */ /* 0x000fe20000100a00 */
[----:B------:R0:W-:Y:S02]  /*246b0*/  STL.64 [R1+0x28f0], R14 ;  /* 0x0028f00e01007387 */ /* 0x0001e40000100a00 */
[----:B------:R-:W4:Y:S02]  /*246c0*/  LDL.LU R12, [R1+0x7d0] ;  /* 0x0007d000010c7983 */ /* 0x000f240000300800 */
[----:B------:R-:W4:Y:S01]  /*246d0*/  LDL.LU R13, [R1+0x7d4] ;  /* 0x0007d400010d7983 */ /* 0x000f220000300800 */
[----:B0-----:R-:W2:Y:S01]  /*246e0*/  LDL.LU R14, [R1+0x7d8] ;  /* 0x0007d800010e7983 */ /* 0x001ea20000300800 */
[----:B------:R-:W2:Y:S02]  /*246f0*/  LDL.LU R15, [R1+0x7dc] ;  /* 0x0007dc00010f7983 */ /* 0x000ea40000300800 */
[----:B------:R-:W-:Y:S02]  /*24700*/  IMAD.MOV.U32 R18, RZ, RZ, R5 ;  /* 0x000000ffff127224 */ /* 0x000fe400078e0005 */
[----:B------:R-:W-:Y:S01]  /*24710*/  IMAD.MOV.U32 R19, RZ, RZ, R3 ;  /* 0x000000ffff137224 */ /* 0x000fe200078e0003 */
[----:B------:R-:W3:Y:S01]  /*24720*/  LDL.LU R5, [R1+0x2a5c] ;  /* 0x002a5c0001057983 */ /* 0x000ee20000300800 */
[----:B------:R-:W3:Y:S03]  /*24730*/  LDL.LU R3, [R1+0x2a58] ;  /* 0x002a580001037983 */ /* 0x000ee60000300800 */
[----:B------:R-:W-:Y:S04]  /*24740*/  STL.64 [R1+0x2950], R18 ;  /* 0x0029501201007387 */ /* 0x000fe80000100a00 */
[----:B--2---:R-:W-:Y:S01]  /*24750*/  STL.64 [R1+0x2918], R14 ;  /* 0x0029180e01007387 */ /* 0x004fe20000100a00 */
[----:B----4-:R0:W-:Y:S03]  /*24760*/  STL.64 [R1+0x2910], R12 ;  /* 0x0029100c01007387 */ /* 0x0101e60000100a00 */
[----:B0-----:R-:W2:Y:S01]  /*24770*/  LDL.LU R12, [R1+0x7f0] ;  /* 0x0007f000010c7983 */ /* 0x001ea20000300800 */
[----:B------:R-:W2:Y:S02]  /*24780*/  LDL.LU R13, [R1+0x7f4] ;  /* 0x0007f400010d7983 */ /* 0x000ea40000300800 */
[----:B------:R-:W4:Y:S02]  /*24790*/  LDL.LU R14, [R1+0x7f8] ;  /* 0x0007f800010e7983 */ /* 0x000f240000300800 */
[----:B------:R-:W4:Y:S02]  /*247a0*/  LDL.LU R15, [R1+0x7fc] ;  /* 0x0007fc00010f7983 */ /* 0x000f240000300800 */
[----:B------:R-:W-:-:S02]  /*247b0*/  IMAD.MOV.U32 R18, RZ, RZ, R8 ;  /* 0x000000ffff127224 */ /* 0x000fc400078e0008 */
[----:B------:R-:W-:Y:S01]  /*247c0*/  IMAD.MOV.U32 R19, RZ, RZ, R29 ;  /* 0x000000ffff137224 */ /* 0x000fe200078e001d */
[----:B------:R-:W3:Y:S01]  /*247d0*/  LDL.LU R8, [R1+0x2a54] ;  /* 0x002a540001087983 */ /* 0x000ee20000300800 */
[----:B------:R-:W3:Y:S03]  /*247e0*/  LDL.LU R29, [R1+0x2a50] ;  /* 0x002a5000011d7983 */ /* 0x000ee60000300800 */
[----:B------:R-:W-:Y:S04]  /*247f0*/  STL.64 [R1+0x2968], R18 ;  /* 0x0029681201007387 */ /* 0x000fe80000100a00 */
[----:B----4-:R-:W-:Y:S01]  /*24800*/  STL.64 [R1+0x2930], R14 ;  /* 0x0029300e01007387 */ /* 0x010fe20000100a00 */
[----:B--2---:R0:W-:Y:S03]  /*24810*/  STL.64 [R1+0x2928], R12 ;  /* 0x0029280c01007387 */ /* 0x0041e60000100a00 */
        /* <DEDUP_REMOVED lines=8> */
[----:B------:R0:W-:Y:S02]  /*248a0*/  STL.64 [R1+0x2980], R18 ;  /* 0x0029801201007387 */ /* 0x0001e40000100a00 */
[----:B0-----:R-:W-:Y:S02]  /*248b0*/  IMAD.MOV.U32 R18, RZ, RZ, R28 ;  /* 0x000000ffff127224 */ /* 0x001fe400078e001c */
[----:B------:R-:W-:-:S05]  /*248c0*/  IMAD.MOV.U32 R19, RZ, RZ, R27 ;  /* 0x000000ffff137224 */ /* 0x000fca00078e001b */
        /* <DEDUP_REMOVED lines=8> */
[----:B------:R-:W-:-:S05]  /*24950*/  IMAD.MOV.U32 R19, RZ, RZ, R25 ;  /* 0x000000ffff137224 */ /* 0x000fca00078e0019 */
[----:B------:R-:W-:Y:S04]  /*24960*/  STL.64 [R1+0x29b0], R18 ;  /* 0x0029b01201007387 */ /* 0x000fe80000100a00 */
[----:B----4-:R-:W-:Y:S01]  /*24970*/  STL.64 [R1+0x2960], R14 ;  /* 0x0029600e01007387 */ /* 0x010fe20000100a00 */
[----:B--2---:R0:W-:Y:S03]  /*24980*/  STL.64 [R1+0x2958], R12 ;  /* 0x0029580c01007387 */ /* 0x0041e60000100a00 */
[----:B0-----:R-:W2:Y:S01]  /*24990*/  LDL.LU R12, [R1+0x820] ;  /* 0x00082000010c7983 */ /* 0x001ea20000300800 */
[----:B------:R-:W2:Y:S02]  /*249a0*/  LDL.LU R13, [R1+0x824] ;  /* 0x00082400010d7983 */ /* 0x000ea40000300800 */
[----:B------:R-:W-:-:S02]  /*249b0*/  IMAD.MOV.U32 R18, RZ, RZ, R24 ;  /* 0x000000ffff127224 */ /* 0x000fc400078e0018 */
[----:B---3--:R-:W-:Y:S02]  /*249c0*/  IMAD.MOV.U32 R19, RZ, RZ, R9 ;  /* 0x000000ffff137224 */ /* 0x008fe400078e0009 */
[----:B------:R-:W-:Y:S02]  /*249d0*/  IMAD.MOV.U32 R14, RZ, RZ, R11 ;  /* 0x000000ffff0e7224 */ /* 0x000fe400078e000b */
[----:B------:R-:W-:Y:S01]  /*249e0*/  IMAD.MOV.U32 R15, RZ, RZ, R10 ;  /* 0x000000ffff0f7224 */ /* 0x000fe200078e000a */
[----:B------:R-:W3:Y:S01]  /*249f0*/  LDL.LU R11, [R1+0x2a44] ;  /* 0x002a4400010b7983 */ /* 0x000ee20000300800 */
[----:B------:R-:W4:Y:S02]  /*24a00*/  LDL.LU R10, [R1+0x2a40] ;  /* 0x002a4000010a7983 */ /* 0x000f240000300800 */
[----:B------:R-:W-:Y:S01]  /*24a10*/  STL.64 [R1+0x29c8], R18 ;  /* 0x0029c81201007387 */ /* 0x000fe20000100a00 */
[----:B------:R-:W-:Y:S04]  /*24a20*/  STL.64 [R1+0x2978], R14 ;  /* 0x0029780e01007387 */ /* 0x000fe80000100a00 */
[----:B--2---:R0:W-:Y:S04]  /*24a30*/  STL.64 [R1+0x2970], R12 ;  /* 0x0029700c01007387 */ /* 0x0041e80000100a00 */
[----:B0-----:R-:W2:Y:S01]  /*24a40*/  LDL.LU R12, [R1+0x830] ;  /* 0x00083000010c7983 */ /* 0x001ea20000300800 */
[----:B------:R-:W2:Y:S02]  /*24a50*/  LDL.LU R13, [R1+0x834] ;  /* 0x00083400010d7983 */ /* 0x000ea40000300800 */
[----:B------:R-:W2:Y:S02]  /*24a60*/  LDL.LU R14, [R1+0x838] ;  /* 0x00083800010e7983 */ /* 0x000ea40000300800 */
[----:B------:R-:W2:Y:S02]  /*24a70*/  LDL.LU R15, [R1+0x83c] ;  /* 0x00083c00010f7983 */ /* 0x000ea40000300800 */
[----:B------:R-:W-:-:S02]  /*24a80*/  IMAD.MOV.U32 R18, RZ, RZ, R7 ;  /* 0x000000ffff127224 */ /* 0x000fc400078e0007 */
[----:B------:R-:W-:-:S05]  /*24a90*/  IMAD.MOV.U32 R19, RZ, RZ, R6 ;  /* 0x000000ffff137224 */ /* 0x000fca00078e0006 */
[----:B------:R-:W-:Y:S04]  /*24aa0*/  STL.64 [R1+0x29e0], R18 ;  /* 0x0029e01201007387 */ /* 0x000fe80000100a00 */
[----:B--2---:R-:W-:Y:S01]  /*24ab0*/  STL.64 [R1+0x2990], R14 ;  /* 0x0029900e01007387 */ /* 0x004fe20000100a00 */
[----:B------:R0:W-:Y:S03]  /*24ac0*/  STL.64 [R1+0x2988], R12 ;  /* 0x0029880c01007387 */ /* 0x0001e60000100a00 */
[----:B0-----:R-:W2:Y:S01]  /*24ad0*/  LDL.LU R12, [R1+0x840] ;  /* 0x00084000010c7983 */ /* 0x001ea20000300800 */
[----:B------:R-:W2:Y:S02]  /*24ae0*/  LDL.LU R13, [R1+0x844] ;  /* 0x00084400010d7983 */ /* 0x000ea40000300800 */
[----:B------:R-:W-:-:S02]  /*24af0*/  IMAD.MOV.U32 R18, RZ, RZ, R5 ;  /* 0x000000ffff127224 */ /* 0x000fc400078e0005 */
[----:B------:R-:W-:Y:S02]  /*24b00*/  IMAD.MOV.U32 R19, RZ, RZ, R4 ;  /* 0x000000ffff137224 */ /* 0x000fe400078e0004 */
[----:B----4-:R-:W-:Y:S02]  /*24b10*/  IMAD.MOV.U32 R14, RZ, RZ, R10 ;  /* 0x000000ffff0e7224 */ /* 0x010fe400078e000a */
[----:B---3--:R-:W-:Y:S01]  /*24b20*/  IMAD.MOV.U32 R15, RZ, RZ, R11 ;  /* 0x000000ffff0f7224 */ /* 0x008fe200078e000b */
        /* <DEDUP_REMOVED lines=8> */
[----:B------:R-:W2:Y:S01]  /*24bb0*/  LDL.LU R15, [R1+0x85c] ;  /* 0x00085c00010f7983 */ /* 0x000ea20000300800 */
[----:B------:R-:W3:Y:S01]  /*24bc0*/  LDL.LU R4, [R1+0xec0] ;  /* 0x000ec00001047983 */ /* 0x000ee20000300800 */
[----:B------:R-:W3:Y:S02]  /*24bd0*/  LDL.LU R5, [R1+0xec4] ;  /* 0x000ec40001057983 */ /* 0x000ee40000300800 */
[----:B------:R-:W3:Y:S02]  /*24be0*/  LDL.LU R6, [R1+0xec8] ;  /* 0x000ec80001067983 */ /* 0x000ee40000300800 */
[----:B------:R-:W3:Y:S01]  /*24bf0*/  LDL.LU R7, [R1+0xecc] ;  /* 0x000ecc0001077983 */ /* 0x000ee20000300800 */
[----:B------:R-:W3:Y:S01]  /*24c00*/  LDL.LU R24, [R1+0x870] ;  /* 0x0008700001187983 */ /* 0x000ee20000300800 */
[----:B------:R-:W3:Y:S02]  /*24c10*/  LDL.LU R25, [R1+0x874] ;  /* 0x0008740001197983 */ /* 0x000ee40000300800 */
[----:B------:R-:W3:Y:S02]  /*24c20*/  LDL.LU R26, [R1+0x878] ;  /* 0x00087800011a7983 */ /* 0x000ee40000300800 */
[----:B------:R-:W3:Y:S01]  /*24c30*/  LDL.LU R27, [R1+0x87c] ;  /* 0x00087c00011b7983 */ /* 0x000ee20000300800 */
[----:B--2---:R-:W-:Y:S01]  /*24c40*/  STL.64 [R1+0x29c0], R14 ;  /* 0x0029c00e01007387 */ /* 0x004fe20000100a00 */
[----:B------:R0:W-:Y:S03]  /*24c50*/  STL.64 [R1+0x29b8], R12 ;  /* 0x0029b80c01007387 */ /* 0x0001e60000100a00 */
[----:B0-----:R-:W2:Y:S01]  /*24c60*/  LDL.LU R12, [R1+0x1000] ;  /* 0x00100000010c7983 */ /* 0x001ea20000300800 */
[----:B------:R-:W2:Y:S02]  /*24c70*/  LDL.LU R13, [R1+0x1004] ;  /* 0x00100400010d7983 */ /* 0x000ea40000300800 */
[----:B----4-:R-:W-:-:S02]  /*24c80*/  IMAD.MOV.U32 R14, RZ, RZ, R11 ;  /* 0x000000ffff0e7224 */ /* 0x010fc400078e000b */
[----:B---3--:R-:W-:Y:S01]  /*24c90*/  IMAD.MOV.U32 R15, RZ, RZ, R10 ;  /* 0x000000ffff0f7224 */ /* 0x008fe200078e000a */
[----:B------:R-:W3:Y:S01]  /*24ca0*/  LDL.LU R11, [R1+0x2a34] ;  /* 0x002a3400010b7983 */ /* 0x000ee20000300800 */
[----:B------:R-:W4:Y:S03]  /*24cb0*/  LDL.LU R10, [R1+0x2a30] ;  /* 0x002a3000010a7983 */ /* 0x000f260000300800 */
[----:B------:R-:W-:Y:S04]  /*24cc0*/  STL.64 [R1+0x29d8], R14 ;  /* 0x0029d80e01007387 */ /* 0x000fe80000100a00 */
[----:B--2---:R0:W-:Y:S04]  /*24cd0*/  STL.64 [R1+0x29d0], R12 ;  /* 0x0029d00c01007387 */ /* 0x0041e80000100a00 */
[----:B0-----:R-:W2:Y:S01]  /*24ce0*/  LDL.LU R12, [R1+0x1010] ;  /* 0x00101000010c7983 */ /* 0x001ea20000300800 */
[----:B------:R-:W2:Y:S02]  /*24cf0*/  LDL.LU R13, [R1+0x1014] ;  /* 0x00101400010d7983 */ /* 0x000ea40000300800 */
[----:B------:R-:W2:Y:S02]  /*24d00*/  LDL.LU R14, [R1+0x1018] ;  /* 0x00101800010e7983 */ /* 0x000ea40000300800 */
[----:B------:R-:W2:Y:S02]  /*24d10*/  LDL.LU R15, [R1+0x101c] ;  /* 0x00101c00010f7983 */ /* 0x000ea40000300800 */
[----:B--2---:R4:W-:Y:S01]  /*24d20*/  STL.64 [R1+0x29f0], R14 ;  /* 0x0029f00e01007387 */ /* 0x0049e20000100a00 */
[----:B------:R0:W-:Y:S02]  /*24d30*/  STL.64 [R1+0x29e8], R12 ;  /* 0x0029e80c01007387 */ /* 0x0001e40000100a00 */
[----:B----4-:R-:W-:Y:S01]  /*24d40*/  IMAD.MOV.U32 R14, RZ, RZ, R10 ;  /* 0x000000ffff0e7224 */ /* 0x010fe200078e000a */
[----:B0-----:R-:W2:Y:S01]  /*24d50*/  LDL.LU R12, [R1+0x1020] ;  /* 0x00102000010c7983 */ /* 0x001ea20000300800 */
[----:B------:R-:W2:Y:S02]  /*24d60*/  LDL.LU R13, [R1+0x1024] ;  /* 0x00102400010d7983 */ /* 0x000ea40000300800 */
[----:B------:R-:W4:Y:S02]  /*24d70*/  LDL.LU R10, [R1+0x2a2c] ;  /* 0x002a2c00010a7983 */ /* 0x000f240000300800 */
[----:B---3--:R-:W-:-:S02]  /*24d80*/  IMAD.MOV.U32 R15, RZ, RZ, R11 ;  /* 0x000000ffff0f7224 */ /* 0x008fc400078e000b */
[----:B------:R-:W4:Y:S03]  /*24d90*/  LDL.LU R11, [R1+0x2a28] ;  /* 0x002a2800010b7983 */ /* 0x000f260000300800 */
[----:B------:R-:W-:Y:S01]  /*24da0*/  STL.64 [R1+0x2a08], R14 ;  /* 0x002a080e01007387 */ /* 0x000fe20000100a00 */
[C---:B----4-:R-:W-:Y:S01]  /*24db0*/  HMMA.16816.F32.BF16 R4, R20.reuse, R10, R4 ;  /* 0x0000000a1404723c */ /* 0x050fe20000041804 */
[----:B--2---:R0:W-:Y:S04]  /*24dc0*/  STL.64 [R1+0x2a00], R12 ;  /* 0x002a000c01007387 */ /* 0x0041e80000100a00 */
[----:B0-----:R-:W2:Y:S01]  /*24dd0*/  LDL.LU R12, [R1+0x1030] ;  /* 0x00103000010c7983 */ /* 0x001ea20000300800 */
[----:B------:R-:W2:Y:S02]  /*24de0*/  LDL.LU R13, [R1+0x1034] ;  /* 0x00103400010d7983 */ /* 0x000ea40000300800 */
[----:B------:R-:W2:Y:S02]  /*24df0*/  LDL.LU R14, [R1+0x1038] ;  /* 0x00103800010e7983 */ /* 0x000ea40000300800 */
[----:B------:R-:W2:Y:S11]  /*24e00*/  LDL.LU R15, [R1+0x103c] ;  /* 0x00103c00010f7983 */ /* 0x000eb60000300800 */
[----:B------:R-:W-:Y:S02]  /*24e10*/  @!UPT UIADD3 URZ, URZ, URZ, URZ ;  /* 0x0000003f3f3ff290 */ /* 0x000fe4000fffe03f */
[----:B------:R-:W-:Y:S01]  /*24e20*/  STL.64 [R1+0xec0], R4 ;  /* 0x000ec00401007387 */ /* 0x000fe20000100a00 */
[----:B------:R0:W-:Y:S03]  /*24e30*/  STL.64 [R1+0xec8], R6 ;  /* 0x000ec80601007387 */ /* 0x0001e60000100a00 */
[----:B0-----:R-:W3:Y:S01]  /*24e40*/  LDL.LU.64 R6, [R1+0x2a20] ;  /* 0x002a200001067983 */ /* 0x001ee20000300a00 */
[----:B------:R-:W-:Y:S02]  /*24e50*/  IMAD.MOV.U32 R18, RZ, RZ, R8 ;  /* 0x000000ffff127224 */ /* 0x000fe400078e0008 */
[----:B------:R0:W-:Y:S02]  /*24e60*/  STL.64 [R1+0x28e8], R10 ;  /* 0x0028e80a01007387 */ /* 0x0001e40000100a00 */
[----:B------:R-:W4:Y:S01]  /*24e70*/  LDL.LU R8, [R1+0x7c0] ;  /* 0x0007c00001087983 */ /* 0x000f220000300800 */
[----:B------:R-:W4:Y:S04]  /*24e80*/  LDL.LU R9, [R1+0x7c4] ;  /* 0x0007c40001097983 */ /* 0x000f280000300800 */
[----:B0-----:R-:W4:Y:S01]  /*24e90*/  LDL.LU R10, [R1+0x7c8] ;  /* 0x0007c800010a7983 */ /* 0x001f220000300800 */
[----:B------:R-:W4:Y:S01]  /*24ea0*/  LDL.LU R11, [R1+0x7cc] ;  /* 0x0007cc00010b7983 */ /* 0x000f220000300800 */
[----:B---3--:R-:W-:Y:S02]  /*24eb0*/  HMMA.16816.F32.BF16 R20, R20, R6, R24 ;  /* 0x000000061414723c */ /* 0x008fe40000041818 */
[----:B------:R-:W2:Y:S01]  /*24ec0*/  LDL.LU.64 R26, [R1+0x2a18] ;  /* 0x002a1800011a7983 */ /* 0x000ea20000300a00 */
[----:B------:R-:W2:Y:S02]  /*24ed0*/  LDL.LU.64 R24, [R1+0x2a10] ;  /* 0x002a100001187983 */ /* 0x000ea40000300a00 */
[----:B------:R-:W-:Y:S11]  /*24ee0*/  IMAD.MOV.U32 R19, RZ, RZ, R3 ;  /* 0x000000ffff137224 */ /* 0x000ff600078e0003 */
[----:B------:R-:W-:Y:S07]  /*24ef0*/  @!UPT UIADD3 URZ, URZ, URZ, URZ ;  /* 0x0000003f3f3ff290 */ /* 0x000fee000fffe03f */
[----:B------:R-:W-:Y:S01]  /*24f00*/  STL.64 [R1+0x870], R20 ;  /* 0x0008701401007387 */ /* 0x000fe20000100a00 */
[----:B------:R-:W-:Y:S02]  /*24f10*/  STL.64 [R1+0x878], R22 ;  /* 0x0008781601007387 */ /* 0x000fe40000100a00 */
[----:B------:R-:W0:Y:S02]  /*24f20*/  LDSM.16.MT88.4 R20, [R29+0x4100] ;  /* 0x004100001d14783b */ /* 0x000e240000004200 */
[----:B0-----:R-:W-:Y:S02]  /*24f30*/  STL.64 [R1+0x28e0], R22 ;  /* 0x0028e01601007387 */ /* 0x001fe40000100a00 */
[----:B------:R-:W-:Y:S01]  /*24f40*/  STL.64 [R1+0x28d8], R20 ;  /* 0x0028d81401007387 */ /* 0x000fe20000100a00 */
[C---:B--2---:R-:W-:Y:S01]  /*24f50*/  HMMA.16816.F32.BF16 R16, R24.reuse, R18, R12 ;  /* 0x000000121810723c */ /* 0x044fe2000004180c */
[----:B------:R-:W2:Y:S01]  /*24f60*/  LDL.LU.64 R14, [R1+0x2a08] ;  /* 0x002a0800010e7983 */ /* 0x000ea20000300a00 */
[----:B------:R-:W2:Y:S11]  /*24f70*/  LDL.LU.64 R12, [R1+0x2a00] ;  /* 0x002a0000010c7983 */ /* 0x000eb60000300a00 */
[----:B------:R-:W-:Y:S10]  /*24f80*/  @!UPT UIADD3 URZ, URZ, URZ, URZ ;  /* 0x0000003f3f3ff290 */ /* 0x000ff4000fffe03f */
[----:B------:R-:W-:Y:S01]  /*24f90*/  STL.64 [R1+0x1030], R16 ;  /* 0x0010301001007387 */ /* 0x000fe20000100a00 */
[----:B------:R0:W-:Y:S03]  /*24fa0*/  STL.64 [R1+0x1038], R18 ;  /* 0x0010381201007387 */ /* 0x0001e60000100a00 */
[----:B0-----:R-:W2:Y:S02]  /*24fb0*/  LDL.LU.64 R18, [R1+0x29f8] ;  /* 0x0029f80001127983 */ /* 0x001ea40000300a00 */
[C---:B--2---:R-:W-:Y:S02]  /*24fc0*/  HMMA.16816.F32.BF16 R16, R24.reuse, R18, R12 ;  /* 0x000000121810723c */ /* 0x044fe4000004180c */
[----:B------:R-:W2:Y:S01]  /*24fd0*/  LDL.LU.64 R14, [R1+0x29f0] ;  /* 0x0029f000010e7983 */ /* 0x000ea20000300a00 */
[----:B------:R-:W2:Y:S11]  /*24fe0*/  LDL.LU.64 R12, [R1+0x29e8] ;  /* 0x0029e800010c7983 */ /* 0x000eb60000300a00 */
[----:B------:R-:W-:Y:S09]  /*24ff0*/  @!UPT UIADD3 URZ, URZ, URZ, URZ ;  /* 0x0000003f3f3ff290 */ /* 0x000ff2000fffe03f */
        /* <DEDUP_REMOVED lines=59> */
[----:B--2---:R-:W-:Y:S02]  /*253b0*/  HMMA.16816.F32.BF16 R16, R24, R18, R12 ;  /* 0x000000121810723c */ /* 0x004fe4000004180c */
[----:B------:R-:W2:Y:S01]  /*253c0*/  LDL.LU.64 R14, [R1+0x2918] ;  /* 0x00291800010e7983 */ /* 0x000ea20000300a00 */
[----:B------:R-:W2:Y:S11]  /*253d0*/  LDL.LU.64 R12, [R1+0x2910] ;  /* 0x00291000010c7983 */ /* 0x000eb60000300a00 */
[----:B------:R-:W-:Y:S09]  /*253e0*/  @!UPT UIADD3 URZ, URZ, URZ, URZ ;  /* 0x0000003f3f3ff290 */ /* 0x000ff2000fffe03f */
[----:B------:R-:W-:Y:S01]  /*253f0*/  STL.64 [R1+0x7f0], R16 ;  /* 0x0007f01001007387 */ /* 0x000fe20000100a00 */
[----:B------:R0:W-:Y:S03]  /*25400*/  STL.64 [R1+0x7f8], R18 ;  /* 0x0007f81201007387 */ /* 0x0001e60000100a00 */
[----:B0-----:R-:W3:Y:S01]  /*25410*/  LDL.LU.64 R18, [R1+0x2908] ;  /* 0x0029080001127983 */ /* 0x001ee20000300a00 */
[----:B------:R-:W3:Y:S02]  /*25420*/  LDL.LU.64 R16, [R1+0x2900] ;  /* 0x0029000001107983 */ /* 0x000ee40000300a00 */
[----:B------:R-:W-:Y:S02]  /*25430*/  IMAD.MOV.U32 R22, RZ, RZ, R2 ;  /* 0x000000ffff167224 */ /* 0x000fe400078e0002 */
[----:B------:R-:W-:-:S07]  /*25440*/  IMAD.MOV.U32 R23, RZ, RZ, R0 ;  /* 0x000000ffff177224 */ /* 0x000fce00078e0000 */
[C---:B---3--:R-:W-:Y:S01]  /*25450*/  HMMA.16816.F32.BF16 R20, R24.reuse, R22, R16 ;  /* 0x000000161814723c */ /* 0x048fe20000041810 */
[----:B------:R-:W2:Y:S11]  /*25460*/  LDL.LU.64 R18, [R1+0x28f8] ;  /* 0x0028f80001127983 */ /* 0x000eb60000300a00 */
[----:B------:R-:W-:Y:S11]  /*25470*/  @!UPT UIADD3 URZ, URZ, URZ, URZ ;  /* 0x0000003f3f3ff290 */ /* 0x000ff6000fffe03f */
[----:B------:R0:W-:Y:S01]  /*25480*/  STL.64 [R1+0x7e0], R20 ;  /* 0x0007e01401007387 */ /* 0x0001e20000100a00 */
[----:B------:R1:W-:Y:S03]  /*25490*/  STL.64 [R1+0x7e8], R22 ;  /* 0x0007e81601007387 */ /* 0x0003e60000100a00 */
[----:B0-----:R-:W3:Y:S01]  /*254a0*/  LDL.LU R20, [R1+0x120] ;  /* 0x0001200001147983 */ /* 0x001ee20000300800 */
[----:B------:R-:W3:Y:S02]  /*254b0*/  LDL.LU R21, [R1+0x124] ;  /* 0x0001240001157983 */ /* 0x000ee40000300800 */
[----:B-1----:R-:W3:Y:S02]  /*254c0*/  LDL.LU R22, [R1+0x128] ;  /* 0x0001280001167983 */ /* 0x002ee40000300800 */
[----:B------:R-:W3:Y:S01]  /*254d0*/  LDL.LU R23, [R1+0x12c] ;  /* 0x00012c0001177983 */ /* 0x000ee20000300800 */
[C---:B--2---:R-:W-:Y:S11]  /*254e0*/  HMMA.16816.F32.BF16 R12, R24.reuse, R18, R12 ;  /* 0x00000012180c723c */ /* 0x044ff6000004180c */
[----:B------:R-:W-:Y:S11]  /*254f0*/  @!UPT UIADD3 URZ, URZ, URZ, URZ ;  /* 0x0000003f3f3ff290 */ /* 0x000ff6000fffe03f */
[----:B------:R-:W-:Y:S01]  /*25500*/  @!UPT UIADD3 URZ, URZ, URZ, URZ ;  /* 0x0000003f3f3ff290 */ /* 0x000fe2000fffe03f */
[----:B------:R-:W-:Y:S01]  /*25510*/  STL.64 [R1+0x7d0], R12 ;  /* 0x0007d00c01007387 */ /* 0x000fe20000100a00 */
[----:B------:R0:W-:Y:S03]  /*25520*/  STL.64 [R1+0x7d8], R14 ;  /* 0x0007d80e01007387 */ /* 0x0001e60000100a00 */
[----:B0-----:R-:W4:Y:S01]  /*25530*/  LDL.LU.64 R14, [R1+0x28f0] ;  /* 0x0028f000010e7983 */ /* 0x001f220000300a00 */
[----:B------:R0:W-:Y:S02]  /*25540*/  STL.64 [R1+0x28a0], R18 ;  /* 0x0028a01201007387 */ /* 0x0001e40000100a00 */
[----:B------:R-:W2:Y:S02]  /*25550*/  LDL.LU R16, [R1+0x7b0] ;  /* 0x0007b00001107983 */ /* 0x000ea40000300800 */
[----:B------:R-:W2:Y:S01]  /*25560*/  LDL.LU R17, [R1+0x7b4] ;  /* 0x0007b40001117983 */ /* 0x000ea20000300800 */
[----:B0-----:R-:W2:Y:S01]  /*25570*/  LDL.LU R18, [R1+0x7b8] ;  /* 0x0007b80001127983 */ /* 0x001ea20000300800 */
[----:B------:R-:W2:Y:S01]  /*25580*/  LDL.LU R19, [R1+0x7bc] ;  /* 0x0007bc0001137983 */ /* 0x000ea20000300800 */
[C---:B----4-:R-:W-:Y:S11]  /*25590*/  HMMA.16816.F32.BF16 R8, R24.reuse, R14, R8 ;  /* 0x0000000e1808723c */ /* 0x050ff60000041808 */
[----:B------:R-:W-:Y:S11]  /*255a0*/  @!UPT UIADD3 URZ, URZ, URZ, URZ ;  /* 0x0000003f3f3ff290 */ /* 0x000ff6000fffe03f */
[----:B------:R-:W-:Y:S01]  /*255b0*/  @!UPT UIADD3 URZ, URZ, URZ, URZ ;  /* 0x0000003f3f3ff290 */ /* 0x000fe2000fffe03f */
[----:B------:R-:W-:Y:S01]  /*255c0*/  STL.64 [R1+0x7c0], R8 ;  /* 0x0007c00801007387 */ /* 0x000fe20000100a00 */
[----:B------:R0:W-:Y:S03]  /*255d0*/  STL.64 [R1+0x7c8], R10 ;  /* 0x0007c80a01007387 */ /* 0x0001e60000100a00 */
[----:B0-----:R-:W2:Y:S01]  /*255e0*/  LDL.LU.64 R10, [R1+0x28e8] ;  /* 0x0028e800010a7983 */ /* 0x001ea20000300a00 */
[----:B------:R0:W-:Y:S03]  /*255f0*/  STL.64 [R1+0x2828], R14 ;  /* 0x0028280e01007387 */ /* 0x0001e60000100a00 */
[----:B0-----:R-:W4:Y:S04]  /*25600*/  LDL.64 R14, [R1+0x78] ;  /* 0x00007800010e7983 */ /* 0x001f280000100a00 */
[----:B----4-:R0:W-:Y:S04]  /*25610*/  STL.64 [R1+0x28a8], R14 ;  /* 0x0028a80e01007387 */ /* 0x0101e80000100a00 */
[----:B0-----:R-:W4:Y:S04]  /*25620*/  LDL.64 R14, [R1+0x98] ;  /* 0x00009800010e7983 */ /* 0x001f280000100a00 */
[----:B----4-:R0:W-:Y:S04]  /*25630*/  STL.64 [R1+0x28b0], R14 ;  /* 0x0028b00e01007387 */ /* 0x0101e80000100a00 */
[----:B0-----:R-:W4:Y:S01]  /*25640*/  LDL.64 R14, [R1+0xa8] ;  /* 0x0000a800010e7983 */ /* 0x001f220000100a00 */
[C---:B--2---:R-:W-:Y:S03]  /*25650*/  HMMA.16816.F32.BF16 R16, R24.reuse, R10, R16 ;  /* 0x0000000a1810723c */ /* 0x044fe60000041810 */
[----:B----4-:R0:W-:Y:S04]  /*25660*/  STL.64 [R1+0x28b8], R14 ;  /* 0x0028b80e01007387 */ /* 0x0101e80000100a00 */
[----:B0-----:R-:W2:Y:S04]  /*25670*/  LDL.64 R14, [R1+0xb8] ;  /* 0x0000b800010e7983 */ /* 0x001ea80000100a00 */
[----:B--2---:R0:W-:Y:S04]  /*25680*/  STL.64 [R1+0x28c0], R14 ;  /* 0x0028c00e01007387 */ /* 0x0041e80000100a00 */
[----:B0-----:R-:W2:Y:S08]  /*25690*/  LDL.64 R14, [R1+0xc8] ;  /* 0x0000c800010e7983 */ /* 0x001eb00000100a00 */
[----:B------:R0:W-:Y:S02]  /*256a0*/  STL.64 [R1+0x7b0], R16 ;  /* 0x0007b01001007387 */ /* 0x0001e40000100a00 */
[----:B------:R1:W-:Y:S01]  /*256b0*/  STL.64 [R1+0x7b8], R18 ;  /* 0x0007b81201007387 */ /* 0x0003e20000100a00 */
[----:B0-----:R-:W4:Y:S01]  /*256c0*/  LDL.LU R16, [R1+0xe00] ;  /* 0x000e000001107983 */ /* 0x001f220000300800 */
[----:B------:R-:W4:Y:S02]  /*256d0*/  LDL.LU R17, [R1+0xe04] ;  /* 0x000e040001117983 */ /* 0x000f240000300800 */
[----:B-1----:R-:W2:Y:S02]  /*256e0*/  LDL.LU R18, [R1+0xe08] ;  /* 0x000e080001127983 */ /* 0x002ea40000300800 */
[----:B------:R-:W2:Y:S01]  /*256f0*/  LDL.LU R19, [R1+0xe0c] ;  /* 0x000e0c0001137983 */ /* 0x000ea20000300800 */
[----:B---3--:R-:W-:Y:S01]  /*25700*/  HMMA.16816.F32.BF16 R24, R24, R6, R20 ;  /* 0x000000061818723c */ /* 0x008fe20000041814 */
[----:B--2---:R-:W-:Y:S01]  /*25710*/  STL.64 [R1+0x28d0], R18 ;  /* 0x0028d01201007387 */ /* 0x004fe20000100a00 */
[----:B----4-:R0:W-:Y:S03]  /*25720*/  STL.64 [R1+0x28c8], R16 ;  /* 0x0028c81001007387 */ /* 0x0101e60000100a00 */
[----:B0-----:R-:W2:Y:S01]  /*25730*/  LDL.LU R16, [R1+0xfb0] ;  /* 0x000fb00001107983 */ /* 0x001ea20000300800 */
[----:B------:R-:W2:Y:S02]  /*25740*/  LDL.LU R17, [R1+0xfb4] ;  /* 0x000fb40001117983 */ /* 0x000ea40000300800 */
[----:B------:R-:W2:Y:S02]  /*25750*/  LDL.LU R18, [R1+0xfb8] ;  /* 0x000fb80001127983 */ /* 0x000ea40000300800 */
[----:B------:R-:W2:Y:S01]  /*25760*/  LDL.LU R19, [R1+0xfbc] ;  /* 0x000fbc0001137983 */ /* 0x000ea20000300800 */
[----:B------:R0:W-:Y:S01]  /*25770*/  STL [R1+0x27e4], R10 ;  /* 0x0027e40a01007387 */ /* 0x0001e20000100800 */
[----:B------:R1:W-:Y:S02]  /*25780*/  STL [R1+0x27e0], R11 ;  /* 0x0027e00b01007387 */ /* 0x0003e40000100800 */
[----:B------:R-:W3:Y:S02]  /*25790*/  LDL.LU R8, [R1+0xf80] ;  /* 0x000f800001087983 */ /* 0x000ee40000300800 */
[----:B------:R-:W3:Y:S01]  /*257a0*/  LDL.LU R9, [R1+0xf84] ;  /* 0x000f840001097983 */ /* 0x000ee20000300800 */
[----:B0-----:R-:W3:Y:S01]  /*257b0*/  LDL.LU R10, [R1+0xf88] ;  /* 0x000f8800010a7983 */ /* 0x001ee20000300800 */
[----:B-1----:R-:W3:Y:S02]  /*257c0*/  LDL.LU R11, [R1+0xf8c] ;  /* 0x000f8c00010b7983 */ /* 0x002ee40000300800 */
[----:B------:R-:W2:Y:S02]  /*257d0*/  LDL.LU.64 R22, [R1+0x28e0] ;  /* 0x0028e00001167983 */ /* 0x000ea40000300a00 */
[----:B------:R-:W2:Y:S01]  /*257e0*/  LDL.LU.64 R20, [R1+0x28d8] ;  /* 0x0028d80001147983 */ /* 0x000ea20000300a00 */
[----:B------:R0:W-:Y:S01]  /*257f0*/  STL.64 [R1+0x27d8], R6 ;  /* 0x0027d80601007387 */ /* 0x0001e20000100a00 */
[----:B------:R-:W4:Y:S02]  /*25800*/  LDL.LU R4, [R1+0xfa0] ;  /* 0x000fa00001047983 */ /* 0x000f240000300800 */
[----:B------:R-:W-:Y:S02]  /*25810*/  STL.64 [R1+0x120], R24 ;  /* 0x0001201801007387 */ /* 0x000fe40000100a00 */
[----:B------:R-:W-:Y:S02]  /*25820*/  STL.64 [R1+0x128], R26 ;  /* 0x0001281a01007387 */ /* 0x000fe40000100a00 */
[----:B------:R-:W1:Y:S04]  /*25830*/  LDSM.16.MT88.4 R24, [R29+0x4180] ;  /* 0x004180001d18783b */ /* 0x000e680000004200 */
[----:B------:R-:W4:Y:S04]  /*25840*/  LDL.LU R5, [R1+0xfa4] ;  /* 0x000fa40001057983 */ /* 0x000f280000300800 */
[----:B0-----:R-:W4:Y:S01]  /*25850*/  LDL.LU R6, [R1+0xfa8] ;  /* 0x000fa80001067983 */ /* 0x001f220000300800 */
[----:B------:R-:W4:Y:S02]  /*25860*/  LDL.LU R7, [R1+0xfac] ;  /* 0x000fac0001077983 */ /* 0x000f240000300800 */
[----:B------:R-:W-:Y:S02]  /*25870*/  STL [R1+0x27e8], R29 ;  /* 0x0027e81d01007387 */ /* 0x000fe40000100800 */
[----:B------:R-:W-:-:S02]  /*25880*/  IMAD.MOV.U32 R2, RZ, RZ, R14 ;  /* 0x000000ffff027224 */ /* 0x000fc400078e000e */
[----:B------:R-:W-:Y:S01]  /*25890*/  IMAD.MOV.U32 R0, RZ, RZ, R15 ;  /* 0x000000ffff007224 */ /* 0x000fe200078e000f */
[----:B-1----:R-:W-:Y:S01]  /*258a0*/  STL.64 [R1+0x27d0], R26 ;  /* 0x0027d01a01007387 */ /* 0x002fe20000100a00 */
[----:B------:R0:W-:Y:S03]  /*258b0*/  STL.64 [R1+0x27c8], R24 ;  /* 0x0027c81801007387 */ /* 0x0001e60000100a00 */
[----:B0-----:R-:W3:Y:S01]  /*258c0*/  LDL.LU R24, [R1+0xdf0] ;  /* 0x000df00001187983 */ /* 0x001ee20000300800 */
[----:B------:R-:W3:Y:S02]  /*258d0*/  LDL.LU R25, [R1+0xdf4] ;  /* 0x000df40001197983 */ /* 0x000ee40000300800 */
[----:B------:R-:W3:Y:S02]  /*258e0*/  LDL.LU R26, [R1+0xdf8] ;  /* 0x000df800011a7983 */ /* 0x000ee40000300800 */
[----:B------:R-:W3:Y:S01]  /*258f0*/  LDL.LU R27, [R1+0xdfc] ;  /* 0x000dfc00011b7983 */ /* 0x000ee20000300800 */
[C---:B--2---:R-:W-:Y:S11]  /*25900*/  HMMA.16816.F32.BF16 R16, R20.reuse, R14, R16 ;  /* 0x0000000e1410723c */ /* 0x044ff60000041810 */
[----:B------:R-:W-:Y:S11]  /*25910*/  @!UPT UIADD3 URZ, URZ, URZ, URZ ;  /* 0x0000003f3f3ff290 */ /* 0x000ff6000fffe03f */
[----:B------:R-:W-:Y:S01]  /*25920*/  @!UPT UIADD3 URZ, URZ, URZ, URZ ;  /* 0x0000003f3f3ff290 */ /* 0x000fe2000fffe03f */
[----:B------:R-:W-:Y:S01]  /*25930*/  STL.64 [R1+0xfb0], R16 ;  /* 0x000fb01001007387 */ /* 0x000fe20000100a00 */
[----:B------:R0:W-:Y:S03]  /*25940*/  STL.64 [R1+0xfb8], R18 ;  /* 0x000fb81201007387 */ /* 0x0001e60000100a00 */
[----:B0-----:R-:W2:Y:S01]  /*25950*/  LDL.LU.64 R18, [R1+0x28d0] ;  /* 0x0028d00001127983 */ /* 0x001ea20000300a00 */
[----:B------:R-:W2:Y:S02]  /*25960*/  LDL.LU.64 R16, [R1+0x28c8] ;  /* 0x0028c80001107983 */ /* 0x000ea40000300a00 */
[----:B------:R-:W4:Y:S02]  /*25970*/  LDL.LU.64 R14, [R1+0x28c0] ;  /* 0x0028c000010e7983 */ /* 0x000f240000300a00 */
[----:B------:R-:W-:Y:S01]  /*25980*/  STL [R1+0x27f0], R0 ;  /* 0x0027f00001007387 */ /* 0x000fe20000100800 */
[----:B------:R-:W-:Y:S01]  /*25990*/  STL [R1+0x27ec], R2 ;  /* 0x0027ec0201007387 */ /* 0x000fe20000100800 */
[C---:B----4-:R-:W-:Y:S01]  /*259a0*/  HMMA.16816.F32.BF16 R4, R20.reuse, R14, R4 ;  /* 0x0000000e1404723c */ /* 0x050fe20000041804 */
[----:B------:R-:W-:Y:S11]  /*259b0*/  IMAD.MOV.U32 R3, RZ, RZ, R15 ;  /* 0x000000ffff037224 */ /* 0x000ff600078e000f */
[----:B------:R-:W-:Y:S11]  /*259c0*/  @!UPT UIADD3 URZ, URZ, URZ, URZ ;  /* 0x0000003f3f3ff290 */ /* 0x000ff6000fffe03f */
[----:B------:R0:W-:Y:S01]  /*259d0*/  STL.64 [R1+0xfa0], R4 ;  /* 0x000fa00401007387 */ /* 0x0001e20000100a00 */
[----:B------:R-:W-:Y:S02]  /*259e0*/  STL.64 [R1+0xfa8], R6 ;  /* 0x000fa80601007387 */ /* 0x000fe40000100a00 */
[----:B0-----:R-:W-:Y:S02]  /*259f0*/  IMAD.MOV.U32 R4, RZ, RZ, R14 ;  /* 0x000000ffff047224 */ /* 0x001fe400078e000e */
[----:B------:R-:W4:Y:S03]  /*25a00*/  LDL.LU.64 R14, [R1+0x28b8] ;  /* 0x0028b800010e7983 */ /* 0x000f260000300a00 */
[----:B------:R0:W-:Y:S02]  /*25a10*/  STL [R1+0x27f4], R4 ;  /* 0x0027f40401007387 */ /* 0x0001e40000100800 */
[----:B0-----:R-:W4:Y:S01]  /*25a20*/  LDL.LU R4, [R1+0xf90] ;  /* 0x000f900001047983 */ /* 0x001f220000300800 */
[----:B------:R-:W4:Y:S02]  /*25a30*/  LDL.LU R5, [R1+0xf94] ;  /* 0x000f940001057983 */ /* 0x000f240000300800 */
[----:B------:R-:W4:Y:S02]  /*25a40*/  LDL.LU R6, [R1+0xf98] ;  /* 0x000f980001067983 */ /* 0x000f240000300800 */
[----:B------:R-:W4:Y:S02]  /*25a50*/  LDL.LU R7, [R1+0xf9c] ;  /* 0x000f9c0001077983 */ /* 0x000f240000300800 */
[C---:B----4-:R-:W-:Y:S11]  /*25a60*/  HMMA.16816.F32.BF16 R4, R20.reuse, R14, R4 ;  /* 0x0000000e1404723c */ /* 0x050ff60000041804 */
[----:B------:R-:W-:Y:S11]  /*25a70*/  @!UPT UIADD3 URZ, URZ, URZ, URZ ;  /* 0x0000003f3f3ff290 */ /* 0x000ff6000fffe03f */
[----:B------:R-:W-:Y:S01]  /*25a80*/  @!UPT UIADD3 URZ, URZ, URZ, URZ ;  /* 0x0000003f3f3ff290 */ /* 0x000fe2000fffe03f */
[----:B------:R0:W-:Y:S01]  /*25a90*/  STL.64 [R1+0xf90], R4 ;  /* 0x000f900401007387 */ /* 0x0001e20000100a00 */
[----:B------:R1:W-:Y:S02]  /*25aa0*/  STL.64 [R1+0xf98], R6 ;  /* 0x000f980601007387 */ /* 0x0003e40000100a00 */
[----:B0-----:R-:W-:Y:S02]  /*25ab0*/  IMAD.MOV.U32 R5, RZ, RZ, R15 ;  /* 0x000000ffff057224 */ /* 0x001fe400078e000f */
[----:B-1----:R-:W-:Y:S02]  /*25ac0*/  IMAD.MOV.U32 R6, RZ, RZ, R14 ;  /* 0x000000ffff067224 */ /* 0x002fe400078e000e */
[----:B------:R-:W3:Y:S02]  /*25ad0*/  LDL.LU.64 R14, [R1+0x28b0] ;  /* 0x0028b000010e7983 */ /* 0x000ee40000300a00 */
[C---:B---3--:R-:W-:Y:S01]  /*25ae0*/  HMMA.16816.F32.BF16 R8, R20.reuse, R14, R8 ;  /* 0x0000000e1408723c */ /* 0x048fe20000041808 */
[----:B------:R-:W-:Y:S11]  /*25af0*/  IMAD.MOV.U32 R7, RZ, RZ, R15 ;  /* 0x000000ffff077224 */ /* 0x000ff600078e000f */
[----:B------:R-:W-:Y:S11]  /*25b00*/  @!UPT UIADD3 URZ, URZ, URZ, URZ ;  /* 0x0000003f3f3ff290 */ /* 0x000ff6000fffe03f */
[----:B------:R0:W-:Y:S01]  /*25b10*/  STL.64 [R1+0xf80], R8 ;  /* 0x000f800801007387 */ /* 0x0001e20000100a00 */
[----:B------:R-:W-:Y:S02]  /*25b20*/  STL.64 [R1+0xf88], R10 ;  /* 0x000f880a01007387 */ /* 0x000fe40000100a00 */
[----:B0-----:R-:W-:Y:S02]  /*25b30*/  IMAD.MOV.U32 R8, RZ, RZ, R14 ;  /* 0x000000ffff087224 */ /* 0x001fe400078e000e */
[----:B------:R-:W3:Y:S01]  /*25b40*/  LDL.LU.64 R14, [R1+0x28a8] ;  /* 0x0028a800010e7983 */ /* 0x000ee20000300a00 */
[----:B------:R0:W-:Y:S02]  /*25b50*/  STL.64 [R1+0x2848], R6 ;  /* 0x0028480601007387 */ /* 0x0001e40000100a00 */
[----:B------:R-:W-:Y:S01]  /*25b60*/  STL [R1+0x2840], R5 ;  /* 0x0028400501007387 */ /* 0x000fe20000100800 */
[----:B0-----:R-:W2:Y:S02]  /*25b70*/  LDL.64 R6, [R1+0x88] ;  /* 0x0000880001067983 */ /* 0x001ea40000100a00 */
[C---:B--2---:R-:W-:Y:S01]  /*25b80*/  HMMA.16816.F32.BF16 R16, R20.reuse, R6, R16 ;  /* 0x000000061410723c */ /* 0x044fe20000041810 */
[----:B------:R-:W-:Y:S11]  /*25b90*/  IMAD.MOV.U32 R9, RZ, RZ, R7 ;  /* 0x000000ffff097224 */ /* 0x000ff600078e0007 */
[----:B------:R-:W-:Y:S11]  /*25ba0*/  @!UPT UIADD3 URZ, URZ, URZ, URZ ;  /* 0x0000003f3f3ff290 */ /* 0x000ff6000fffe03f */
[----:B------:R0:W-:Y:S02]  /*25bb0*/  STL.64 [R1+0xe00], R16 ;  /* 0x000e001001007387 */ /* 0x0001e40000100a00 */
[----:B0-----:R-:W-:Y:S02]  /*25bc0*/  IMAD.MOV.U32 R16, RZ, RZ, R6 ;  /* 0x000000ffff107224 */ /* 0x001fe400078e0006 */
[C---:B---3--:R-:W-:Y:S01]  /*25bd0*/  HMMA.16816.F32.BF16 R4, R20.reuse, R14, R24 ;  /* 0x0000000e1404723c */ /* 0x048fe20000041818 */
[----:B------:R0:W-:Y:S06]  /*25be0*/  STL.64 [R1+0xe08], R18 ;  /* 0x000e081201007387 */ /* 0x0001ec0000100a00 */
[----:B------:R-:W-:Y:S01]  /*25bf0*/  IMAD.MOV.U32 R24, RZ, RZ, R14 ;  /* 0x000000ffff187224 */ /* 0x000fe200078e000e */
[----:B0-----:R-:W2:Y:S01]  /*25c00*/  LDL.LU.64 R18, [R1+0x28a0] ;  /* 0x0028a00001127983 */ /* 0x001ea20000300a00 */
[----:B------:R-:W-:Y:S02]  /*25c10*/  STL.64 [R1+0x2870], R8 ;  /* 0x0028700801007387 */ /* 0x000fe40000100a00 */
[----:B------:R-:W-:Y:S11]  /*25c20*/  IMAD.MOV.U32 R17, RZ, RZ, R15 ;  /* 0x000000ffff117224 */ /* 0x000ff600078e000f */
[----:B------:R-:W-:Y:S01]  /*25c30*/  @!UPT UIADD3 URZ, URZ, URZ, URZ ;  /* 0x0000003f3f3ff290 */ /* 0x000fe2000fffe03f */
[----:B------:R0:W-:Y:S01]  /*25c40*/  STL.64 [R1+0xdf0], R4 ;  /* 0x000df00401007387 */ /* 0x0001e20000100a00 */
[----:B------:R1:W-:Y:S02]  /*25c50*/  STL.64 [R1+0xdf8], R6 ;  /* 0x000df80601007387 */ /* 0x0003e40000100a00 */
[----:B------:R3:W-:Y:S02]  /*25c60*/  STL [R1+0x2898], R24 ;  /* 0x0028981801007387 */ /* 0x0007e40000100800 */
[----:B------:R-:W4:Y:S01]  /*25c70*/  LDL.LU R12, [R1+0xd90] ;  /* 0x000d9000010c7983 */ /* 0x000f220000300800 */
[----:B------:R-:W4:Y:S01]  /*25c80*/  LDL.LU R13, [R1+0xd94] ;  /* 0x000d9400010d7983 */ /* 0x000f220000300800 */
[----:B------:R-:W2:Y:S02]  /*25c90*/  LDL.LU R14, [R1+0xd98] ;  /* 0x000d9800010e7983 */ /* 0x000ea40000300800 */
[----:B------:R-:W2:Y:S01]  /*25ca0*/  LDL.LU R15, [R1+0xd9c] ;  /* 0x000d9c00010f7983 */ /* 0x000ea20000300800 */
[----:B0-----:R-:W2:Y:S01]  /*25cb0*/  LDL.LU R4, [R1+0xda0] ;  /* 0x000da00001047983 */ /* 0x001ea20000300800 */
[----:B------:R-:W2:Y:S02]  /*25cc0*/  LDL.LU R5, [R1+0xda4] ;  /* 0x000da40001057983 */ /* 0x000ea40000300800 */
[----:B-1----:R-:W2:Y:S02]  /*25cd0*/  LDL.LU R6, [R1+0xda8] ;  /* 0x000da80001067983 */ /* 0x002ea40000300800 */
[----:B------:R-:W2:Y:S01]  /*25ce0*/  LDL.LU R7, [R1+0xdac] ;  /* 0x000dac0001077983 */ /* 0x000ea20000300800 */
[----:B---3--:R-:W3:Y:S01]  /*25cf0*/  LDL.LU R24, [R1+0xde0] ;  /* 0x000de00001187983 */ /* 0x008ee20000300800 */
[----:B------:R-:W3:Y:S02]  /*25d00*/  LDL.LU R25, [R1+0xde4] ;  /* 0x000de40001197983 */ /* 0x000ee40000300800 */
[----:B------:R-:W3:Y:S02]  /*25d10*/  LDL.LU R26, [R1+0xde8] ;  /* 0x000de800011a7983 */ /* 0x000ee40000300800 */
[----:B------:R-:W3:Y:S01]  /*25d20*/  LDL.LU R27, [R1+0xdec] ;  /* 0x000dec00011b7983 */ /* 0x000ee20000300800 */
[----:B------:R-:W2:Y:S01]  /*25d30*/  LDL.LU R8, [R1+0xdc0] ;  /* 0x000dc00001087983 */ /* 0x000ea20000300800 */
[----:B------:R-:W2:Y:S02]  /*25d40*/  LDL.LU R9, [R1+0xdc4] ;  /* 0x000dc40001097983 */ /* 0x000ea40000300800 */
[----:B------:R-:W2:Y:S02]  /*25d50*/  LDL.LU R10, [R1+0xdc8] ;  /* 0x000dc800010a7983 */ /* 0x000ea40000300800 */
[----:B------:R-:W2:Y:S02]  /*25d60*/  LDL.LU R11, [R1+0xdcc] ;  /* 0x000dcc00010b7983 */ /* 0x000ea40000300800 */
[----:B--2---:R0:W-:Y:S01]  /*25d70*/  STL.64 [R1+0x2880], R10 ;  /* 0x0028800a01007387 */ /* 0x0041e20000100a00 */
[----:B------:R-:W-:Y:S03]  /*25d80*/  STL.64 [R1+0x2878], R8 ;  /* 0x0028780801007387 */ /* 0x000fe60000100a00 */
[----:B0-----:R-:W2:Y:S04]  /*25d90*/  LDL.64 R10, [R1+0x58] ;  /* 0x00005800010a7983 */ /* 0x001ea80000100a00 */
[----:B--2---:R0:W-:Y:S04]  /*25da0*/  STL.64 [R1+0x2890], R10 ;  /* 0x0028900a01007387 */ /* 0x0041e80000100a00 */
[----:B0-----:R-:W3:Y:S01]  /*25db0*/  LDL.64 R10, [R1+0x68] ;  /* 0x00006800010a7983 */ /* 0x001ee20000100a00 */
[----:B------:R0:W-:Y:S02]  /*25dc0*/  STL.64 [R1+0x2858], R6 ;  /* 0x0028580601007387 */ /* 0x0001e40000100a00 */
[----:B------:R-:W-:Y:S01]  /*25dd0*/  STL.64 [R1+0x2850], R4 ;  /* 0x0028500401007387 */ /* 0x000fe20000100a00 */
[----:B0-----:R-:W2:Y:S04]  /*25de0*/  LDL.64 R6, [R1+0x38] ;  /* 0x0000380001067983 */ /* 0x001ea80000100a00 */
[----:B--2---:R0:W-:Y:S04]  /*25df0*/  STL.64 [R1+0x2868], R6 ;  /* 0x0028680601007387 */ /* 0x0041e80000100a00 */
[----:B0-----:R-:W2:Y:S01]  /*25e00*/  LDL.64 R6, [R1+0x48] ;  /* 0x0000480001067983 */ /* 0x001ea20000100a00 */
[----:B---3--:R-:W-:Y:S03]  /*25e10*/  HMMA.16816.F32.BF16 R24, R20, R10, R24 ;  /* 0x0000000a1418723c */ /* 0x008fe60000041818 */
[----:B--2---:R0:W-:Y:S01]  /*25e20*/  STL.64 [R1+0x2888], R6 ;  /* 0x0028880601007387 */ /* 0x0041e20000100a00 */
[----:B------:R-:W2:Y:S02]  /*25e30*/  LDL.LU R4, [R1+0xdd0] ;  /* 0x000dd00001047983 */ /* 0x000ea40000300800 */
[----:B------:R-:W2:Y:S01]  /*25e40*/  LDL.LU R5, [R1+0xdd4] ;  /* 0x000dd40001057983 */ /* 0x000ea20000300800 */
[----:B0-----:R-:W2:Y:S01]  /*25e50*/  LDL.LU R6, [R1+0xdd8] ;  /* 0x000dd80001067983 */ /* 0x001ea20000300800 */
[----:B------:R-:W2:Y:S02]  /*25e60*/  LDL.LU R7, [R1+0xddc] ;  /* 0x000ddc0001077983 */ /* 0x000ea40000300800 */
[----:B------:R0:W-:Y:S02]  /*25e70*/  STL.64 [R1+0x2838], R14 ;  /* 0x0028380e01007387 */ /* 0x0001e40000100a00 */
[----:B----4-:R1:W-:Y:S01]  /*25e80*/  STL.64 [R1+0x2830], R12 ;  /* 0x0028300c01007387 */ /* 0x0103e20000100a00 */
[----:B0-----:R-:W3:Y:S04]  /*25e90*/  LDL.64 R14, [R1+0x28] ;  /* 0x00002800010e7983 */ /* 0x001ee80000100a00 */
[----:B---3--:R0:W-:Y:S01]  /*25ea0*/  STL.64 [R1+0x2860], R14 ;  /* 0x0028600e01007387 */ /* 0x0081e20000100a00 */
[----:B-1----:R-:W3:Y:S02]  /*25eb0*/  LDL.LU R12, [R1+0xdb0] ;  /* 0x000db000010c7983 */ /* 0x002ee40000300800 */
[----:B------:R-:W3:Y:S01]  /*25ec0*/  LDL.LU R13, [R1+0xdb4] ;  /* 0x000db400010d7983 */ /* 0x000ee20000300800 */
[----:B0-----:R-:W3:Y:S01]  /*25ed0*/  LDL.LU R14, [R1+0xdb8] ;  /* 0x000db800010e7983 */ /* 0x001ee20000300800 */
[----:B------:R-:W3:Y:S02]  /*25ee0*/  LDL.LU R15, [R1+0xdbc] ;  /* 0x000dbc00010f7983 */ /* 0x000ee40000300800 */
[----:B------:R0:W-:Y:S02]  /*25ef0*/  STL.64 [R1+0x2820], R18 ;  /* 0x0028201201007387 */ /* 0x0001e40000100a00 */
[----:B------:R-:W-:Y:S01]  /*25f00*/  STL.64 [R1+0x2818], R16 ;  /* 0x0028181001007387 */ /* 0x000fe20000100a00 */
[----:B0-----:R-:W4:Y:S01]  /*25f10*/  LDL.64 R18, [R1+0x18] ;  /* 0x0000180001127983 */ /* 0x001f220000100a00 */
[----:B------:R0:W-:Y:S02]  /*25f20*/  STL.64 [R1+0xde0], R24 ;  /* 0x000de01801007387 */ /* 0x0001e40000100a00 */
[----:B------:R1:W-:Y:S01]  /*25f30*/  STL.64 [R1+0xde8], R26 ;  /* 0x000de81a01007387 */ /* 0x0003e20000100a00 */
[----:B0-----:R-:W2:Y:S01]  /*25f40*/  LDL.LU R24, [R1+0x2898] ;  /* 0x0028980001187983 */ /* 0x001ea20000300800 */
        /* <DEDUP_REMOVED lines=12> */
[----:B------:R-:W-:Y:S01]  /*26010*/  STL.64 [R1+0x2800], R26 ;  /* 0x0028001a01007387 */ /* 0x000fe20000100a00 */
[----:B------:R0:W-:Y:S04]  /*26020*/  STL.64 [R1+0x27f8], R24 ;  /* 0x0027f81801007387 */ /* 0x0001e80000100a00 */
[----:B0-----:R-:W3:Y:S01]  /*26030*/  LDL.LU R24, [R1+0xd70] ;  /* 0x000d700001187983 */ /* 0x001ee20000300800 */
[----:B------:R-:W3:Y:S02]  /*26040*/  LDL.LU R25, [R1+0xd74] ;  /* 0x000d740001197983 */ /* 0x000ee40000300800 */
[----:B------:R-:W3:Y:S02]  /*26050*/  LDL.LU R26, [R1+0xd78] ;  /* 0x000d7800011a7983 */ /* 0x000ee40000300800 */
[----:B------:R-:W3:Y:S01]  /*26060*/  LDL.LU R27, [R1+0xd7c] ;  /* 0x000d7c00011b7983 */ /* 0x000ee20000300800 */
[C---:B--2---:R-:W-:Y:S01]  /*26070*/  HMMA.16816.F32.BF16 R8, R20.reuse, R6, R8 ;  /* 0x000000061408723c */ /* 0x044fe20000041808 */
[----:B---3--:R-:W-:Y:S01]  /*26080*/  STL.64 [R1+0x2810], R26 ;  /* 0x0028101a01007387 */ /* 0x008fe20000100a00 */
[----:B------:R0:W-:Y:S03]  /*26090*/  STL.64 [R1+0x2808], R24 ;  /* 0x0028081801007387 */ /* 0x0001e60000100a00 */
[----:B0-----:R-:W2:Y:S01]  /*260a0*/  LDL.LU R24, [R1+0xd80] ;  /* 0x000d800001187983 */ /* 0x001ea20000300800 */
[----:B------:R-:W2:Y:S02]  /*260b0*/  LDL.LU R25, [R1+0xd84] ;  /* 0x000d840001197983 */ /* 0x000ea40000300800 */
[----:B------:R-:W2:Y:S02]  /*260c0*/  LDL.LU R26, [R1+0xd88] ;  /* 0x000d8800011a7983 */ /* 0x000ea40000300800 */
[----:B------:R-:W2:Y:S11]  /*260d0*/  LDL.LU R27, [R1+0xd8c] ;  /* 0x000d8c00011b7983 */ /* 0x000eb60000300800 */
[----:B------:R-:W-:Y:S02]  /*260e0*/  @!UPT UIADD3 URZ, URZ, URZ, URZ ;  /* 0x0000003f3f3ff290 */ /* 0x000fe4000fffe03f */
[----:B------:R0:W-:Y:S01]  /*260f0*/  STL.64 [R1+0xdc0], R8 ;  /* 0x000dc00801007387 */ /* 0x0001e20000100a00 */
[----:B------:R1:W-:Y:S03]  /*26100*/  STL.64 [R1+0xdc8], R10 ;  /* 0x000dc80a01007387 */ /* 0x0003e60000100a00 */
[----:B0-----:R-:W3:Y:S01]  /*26110*/  LDL.LU.64 R8, [R1+0x2870] ;  /* 0x0028700001087983 */ /* 0x001ee20000300a00 */
[----:B-1----:R-:W-:Y:S02]  /*26120*/  IMAD.MOV.U32 R10, RZ, RZ, R6 ;  /* 0x000000ffff0a7224 */ /* 0x002fe400078e0006 */
        /* <DEDUP_REMOVED lines=18> */
[----:B------:R-:W2:Y:S02]  /*26250*/  LDL.LU R5, [R1+0x2840] ;  /* 0x0028400001057983 */ /* 0x000ea40000300800 */
        /* <DEDUP_REMOVED lines=8> */
[----:B-1----:R-:W4:Y:S01]  /*262e0*/  LDL.LU.64 R14, [R1+0x2828] ;  /* 0x00282800010e7983 */ /* 0x002f220000300a00 */
[----:B------:R-:W-:Y:S02]  /*262f0*/  IMAD.MOV.U32 R12, RZ, RZ, R19 ;  /* 0x000000ffff0c7224 */ /* 0x000fe400078e0013 */
[----:B------:R-:W2:Y:S02]  /*26300*/  LDL.LU.64 R18, [R1+0x2820] ;  /* 0x0028200001127983 */ /* 0x000ea40000300a00 */
[----:B------:R-:W3:Y:S01]  /*26310*/  LDL.LU.64 R16, [R1+0x2818] ;  /* 0x0028180001107983 */ /* 0x000ee20000300a00 */
[C---:B--2---:R-:W-:Y:S11]  /*26320*/  HMMA.16816.F32.BF16 R24, R20.reuse, R18, R24 ;  /* 0x000000121418723c */ /* 0x044ff60000041818 */
[----:B------:R-:W-:Y:S11]  /*26330*/  @!UPT UIADD3 URZ, URZ, URZ, URZ ;  /* 0x0000003f3f3ff290 */ /* 0x000ff6000fffe03f */
[----:B------:R-:W-:Y:S01]  /*26340*/  @!UPT UIADD3 URZ, URZ, URZ, URZ ;  /* 0x0000003f3f3ff290 */ /* 0x000fe2000fffe03f */
[----:B------:R-:W-:Y:S01]  /*26350*/  STL.64 [R1+0xd80], R24 ;  /* 0x000d801801007387 */ /* 0x000fe20000100a00 */
[----:B------:R0:W-:Y:S03]  /*26360*/  STL.64 [R1+0xd88], R26 ;  /* 0x000d881a01007387 */ /* 0x0001e60000100a00 */
[----:B0-----:R-:W4:Y:S01]  /*26370*/  LDL.LU.64 R26, [R1+0x2810] ;  /* 0x00281000011a7983 */ /* 0x001f220000300a00 */
[----:B------:R-:W4:Y:S02]  /*26380*/  LDL.LU.64 R24, [R1+0x2808] ;  /* 0x0028080001187983 */ /* 0x000f240000300a00 */
[----:B------:R0:W-:Y:S02]  /*26390*/  STL.64 [R1+0x26a8], R18 ;  /* 0x0026a81201007387 */ /* 0x0001e40000100a00 */
[----:B0-----:R-:W-:Y:S02]  /*263a0*/  IMAD.MOV.U32 R18, RZ, RZ, R13 ;  /* 0x000000ffff127224 */ /* 0x001fe400078e000d */
[----:B------:R-:W-:Y:S01]  /*263b0*/  IMAD.MOV.U32 R19, RZ, RZ, R12 ;  /* 0x000000ffff137224 */ /* 0x000fe200078e000c */
[----:B----4-:R-:W-:Y:S11]  /*263c0*/  HMMA.16816.F32.BF16 R24, R20, R14, R24 ;  /* 0x0000000e1418723c */ /* 0x010ff60000041818 */
[----:B------:R-:W-:Y:S11]  /*263d0*/  @!UPT UIADD3 URZ, URZ, URZ, URZ ;  /* 0x0000003f3f3ff290 */ /* 0x000ff6000fffe03f */
[----:B------:R-:W-:Y:S01]  /*263e0*/  @!UPT UIADD3 URZ, URZ, URZ, URZ ;  /* 0x0000003f3f3ff290 */ /* 0x000fe2000fffe03f */
[----:B------:R-:W-:Y:S01]  /*263f0*/  STL.64 [R1+0xd70], R24 ;  /* 0x000d701801007387 */ /* 0x000fe20000100a00 */
[----:B------:R0:W-:Y:S03]  /*26400*/  STL.64 [R1+0xd78], R26 ;  /* 0x000d781a01007387 */ /* 0x0001e60000100a00 */
[----:B0-----:R-:W2:Y:S01]  /*26410*/  LDL.LU.64 R26, [R1+0x2800] ;  /* 0x00280000011a7983 */ /* 0x001ea20000300a00 */
[----:B------:R-:W4:Y:S02]  /*26420*/  LDL.LU.64 R24, [R1+0x27f8] ;  /* 0x0027f80001187983 */ /* 0x000f240000300a00 */
[----:B------:R-:W-:Y:S02]  /*26430*/  STL.64 [R1+0x26c0], R18 ;  /* 0x0026c01201007387 */ /* 0x000fe40000100a00 */
[----:B------:R0:W-:Y:S01]  /*26440*/  STL.64 [R1+0x26a0], R14 ;  /* 0x0026a00e01007387 */ /* 0x0001e20000100a00 */
[----:B------:R-:W2:Y:S01]  /*26450*/  LDL.LU R12, [R1+0x610] ;  /* 0x00061000010c7983 */ /* 0x000ea20000300800 */
[----:B------:R-:W2:Y:S03]  /*26460*/  LDL.LU R13, [R1+0x614] ;  /* 0x00061400010d7983 */ /* 0x000ea60000300800 */
[----:B0-----:R-:W2:Y:S01]  /*26470*/  LDL.LU R14, [R1+0x618] ;  /* 0x00061800010e7983 */ /* 0x001ea20000300800 */
[----:B------:R-:W2:Y:S02]  /*26480*/  LDL.LU R15, [R1+0x61c] ;  /* 0x00061c00010f7983 */ /* 0x000ea40000300800 */
[----:B------:R-:W-:-:S02]  /*26490*/  IMAD.MOV.U32 R18, RZ, RZ, R4 ;  /* 0x000000ffff127224 */ /* 0x000fc400078e0004 */
        /* <DEDUP_REMOVED lines=8> */
[----:B------:R-:W-:Y:S04]  /*26520*/  STL.64 [R1+0x26f0], R18 ;  /* 0x0026f01201007387 */ /* 0x000fe80000100a00 */
[----:B--2---:R-:W-:Y:S01]  /*26530*/  STL.64 [R1+0x26b8], R14 ;  /* 0x0026b80e01007387 */ /* 0x004fe20000100a00 */
[----:B------:R0:W-:Y:S03]  /*26540*/  STL.64 [R1+0x26b0], R12 ;  /* 0x0026b00c01007387 */ /* 0x0001e60000100a00 */
[----:B0-----:R-:W2:Y:S01]  /*26550*/  LDL.LU R12, [R1+0x620] ;  /* 0x00062000010c7983 */ /* 0x001ea20000300800 */
[----:B------:R-:W2:Y:S02]  /*26560*/  LDL.LU R13, [R1+0x624] ;  /* 0x00062400010d7983 */ /* 0x000ea40000300800 */
[----:B------:R-:W2:Y:S02]  /*26570*/  LDL.LU R14, [R1+0x628] ;  /* 0x00062800010e7983 */ /* 0x000ea40000300800 */
[----:B------:R-:W2:Y:S02]  /*26580*/  LDL.LU R15, [R1+0x62c] ;  /* 0x00062c00010f7983 */ /* 0x000ea40000300800 */
[----:B------:R-:W-:-:S02]  /*26590*/  IMAD.MOV.U32 R18, RZ, RZ, R10 ;  /* 0x000000ffff127224 */ /* 0x000fc400078e000a */
        /* <DEDUP_REMOVED lines=20> */
[----:B----4-:R-:W-:-:S05]  /*266e0*/  IMAD.MOV.U32 R19, RZ, RZ, R25 ;  /* 0x000000ffff137224 */ /* 0x010fca00078e0019 */
[----:B------:R-:W-:Y:S04]  /*266f0*/  STL.64 [R1+0x2738], R18 ;  /* 0x0027381201007387 */ /* 0x000fe80000100a00 */
[----:B--2---:R-:W-:Y:S01]  /*26700*/  STL.64 [R1+0x2700], R14 ;  /* 0x0027000e01007387 */ /* 0x004fe20000100a00 */
[----:B------:R0:W-:Y:S03]  /*26710*/  STL.64 [R1+0x26f8], R12 ;  /* 0x0026f80c01007387 */ /* 0x0001e60000100a00 */
[----:B0-----:R-:W2:Y:S01]  /*26720*/  LDL.LU R12, [R1+0x650] ;  /* 0x00065000010c7983 */ /* 0x001ea20000300800 */
[----:B------:R-:W2:Y:S02]  /*26730*/  LDL.LU R13, [R1+0x654] ;  /* 0x00065400010d7983 */ /* 0x000ea40000300800 */
[----:B------:R-:W4:Y:S02]  /*26740*/  LDL.LU R14, [R1+0x658] ;  /* 0x00065800010e7983 */ /* 0x000f240000300800 */
[----:B------:R-:W4:Y:S02]  /*26750*/  LDL.LU R15, [R1+0x65c] ;  /* 0x00065c00010f7983 */ /* 0x000f240000300800 */
[----:B------:R-:W-:-:S02]  /*26760*/  IMAD.MOV.U32 R18, RZ, RZ, R24 ;  /* 0x000000ffff127224 */ /* 0x000fc400078e0018 */
[----:B---3--:R-:W-:-:S05]  /*26770*/  IMAD.MOV.U32 R19, RZ, RZ, R17 ;  /* 0x000000ffff137224 */ /* 0x008fca00078e0011 */
[----:B------:R-:W-:Y:S04]  /*26780*/  STL.64 [R1+0x2750], R18 ;  /* 0x0027501201007387 */ /* 0x000fe80000100a00 */
[----:B----4-:R-:W-:Y:S01]  /*26790*/  STL.64 [R1+0x2718], R14 ;  /* 0x0027180e01007387 */ /* 0x010fe20000100a00 */
[----:B--2---:R0:W-:Y:S03]  /*267a0*/  STL.64 [R1+0x2710], R12 ;  /* 0x0027100c01007387 */ /* 0x0041e60000100a00 */
[----:B0-----:R-:W2:Y:S01]  /*267b0*/  LDL.LU R12, [R1+0x660] ;  /* 0x00066000010c7983 */ /* 0x001ea20000300800 */
[----:B------:R-:W2:Y:S02]  /*267c0*/  LDL.LU R13, [R1+0x664] ;  /* 0x00066400010d7983 */ /* 0x000ea40000300800 */
[----:B------:R-:W3:Y:S02]  /*267d0*/  LDL.LU R14, [R1+0x668] ;  /* 0x00066800010e7983 */ /* 0x000ee40000300800 */
[----:B------:R-:W3:Y:S02]  /*267e0*/  LDL.LU R15, [R1+0x66c] ;  /* 0x00066c00010f7983 */ /* 0x000ee40000300800 */
[----:B------:R-:W-:-:S02]  /*267f0*/  IMAD.MOV.U32 R18, RZ, RZ, R16 ;  /* 0x000000ffff127224 */ /* 0x000fc400078e0010 */
[----:B------:R-:W-:-:S05]  /*26800*/  IMAD.MOV.U32 R19, RZ, RZ, R9 ;  /* 0x000000ffff137224 */ /* 0x000fca00078e0009 */
[----:B------:R0:W-:Y:S02]  /*26810*/  STL.64 [R1+0x2768], R18 ;  /* 0x0027681201007387 */ /* 0x0001e40000100a00 */
[----:B0-----:R-:W-:Y:S02]  /*26820*/  IMAD.MOV.U32 R18, RZ, RZ, R8 ;  /* 0x000000ffff127224 */ /* 0x001fe400078e0008 */
[----:B------:R-:W-:-:S05]  /*26830*/  IMAD.MOV.U32 R19, RZ, RZ, R7 ;  /* 0x000000ffff137224 */ /* 0x000fca00078e0007 */
[----:B------:R-:W-:Y:S04]  /*26840*/  STL.64 [R1+0x2780], R18 ;  /* 0x0027801201007387 */ /* 0x000fe80000100a00 */
[----:B---3--:R-:W-:Y:S01]  /*26850*/  STL.64 [R1+0x2730], R14 ;  /* 0x0027300e01007387 */ /* 0x008fe20000100a00 */
[----:B--2---:R0:W-:Y:S03]  /*26860*/  STL.64 [R1+0x2728], R12 ;  /* 0x0027280c01007387 */ /* 0x0041e60000100a00 */
[----:B0-----:R-:W2:Y:S01]  /*26870*/  LDL.LU R12, [R1+0x670] ;  /* 0x00067000010c7983 */ /* 0x001ea20000300800 */
[----:B------:R-:W2:Y:S02]  /*26880*/  LDL.LU R13, [R1+0x674] ;  /* 0x00067400010d7983 */ /* 0x000ea40000300800 */
[----:B------:R-:W3:Y:S02]  /*26890*/  LDL.LU R14, [R1+0x678] ;  /* 0x00067800010e7983 */ /* 0x000ee40000300800 */
[----:B------:R-:W3:Y:S02]  /*268a0*/  LDL.LU R15, [R1+0x67c] ;  /* 0x00067c00010f7983 */ /* 0x000ee40000300800 */
[----:B------:R-:W-:-:S02]  /*268b0*/  IMAD.MOV.U32 R18, RZ, RZ, R6 ;  /* 0x000000ffff127224 */ /* 0x000fc400078e0006 */
        /* <DEDUP_REMOVED lines=16> */
[----:B------:R-:W3:Y:S01]  /*269c0*/  LDL.LU R15, [R1+0x69c] ;  /* 0x00069c00010f7983 */ /* 0x000ee20000300800 */
        /* <DEDUP_REMOVED lines=18> */
[----:B------:R-:W3:Y:S02]  /*26af0*/  LDL.LU R14, [R1+0x6b8] ;  /* 0x0006b800010e7983 */ /* 0x000ee40000300800 */
[----:B------:R-:W3:Y:S01]  /*26b00*/  LDL.LU R15, [R1+0x6bc] ;  /* 0x0006bc00010f7983 */ /* 0x000ee20000300800 */
[C---:B----4-:R-:W-:Y:S01]  /*26b10*/  HMMA.16816.F32.BF16 R4, R20.reuse, R10, R4 ;  /* 0x0000000a1404723c */ /* 0x050fe20000041804 */
        /* <DEDUP_REMOVED lines=12> */
[----:B------:R-:W-:Y:S01]  /*26be0*/  STL.64 [R1+0xd60], R4 ;  /* 0x000d600401007387 */ /* 0x000fe20000100a00 */
[----:B------:R0:W-:Y:S03]  /*26bf0*/  STL.64 [R1+0xd68], R6 ;  /* 0x000d680601007387 */ /* 0x0001e60000100a00 */
[----:B0-----:R-:W3:Y:S01]  /*26c00*/  LDL.LU.64 R6, [R1+0x27d8] ;  /* 0x0027d80001067983 */ /* 0x001ee20000300a00 */
[----:B------:R0:W-:Y:S02]  /*26c10*/  STL.64 [R1+0x2698], R10 ;  /* 0x0026980a01007387 */ /* 0x0001e40000100a00 */
[----:B------:R-:W4:Y:S02]  /*26c20*/  LDL.LU R8, [R1+0x600] ;  /* 0x0006000001087983 */ /* 0x000f240000300800 */
[----:B------:R-:W4:Y:S01]  /*26c30*/  LDL.LU R9, [R1+0x604] ;  /* 0x0006040001097983 */ /* 0x000f220000300800 */
        /* <DEDUP_REMOVED lines=9> */
[----:B------:R-:W0:Y:S04]  /*26cd0*/  LDSM.16.MT88.4 R20, [R29+0x4200] ;  /* 0x004200001d14783b */ /* 0x000e280000004200 */
[----:B------:R-:W-:Y:S01]  /*26ce0*/  IMAD.MOV.U32 R19, RZ, RZ, R0 ;  /* 0x000000ffff137224 */ /* 0x000fe200078e0000 */
[----:B0-----:R-:W-:Y:S01]  /*26cf0*/  STL.64 [R1+0x2690], R22 ;  /* 0x0026901601007387 */ /* 0x001fe20000100a00 */
[----:B------:R0:W-:Y:S03]  /*26d00*/  STL.64 [R1+0x2688], R20 ;  /* 0x0026881401007387 */ /* 0x0001e60000100a00 */
[----:B0-----:R-:W3:Y:S01]  /*26d10*/  LDL.LU R20, [R1+0x100] ;  /* 0x0001000001147983 */ /* 0x001ee20000300800 */
[----:B------:R-:W3:Y:S02]  /*26d20*/  LDL.LU R21, [R1+0x104] ;  /* 0x0001040001157983 */ /* 0x000ee40000300800 */
[----:B------:R-:W3:Y:S02]  /*26d30*/  LDL.LU R22, [R1+0x108] ;  /* 0x0001080001167983 */ /* 0x000ee40000300800 */
[----:B------:R-:W3:Y:S01]  /*26d40*/  LDL.LU R23, [R1+0x10c] ;  /* 0x00010c0001177983 */ /* 0x000ee20000300800 */
        /* <DEDUP_REMOVED lines=84> */
[C---:B--2---:R-:W-:Y:S11]  /*27290*/  HMMA.16816.F32.BF16 R12, R24.reuse, R18, R12 ;  /* 0x00000012180c723c */ /* 0x044ff6000004180c */
[----:B------:R-:W-:Y:S11]  /*272a0*/  @!UPT UIADD3 URZ, URZ, URZ, URZ ;  /* 0x0000003f3f3ff290 */ /* 0x000ff6000fffe03f */
[----:B------:R-:W-:Y:S01]  /*272b0*/  @!UPT UIADD3 URZ, URZ, URZ, URZ ;  /* 0x0000003f3f3ff290 */ /* 0x000fe2000fffe03f */
[----:B------:R-:W-:Y:S01]  /*272c0*/  STL.64 [R1+0x610], R12 ;  /* 0x0006100c01007387 */ /* 0x000fe20000100a00 */
[----:B------:R0:W-:Y:S03]  /*272d0*/  STL.64 [R1+0x618], R14 ;  /* 0x0006180e01007387 */ /* 0x0001e60000100a00 */
[----:B0-----:R-:W4:Y:S01]  /*272e0*/  LDL.LU.64 R14, [R1+0x26a0] ;  /* 0x0026a000010e7983 */ /* 0x001f220000300a00 */
[----:B------:R0:W-:Y:S03]  /*272f0*/  STL.64 [R1+0x25d8], R18 ;  /* 0x0025d81201007387 */ /* 0x0001e60000100a00 */
[----:B0-----:R-:W2:Y:S04]  /*27300*/  LDL.64 R18, [R1+0xa8] ;  /* 0x0000a80001127983 */ /* 0x001ea80000100a00 */
[----:B--2---:R0:W-:Y:S04]  /*27310*/  STL.64 [R1+0x2678], R18 ;  /* 0x0026781201007387 */ /* 0x0041e80000100a00 */
[----:B0-----:R-:W2:Y:S01]  /*27320*/  LDL.64 R18, [R1+0xb8] ;  /* 0x0000b80001127983 */ /* 0x001ea20000100a00 */
[C---:B----4-:R-:W-:Y:S03]  /*27330*/  HMMA.16816.F32.BF16 R8, R24.reuse, R14, R8 ;  /* 0x0000000e1808723c */ /* 0x050fe60000041808 */
[----:B--2---:R0:W-:Y:S04]  /*27340*/  STL.64 [R1+0x2680], R18 ;  /* 0x0026801201007387 */ /* 0x0041e80000100a00 */
[----:B0-----:R-:W2:Y:S11]  /*27350*/  LDL.64 R18, [R1+0xc8] ;  /* 0x0000c80001127983 */ /* 0x001eb60000100a00 */
[----:B------:R-:W-:Y:S05]  /*27360*/  @!UPT UIADD3 URZ, URZ, URZ, URZ ;  /* 0x0000003f3f3ff290 */ /* 0x000fea000fffe03f */
[----:B------:R-:W-:Y:S02]  /*27370*/  STL.64 [R1+0x600], R8 ;  /* 0x0006000801007387 */ /* 0x000fe40000100a00 */
[----:B------:R0:W-:Y:S02]  /*27380*/  STL.64 [R1+0x608], R10 ;  /* 0x0006080a01007387 */ /* 0x0001e40000100a00 */
[----:B0-----:R-:W4:Y:S01]  /*27390*/  LDL.LU.64 R10, [R1+0x2698] ;  /* 0x00269800010a7983 */ /* 0x001f220000300a00 */
[----:B------:R-:W-:Y:S02]  /*273a0*/  STL [R1+0x25c4], R15 ;  /* 0x0025c40f01007387 */ /* 0x000fe40000100800 */
[----:B------:R0:W-:Y:S02]  /*273b0*/  STL [R1+0x2610], R14 ;  /* 0x0026100e01007387 */ /* 0x0001e40000100800 */
[----:B------:R-:W4:Y:S01]  /*273c0*/  LDL.LU R12, [R1+0x5f0] ;  /* 0x0005f000010c7983 */ /* 0x000f220000300800 */
[----:B------:R-:W4:Y:S04]  /*273d0*/  LDL.LU R13, [R1+0x5f4] ;  /* 0x0005f400010d7983 */ /* 0x000f280000300800 */
[----:B0-----:R-:W4:Y:S01]  /*273e0*/  LDL.LU R14, [R1+0x5f8] ;  /* 0x0005f800010e7983 */ /* 0x001f220000300800 */
[----:B------:R-:W4:Y:S02]  /*273f0*/  LDL.LU R15, [R1+0x5fc] ;  /* 0x0005fc00010f7983 */ /* 0x000f240000300800 */
[C---:B----4-:R-:W-:Y:S08]  /*27400*/  HMMA.16816.F32.BF16 R12, R24.reuse, R10, R12 ;  /* 0x0000000a180c723c */ /* 0x050ff0000004180c */
[----:B---3--:R-:W-:Y:S11]  /*27410*/  HMMA.16816.F32.BF16 R24, R24, R6, R20 ;  /* 0x000000061818723c */ /* 0x008ff60000041814 */
[----:B------:R-:W-:Y:S04]  /*27420*/  @!UPT UIADD3 URZ, URZ, URZ, URZ ;  /* 0x0000003f3f3ff290 */ /* 0x000fe8000fffe03f */
[----:B------:R-:W-:Y:S01]  /*27430*/  STL.64 [R1+0x5f0], R12 ;  /* 0x0005f00c01007387 */ /* 0x000fe20000100a00 */
[----:B------:R0:W-:Y:S03]  /*27440*/  STL.64 [R1+0x5f8], R14 ;  /* 0x0005f80e01007387 */ /* 0x0001e60000100a00 */
[----:B0-----:R-:W3:Y:S01]  /*27450*/  LDL.64 R14, [R1+0x88] ;  /* 0x00008800010e7983 */ /* 0x001ee20000100a00 */
[----:B------:R0:W-:Y:S02]  /*27460*/  STL [R1+0x25ac], R10 ;  /* 0x0025ac0a01007387 */ /* 0x0001e40000100800 */
[----:B------:R1:W-:Y:S02]  /*27470*/  STL [R1+0x25a8], R11 ;  /* 0x0025a80b01007387 */ /* 0x0003e40000100800 */
[----:B------:R-:W4:Y:S01]  /*27480*/  LDL.LU R8, [R1+0xc70] ;  /* 0x000c700001087983 */ /* 0x000f220000300800 */
[----:B------:R-:W4:Y:S04]  /*27490*/  LDL.LU R9, [R1+0xc74] ;  /* 0x000c740001097983 */ /* 0x000f280000300800 */
[----:B0-----:R-:W4:Y:S01]  /*274a0*/  LDL.LU R10, [R1+0xc78] ;  /* 0x000c7800010a7983 */ /* 0x001f220000300800 */
[----:B-1----:R-:W4:Y:S02]  /*274b0*/  LDL.LU R11, [R1+0xc7c] ;  /* 0x000c7c00010b7983 */ /* 0x002f240000300800 */
[----:B------:R-:W4:Y:S02]  /*274c0*/  LDL.LU.64 R22, [R1+0x2690] ;  /* 0x0026900001167983 */ /* 0x000f240000300a00 */
[----:B------:R-:W4:Y:S01]  /*274d0*/  LDL.LU.64 R20, [R1+0x2688] ;  /* 0x0026880001147983 */ /* 0x000f220000300a00 */
[----:B------:R0:W-:Y:S01]  /*274e0*/  STL.64 [R1+0x25a0], R6 ;  /* 0x0025a00601007387 */ /* 0x0001e20000100a00 */
[----:B------:R-:W3:Y:S02]  /*274f0*/  LDL.LU R4, [R1+0xc60] ;  /* 0x000c600001047983 */ /* 0x000ee40000300800 */
[----:B------:R-:W-:Y:S02]  /*27500*/  STL.64 [R1+0x100], R24 ;  /* 0x0001001801007387 */ /* 0x000fe40000100a00 */
[----:B------:R-:W-:Y:S02]  /*27510*/  STL.64 [R1+0x108], R26 ;  /* 0x0001081a01007387 */ /* 0x000fe40000100a00 */
[----:B------:R-:W1:Y:S04]  /*27520*/  LDSM.16.MT88.4 R24, [R29+0x4280] ;  /* 0x004280001d18783b */ /* 0x000e680000004200 */
[----:B------:R-:W3:Y:S04]  /*27530*/  LDL.LU R5, [R1+0xc64] ;  /* 0x000c640001057983 */ /* 0x000ee80000300800 */
[----:B0-----:R-:W3:Y:S01]  /*27540*/  LDL.LU R6, [R1+0xc68] ;  /* 0x000c680001067983 */ /* 0x001ee20000300800 */
[----:B------:R-:W3:Y:S02]  /*27550*/  LDL.LU R7, [R1+0xc6c] ;  /* 0x000c6c0001077983 */ /* 0x000ee40000300800 */
[----:B------:R-:W-:Y:S02]  /*27560*/  STL [R1+0x25b0], R29 ;  /* 0x0025b01d01007387 */ /* 0x000fe40000100800 */
[----:B--2---:R-:W-:Y:S01]  /*27570*/  IMAD.MOV.U32 R3, RZ, RZ, R19 ;  /* 0x000000ffff037224 */ /* 0x004fe200078e0013 */
[----:B-1----:R-:W-:Y:S01]  /*27580*/  STL.64 [R1+0x2598], R26 ;  /* 0x0025981a01007387 */ /* 0x002fe20000100a00 */
[----:B------:R0:W-:Y:S03]  /*27590*/  STL.64 [R1+0x2590], R24 ;  /* 0x0025901801007387 */ /* 0x0001e60000100a00 */
[----:B0-----:R-:W2:Y:S01]  /*275a0*/  LDL.LU R24, [R1+0xc40] ;  /* 0x000c400001187983 */ /* 0x001ea20000300800 */
[----:B------:R-:W2:Y:S02]  /*275b0*/  LDL.LU R25, [R1+0xc44] ;  /* 0x000c440001197983 */ /* 0x000ea40000300800 */
[----:B------:R-:W2:Y:S02]  /*275c0*/  LDL.LU R26, [R1+0xc48] ;  /* 0x000c4800011a7983 */ /* 0x000ea40000300800 */
[----:B------:R-:W2:Y:S01]  /*275d0*/  LDL.LU R27, [R1+0xc4c] ;  /* 0x000c4c00011b7983 */ /* 0x000ea20000300800 */
[C---:B----4-:R-:W-:Y:S11]  /*275e0*/  HMMA.16816.F32.BF16 R8, R20.reuse, R18, R8 ;  /* 0x000000121408723c */ /* 0x050ff60000041808 */
        /* <DEDUP_REMOVED lines=8> */
[----:B-1----:R-:W4:Y:S01]  /*27670*/  LDL.64 R10, [R1+0x98] ;  /* 0x00009800010a7983 */ /* 0x002f220000100a00 */
        /* <DEDUP_REMOVED lines=22> */
[----:B------:R-:W3:Y:S02]  /*277e0*/  LDL.LU R4, [R1+0xc30] ;  /* 0x000c300001047983 */ /* 0x000ee40000300800 */
[----:B------:R-:W3:Y:S01]  /*277f0*/  LDL.LU R5, [R1+0xc34] ;  /* 0x000c340001057983 */ /* 0x000ee20000300800 */
[----:B0-----:R-:W3:Y:S01]  /*27800*/  LDL.LU R6, [R1+0xc38] ;  /* 0x000c380001067983 */ /* 0x001ee20000300800 */
[----:B------:R-:W3:Y:S02]  /*27810*/  LDL.LU R7, [R1+0xc3c] ;  /* 0x000c3c0001077983 */ /* 0x000ee40000300800 */
[----:B------:R-:W2:Y:S02]  /*27820*/  LDL.64 R18, [R1+0x18] ;  /* 0x0000180001127983 */ /* 0x000ea40000100a00 */
[----:B----4-:R-:W-:Y:S01]  /*27830*/  IMAD.MOV.U32 R9, RZ, RZ, R11 ;  /* 0x000000ffff097224 */ /* 0x010fe200078e000b */
[----:B--2---:R0:W-:Y:S02]  /*27840*/  STL.64 [R1+0x25f0], R18 ;  /* 0x0025f01201007387 */ /* 0x0041e40000100a00 */
[C---:B0-----:R-:W-:Y:S11]  /*27850*/  HMMA.16816.F32.BF16 R16, R20.reuse, R10, R24 ;  /* 0x0000000a1410723c */ /* 0x041ff60000041818 */
[----:B------:R-:W-:Y:S11]  /*27860*/  @!UPT UIADD3 URZ, URZ, URZ, URZ ;  /* 0x0000003f3f3ff290 */ /* 0x000ff6000fffe03f */
[----:B------:R-:W-:Y:S01]  /*27870*/  @!UPT UIADD3 URZ, URZ, URZ, URZ ;  /* 0x0000003f3f3ff290 */ /* 0x000fe2000fffe03f */
[----:B------:R-:W-:Y:S01]  /*27880*/  STL.64 [R1+0xc40], R16 ;  /* 0x000c401001007387 */ /* 0x000fe20000100a00 */
[----:B------:R0:W-:Y:S02]  /*27890*/  STL.64 [R1+0xc48], R18 ;  /* 0x000c481201007387 */ /* 0x0001e40000100a00 */
[----:B------:R-:W-:Y:S01]  /*278a0*/  STL [R1+0x2650], R9 ;  /* 0x0026500901007387 */ /* 0x000fe20000100800 */
[----:B0-----:R-:W2:Y:S01]  /*278b0*/  LDL.64 R18, [R1+0x28] ;  /* 0x0000280001127983 */ /* 0x001ea20000100a00 */
[C---:B---3--:R-:W-:Y:S01]  /*278c0*/  HMMA.16816.F32.BF16 R4, R20.reuse, R14, R4 ;  /* 0x0000000e1404723c */ /* 0x048fe20000041804 */
[----:B------:R-:W-:Y:S02]  /*278d0*/  IMAD.MOV.U32 R26, RZ, RZ, R14 ;  /* 0x000000ffff1a7224 */ /* 0x000fe400078e000e */
[----:B------:R-:W-:Y:S02]  /*278e0*/  IMAD.MOV.U32 R24, RZ, RZ, R10 ;  /* 0x000000ffff187224 */ /* 0x000fe400078e000a */
[----:B------:R-:W-:Y:S01]  /*278f0*/  IMAD.MOV.U32 R25, RZ, RZ, R15 ;  /* 0x000000ffff197224 */ /* 0x000fe200078e000f */
[----:B--2---:R-:W-:Y:S11]  /*27900*/  STL.64 [R1+0x2608], R18 ;  /* 0x0026081201007387 */ /* 0x004ff60000100a00 */
[----:B------:R-:W-:Y:S06]  /*27910*/  @!UPT UIADD3 URZ, URZ, URZ, URZ ;  /* 0x0000003f3f3ff290 */ /* 0x000fec000fffe03f */
[----:B------:R-:W-:Y:S02]  /*27920*/  STL.64 [R1+0xc30], R4 ;  /* 0x000c300401007387 */ /* 0x000fe40000100a00 */
[----:B------:R-:W-:Y:S02]  /*27930*/  STL.64 [R1+0xc38], R6 ;  /* 0x000c380601007387 */ /* 0x000fe40000100a00 */
[----:B------:R0:W-:Y:S01]  /*27940*/  STL [R1+0x2660], R26 ;  /* 0x0026601a01007387 */ /* 0x0001e20000100800 */
[----:B------:R-:W-:Y:S04]  /*27950*/  STL.64 [R1+0x2658], R24 ;  /* 0x0026581801007387 */ /* 0x000fe80000100a00 */
[----:B0-----:R-:W2:Y:S01]  /*27960*/  LDL.64 R26, [R1+0x78] ;  /* 0x00007800011a7983 */ /* 0x001ea20000100a00 */
[----:B------:R-:W3:Y:S02]  /*27970*/  LDL.LU R12, [R1+0xbe0] ;  /* 0x000be000010c7983 */ /* 0x000ee40000300800 */
[----:B------:R-:W3:Y:S02]  /*27980*/  LDL.LU R13, [R1+0xbe4] ;  /* 0x000be400010d7983 */ /* 0x000ee40000300800 */
[----:B------:R-:W4:Y:S01]  /*27990*/  LDL.LU R14, [R1+0xbe8] ;  /* 0x000be800010e7983 */ /* 0x000f220000300800 */
[----:B------:R-:W4:Y:S01]  /*279a0*/  LDL.LU R15, [R1+0xbec] ;  /* 0x000bec00010f7983 */ /* 0x000f220000300800 */
[----:B------:R-:W2:Y:S02]  /*279b0*/  LDL.LU R4, [R1+0xbf0] ;  /* 0x000bf00001047983 */ /* 0x000ea40000300800 */
[----:B------:R-:W2:Y:S02]  /*279c0*/  LDL.LU R5, [R1+0xbf4] ;  /* 0x000bf40001057983 */ /* 0x000ea40000300800 */
[----:B------:R-:W2:Y:S01]  /*279d0*/  LDL.LU R6, [R1+0xbf8] ;  /* 0x000bf80001067983 */ /* 0x000ea20000300800 */
[----:B------:R-:W2:Y:S01]  /*279e0*/  LDL.LU R7, [R1+0xbfc] ;  /* 0x000bfc0001077983 */ /* 0x000ea20000300800 */
[----:B------:R-:W2:Y:S02]  /*279f0*/  LDL.LU R8, [R1+0xc10] ;  /* 0x000c100001087983 */ /* 0x000ea40000300800 */
[----:B------:R-:W2:Y:S02]  /*27a00*/  LDL.LU R9, [R1+0xc14] ;  /* 0x000c140001097983 */ /* 0x000ea40000300800 */
[----:B------:R-:W2:Y:S01]  /*27a10*/  LDL.LU R10, [R1+0xc18] ;  /* 0x000c1800010a7983 */ /* 0x000ea20000300800 */
[----:B------:R-:W2:Y:S04]  /*27a20*/  LDL.LU R11, [R1+0xc1c] ;  /* 0x000c1c00010b7983 */ /* 0x000ea80000300800 */
        /* <DEDUP_REMOVED lines=110> */
[----:B------:R-:W2:Y:S03]  /*28110*/  LDL.LU R19, [R1+0x42c] ;  /* 0x00042c0001137983 */ /* 0x000ea60000300800 */
[----:B--2---:R0:W-:Y:S01]  /*28120*/  STL.64 [R1+0x2488], R18 ;  /* 0x0024881201007387 */ /* 0x0041e20000100a00 */
[----:B------:R1:W-:Y:S02]  /*28130*/  STL.64 [R1+0x2480], R16 ;  /* 0x0024801001007387 */ /* 0x0003e40000100a00 */
[----:B0-----:R-:W-:-:S02]  /*28140*/  IMAD.MOV.U32 R18, RZ, RZ, R15 ;  /* 0x000000ffff127224 */ /* 0x001fc400078e000f */
        /* <DEDUP_REMOVED lines=113> */
[----:B----4-:R-:W-:Y:S01]  /*28860*/  HMMA.16816.F32.BF16 R4, R20, R10, R4 ;  /* 0x0000000a1404723c */ /* 0x010fe20000041804 */
        /* <DEDUP_REMOVED lines=15> */
[----:B------:R-:W-:-:S02]  /*28960*/  IMAD.MOV.U32 R18, RZ, RZ, R8 ;  /* 0x000000ffff127224 */ /* 0x000fc400078e0008 */
        /* <DEDUP_REMOVED lines=42> */
[----:B0-----:R-:W2:Y:S01]  /*28c10*/  LDL.LU.64 R18, [R1+0x2530] ;  /* 0x0025300001127983 */ /* 0x001ea20000300a00 */
[----:B------:R-:W3:Y:S01]  /*28c20*/  LDL R5, [R1+0x10d4] ;  /* 0x0010d40001057983 */ /* 0x000ee20000100800 */
        /* <DEDUP_REMOVED lines=48> */
[----:B0-----:R-:W2:Y:S01]  /*28f30*/  LDL.LU.64 R18, [R1+0x2488] ;  /* 0x0024880001127983 */ /* 0x001ea20000300a00 */
[----:B------:R-:W2:Y:S02]  /*28f40*/  LDL.LU.64 R16, [R1+0x2480] ;  /* 0x0024800001107983 */ /* 0x000ea40000300a00 */
[----:B------:R-:W-:Y:S02]  /*28f50*/  IMAD.MOV.U32 R22, RZ, RZ, R2 ;  /* 0x000000ffff167224 */ /* 0x000fe400078e0002 */
[----:B------:R-:W-:-:S07]  /*28f60*/  IMAD.MOV.U32 R23, RZ, RZ, R0 ;  /* 0x000000ffff177224 */ /* 0x000fce00078e0000 */
[C---:B--2---:R-:W-:Y:S01]  /*28f70*/  HMMA.16816.F32.BF16 R20, R24.reuse, R22, R16 ;  /* 0x000000161814723c */ /* 0x044fe20000041810 */
        /* <DEDUP_REMOVED lines=25> */
[----:B------:R2:W-:Y:S02]  /*29110*/  STL.64 [R1+0x23a8], R14 ;  /* 0x0023a80e01007387 */ /* 0x0005e40000100a00 */
[C---:B--2---:R-:W-:Y:S01]  /*29120*/  HMMA.16816.F32.BF16 R12, R24.reuse, R10, R16 ;  /* 0x0000000a180c723c */ /* 0x044fe20000041810 */
[----:B------:R-:W2:Y:S11]  /*29130*/  LDL.LU R16, [R1+0xa50] ;  /* 0x000a500001107983 */ /* 0x000eb60000300800 */
[----:B------:R-:W-:Y:S11]  /*29140*/  @!UPT UIADD3 URZ, URZ, URZ, URZ ;  /* 0x0000003f3f3ff290 */ /* 0x000ff6000fffe03f */
[----:B------:R-:W-:Y:S01]  /*29150*/  STL.64 [R1+0x3f0], R12 ;  /* 0x0003f00c01007387 */ /* 0x000fe20000100a00 */
[----:B------:R-:W-:Y:S02]  /*29160*/  STL.64 [R1+0x3f8], R14 ;  /* 0x0003f80e01007387 */ /* 0x000fe40000100a00 */
[----:B------:R-:W2:Y:S02]  /*29170*/  LDL.LU R17, [R1+0xa54] ;  /* 0x000a540001117983 */ /* 0x000ea40000300800 */
[----:B------:R-:W4:Y:S01]  /*29180*/  LDL.LU R18, [R1+0xa58] ;  /* 0x000a580001127983 */ /* 0x000f220000300800 */
[----:B------:R-:W4:Y:S04]  /*29190*/  LDL.LU R19, [R1+0xa5c] ;  /* 0x000a5c0001137983 */ /* 0x000f280000300800 */
[----:B----4-:R0:W-:Y:S01]  /*291a0*/  STL.64 [R1+0x2430], R18 ;  /* 0x0024301201007387 */ /* 0x0101e20000100a00 */
[----:B--2---:R-:W-:Y:S03]  /*291b0*/  STL.64 [R1+0x2428], R16 ;  /* 0x0024281001007387 */ /* 0x004fe60000100a00 */
[----:B0-----:R-:W2:Y:S04]  /*291c0*/  LDL.64 R18, [R1+0x98] ;  /* 0x0000980001127983 */ /* 0x001ea80000100a00 */
[----:B--2---:R0:W-:Y:S04]  /*291d0*/  STL.64 [R1+0x2438], R18 ;  /* 0x0024381201007387 */ /* 0x0041e80000100a00 */
[----:B0-----:R-:W2:Y:S04]  /*291e0*/  LDL.64 R18, [R1+0xa8] ;  /* 0x0000a80001127983 */ /* 0x001ea80000100a00 */
[----:B--2---:R0:W-:Y:S04]  /*291f0*/  STL.64 [R1+0x2440], R18 ;  /* 0x0024401201007387 */ /* 0x0041e80000100a00 */
[----:B0-----:R-:W2:Y:S04]  /*29200*/  LDL.64 R18, [R1+0xb8] ;  /* 0x0000b80001127983 */ /* 0x001ea80000100a00 */
[----:B--2---:R0:W-:Y:S01]  /*29210*/  STL.64 [R1+0x2448], R18 ;  /* 0x0024481201007387 */ /* 0x0041e20000100a00 */
[----:B------:R-:W2:Y:S03]  /*29220*/  LDL.64 R14, [R1+0x78] ;  /* 0x00007800010e7983 */ /* 0x000ea60000100a00 */
[----:B0-----:R-:W4:Y:S01]  /*29230*/  LDL.64 R18, [R1+0xc8] ;  /* 0x0000c80001127983 */ /* 0x001f220000100a00 */
[----:B---3--:R-:W-:Y:S03]  /*29240*/  HMMA.16816.F32.BF16 R24, R24, R6, R20 ;  /* 0x000000061818723c */ /* 0x008fe60000041814 */
[----:B--2---:R0:W-:Y:S01]  /*29250*/  STL.64 [R1+0x2450], R14 ;  /* 0x0024500e01007387 */ /* 0x0041e20000100a00 */
[----:B------:R-:W2:Y:S02]  /*29260*/  LDL.LU R12, [R1+0xa90] ;  /* 0x000a9000010c7983 */ /* 0x000ea40000300800 */
[----:B------:R-:W2:Y:S01]  /*29270*/  LDL.LU R13, [R1+0xa94] ;  /* 0x000a9400010d7983 */ /* 0x000ea20000300800 */
[----:B0-----:R-:W2:Y:S01]  /*29280*/  LDL.LU R14, [R1+0xa98] ;  /* 0x000a9800010e7983 */ /* 0x001ea20000300800 */
[----:B------:R-:W2:Y:S02]  /*29290*/  LDL.LU R15, [R1+0xa9c] ;  /* 0x000a9c00010f7983 */ /* 0x000ea40000300800 */
[----:B------:R0:W-:Y:S02]  /*292a0*/  STL [R1+0x2364], R10 ;  /* 0x0023640a01007387 */ /* 0x0001e40000100800 */
[----:B------:R1:W-:Y:S01]  /*292b0*/  STL [R1+0x2360], R11 ;  /* 0x0023600b01007387 */ /* 0x0003e20000100800 */
[----:B------:R-:W3:Y:S01]  /*292c0*/  LDL.LU R8, [R1+0xa60] ;  /* 0x000a600001087983 */ /* 0x000ee20000300800 */
[----:B------:R-:W3:Y:S03]  /*292d0*/  LDL.LU R9, [R1+0xa64] ;  /* 0x000a640001097983 */ /* 0x000ee60000300800 */
[----:B0-----:R-:W3:Y:S01]  /*292e0*/  LDL.LU R10, [R1+0xa68] ;  /* 0x000a6800010a7983 */ /* 0x001ee20000300800 */
[----:B-1----:R-:W3:Y:S02]  /*292f0*/  LDL.LU R11, [R1+0xa6c] ;  /* 0x000a6c00010b7983 */ /* 0x002ee40000300800 */
[----:B------:R-:W2:Y:S02]  /*29300*/  LDL.LU.64 R22, [R1+0x2460] ;  /* 0x0024600001167983 */ /* 0x000ea40000300a00 */
[----:B------:R-:W2:Y:S01]  /*29310*/  LDL.LU.64 R20, [R1+0x2458] ;  /* 0x0024580001147983 */ /* 0x000ea20000300a00 */
[----:B------:R-:W-:Y:S01]  /*29320*/  STL.64 [R1+0x2358], R6 ;  /* 0x0023580601007387 */ /* 0x000fe20000100a00 */
[----:B------:R0:W-:Y:S02]  /*29330*/  STL [R1+0x2350], R5 ;  /* 0x0023500501007387 */ /* 0x0001e40000100800 */
[----:B------:R-:W-:Y:S02]  /*29340*/  STL.64 [R1+0xe0], R24 ;  /* 0x0000e01801007387 */ /* 0x000fe40000100a00 */
[----:B------:R-:W-:Y:S02]  /*29350*/  STL.64 [R1+0xe8], R26 ;  /* 0x0000e81a01007387 */ /* 0x000fe40000100a00 */
[----:B------:R-:W1:Y:S04]  /*29360*/  LDSM.16.MT88.4 R24, [R29+0x4380] ;  /* 0x004380001d18783b */ /* 0x000e680000004200 */
[----:B------:R-:W3:Y:S04]  /*29370*/  LDL.LU R4, [R1+0xa80] ;  /* 0x000a800001047983 */ /* 0x000ee80000300800 */
[----:B0-----:R-:W3:Y:S01]  /*29380*/  LDL.LU R5, [R1+0xa84] ;  /* 0x000a840001057983 */ /* 0x001ee20000300800 */
[----:B------:R-:W3:Y:S02]  /*29390*/  LDL.LU R6, [R1+0xa88] ;  /* 0x000a880001067983 */ /* 0x000ee40000300800 */
[----:B------:R-:W3:Y:S02]  /*293a0*/  LDL.LU R7, [R1+0xa8c] ;  /* 0x000a8c0001077983 */ /* 0x000ee40000300800 */
[----:B----4-:R-:W-:-:S02]  /*293b0*/  IMAD.MOV.U32 R2, RZ, RZ, R18 ;  /* 0x000000ffff027224 */ /* 0x010fc400078e0012 */
[----:B------:R-:W-:Y:S01]  /*293c0*/  IMAD.MOV.U32 R0, RZ, RZ, R19 ;  /* 0x000000ffff007224 */ /* 0x000fe200078e0013 */
[----:B-1----:R-:W-:Y:S01]  /*293d0*/  STL.64 [R1+0x2348], R26 ;  /* 0x0023481a01007387 */ /* 0x002fe20000100a00 */
[----:B------:R0:W-:Y:S03]  /*293e0*/  STL.64 [R1+0x2340], R24 ;  /* 0x0023401801007387 */ /* 0x0001e60000100a00 */
[----:B0-----:R-:W4:Y:S01]  /*293f0*/  LDL.LU R24, [R1+0xa40] ;  /* 0x000a400001187983 */ /* 0x001f220000300800 */
[----:B------:R-:W4:Y:S02]  /*29400*/  LDL.LU R25, [R1+0xa44] ;  /* 0x000a440001197983 */ /* 0x000f240000300800 */
[----:B------:R-:W4:Y:S02]  /*29410*/  LDL.LU R26, [R1+0xa48] ;  /* 0x000a4800011a7983 */ /* 0x000f240000300800 */
[----:B------:R-:W4:Y:S01]  /*29420*/  LDL.LU R27, [R1+0xa4c] ;  /* 0x000a4c00011b7983 */ /* 0x000f220000300800 */
[----:B------:R-:W-:Y:S01]  /*29430*/  STL [R1+0x1884], R29 ;  /* 0x0018841d01007387 */ /* 0x000fe20000100800 */
[C---:B--2---:R-:W-:Y:S11]  /*29440*/  HMMA.16816.F32.BF16 R12, R20.reuse, R18, R12 ;  /* 0x00000012140c723c */ /* 0x044ff6000004180c */
[----:B------:R-:W-:Y:S11]  /*29450*/  @!UPT UIADD3 URZ, URZ, URZ, URZ ;  /* 0x0000003f3f3ff290 */ /* 0x000ff6000fffe03f */
[----:B------:R-:W-:Y:S01]  /*29460*/  @!UPT UIADD3 URZ, URZ, URZ, URZ ;  /* 0x0000003f3f3ff290 */ /* 0x000fe2000fffe03f */
[----:B------:R-:W-:Y:S01]  /*29470*/  STL.64 [R1+0xa90], R12 ;  /* 0x000a900c01007387 */ /* 0x000fe20000100a00 */
[----:B------:R0:W-:Y:S03]  /*29480*/  STL.64 [R1+0xa98], R14 ;  /* 0x000a980e01007387 */ /* 0x0001e60000100a00 */
[----:B0-----:R-:W4:Y:S01]  /*29490*/  LDL.LU.64 R14, [R1+0x2450] ;  /* 0x00245000010e7983 */ /* 0x001f220000300a00 */
[----:B------:R-:W3:Y:S02]  /*294a0*/  LDL.LU.64 R18, [R1+0x2448] ;  /* 0x0024480001127983 */ /* 0x000ee40000300a00 */
[----:B------:R-:W-:Y:S02]  /*294b0*/  STL [R1+0x236c], R0 ;  /* 0x00236c0001007387 */ /* 0x000fe40000100800 */
[----:B------:R-:W-:Y:S01]  /*294c0*/  STL [R1+0x2368], R2 ;  /* 0x0023680201007387 */ /* 0x000fe20000100800 */
[C---:B---3--:R-:W-:Y:S01]  /*294d0*/  HMMA.16816.F32.BF16 R4, R20.reuse, R18, R4 ;  /* 0x000000121404723c */ /* 0x048fe20000041804 */
[----:B------:R-:W-:Y:S11]  /*294e0*/  IMAD.MOV.U32 R3, RZ, RZ, R19 ;  /* 0x000000ffff037224 */ /* 0x000ff600078e0013 */
[----:B------:R-:W-:Y:S11]  /*294f0*/  @!UPT UIADD3 URZ, URZ, URZ, URZ ;  /* 0x0000003f3f3ff290 */ /* 0x000ff6000fffe03f */
[----:B------:R0:W-:Y:S01]  /*29500*/  STL.64 [R1+0xa80], R4 ;  /* 0x000a800401007387 */ /* 0x0001e20000100a00 */
[----:B------:R-:W-:Y:S02]  /*29510*/  STL.64 [R1+0xa88], R6 ;  /* 0x000a880601007387 */ /* 0x000fe40000100a00 */
[----:B0-----:R-:W-:Y:S02]  /*29520*/  IMAD.MOV.U32 R4, RZ, RZ, R18 ;  /* 0x000000ffff047224 */ /* 0x001fe400078e0012 */
[----:B------:R-:W2:Y:S03]  /*29530*/  LDL.LU.64 R18, [R1+0x2440] ;  /* 0x0024400001127983 */ /* 0x000ea60000300a00 */
[----:B------:R0:W-:Y:S02]  /*29540*/  STL [R1+0x2370], R4 ;  /* 0x0023700401007387 */ /* 0x0001e40000100800 */
[----:B0-----:R-:W2:Y:S01]  /*29550*/  LDL.LU R4, [R1+0xa70] ;  /* 0x000a700001047983 */ /* 0x001ea20000300800 */
[----:B------:R-:W2:Y:S02]  /*29560*/  LDL.LU R5, [R1+0xa74] ;  /* 0x000a740001057983 */ /* 0x000ea40000300800 */
[----:B------:R-:W2:Y:S02]  /*29570*/  LDL.LU R6, [R1+0xa78] ;  /* 0x000a780001067983 */ /* 0x000ea40000300800 */
[----:B------:R-:W2:Y:S02]  /*29580*/  LDL.LU R7, [R1+0xa7c] ;  /* 0x000a7c0001077983 */ /* 0x000ea40000300800 */
[C---:B--2---:R-:W-:Y:S11]  /*29590*/  HMMA.16816.F32.BF16 R4, R20.reuse, R18, R4 ;  /* 0x000000121404723c */ /* 0x044ff60000041804 */
[----:B------:R-:W-:Y:S11]  /*295a0*/  @!UPT UIADD3 URZ, URZ, URZ, URZ ;  /* 0x0000003f3f3ff290 */ /* 0x000ff6000fffe03f */
[----:B------:R-:W-:Y:S01]  /*295b0*/  @!UPT UIADD3 URZ, URZ, URZ, URZ ;  /* 0x0000003f3f3ff290 */ /* 0x000fe2000fffe03f */
[----:B------:R0:W-:Y:S01]  /*295c0*/  STL.64 [R1+0xa70], R4 ;  /* 0x000a700401007387 */ /* 0x0001e20000100a00 */
[----:B------:R1:W-:Y:S02]  /*295d0*/  STL.64 [R1+0xa78], R6 ;  /* 0x000a780601007387 */ /* 0x0003e40000100a00 */
[----:B0-----:R-:W-:Y:S02]  /*295e0*/  IMAD.MOV.U32 R5, RZ, RZ, R19 ;  /* 0x000000ffff057224 */ /* 0x001fe400078e0013 */
[----:B-1----:R-:W-:Y:S02]  /*295f0*/  IMAD.MOV.U32 R6, RZ, RZ, R18 ;  /* 0x000000ffff067224 */ /* 0x002fe400078e0012 */
[----:B------:R-:W2:Y:S02]  /*29600*/  LDL.LU.64 R18, [R1+0x2438] ;  /* 0x0024380001127983 */ /* 0x000ea40000300a00 */
[C---:B--2---:R-:W-:Y:S01]  /*29610*/  HMMA.16816.F32.BF16 R8, R20.reuse, R18, R8 ;  /* 0x000000121408723c */ /* 0x044fe20000041808 */
[----:B------:R-:W-:Y:S11]  /*29620*/  IMAD.MOV.U32 R7, RZ, RZ, R19 ;  /* 0x000000ffff077224 */ /* 0x000ff600078e0013 */
[----:B------:R-:W-:Y:S11]  /*29630*/  @!UPT UIADD3 URZ, URZ, URZ, URZ ;  /* 0x0000003f3f3ff290 */ /* 0x000ff6000fffe03f */
[----:B------:R0:W-:Y:S01]  /*29640*/  STL.64 [R1+0xa60], R8 ;  /* 0x000a600801007387 */ /* 0x0001e20000100a00 */
[----:B------:R-:W-:Y:S02]  /*29650*/  STL.64 [R1+0xa68], R10 ;  /* 0x000a680a01007387 */ /* 0x000fe40000100a00 */
[----:B0-----:R-:W-:Y:S02]  /*29660*/  IMAD.MOV.U32 R8, RZ, RZ, R18 ;  /* 0x000000ffff087224 */ /* 0x001fe400078e0012 */
[----:B------:R-:W2:Y:S01]  /*29670*/  LDL.LU.64 R18, [R1+0x2430] ;  /* 0x0024300001127983 */ /* 0x000ea20000300a00 */
[----:B------:R-:W2:Y:S02]  /*29680*/  LDL.LU.64 R16, [R1+0x2428] ;  /* 0x0024280001107983 */ /* 0x000ea40000300a00 */
        /* <DEDUP_REMOVED lines=8> */
[C---:B----4-:R-:W-:Y:S01]  /*29710*/  HMMA.16816.F32.BF16 R4, R20.reuse, R14, R24 ;  /* 0x0000000e1404723c */ /* 0x050fe20000041818 */
        /* <DEDUP_REMOVED lines=74> */
[----:B------:R-:W-:Y:S01]  /*29bc0*/  IMAD.MOV.U32 R29, RZ, RZ, R7 ;  /* 0x000000ffff1d7224 */ /* 0x000fe200078e0007 */
[----:B---3--:R-:W-:Y:S01]  /*29bd0*/  STL.64 [R1+0x2390], R26 ;  /* 0x0023901a01007387 */ /* 0x008fe20000100a00 */
[----:B------:R0:W-:Y:S03]  /*29be0*/  STL.64 [R1+0x2388], R24 ;  /* 0x0023881801007387 */ /* 0x0001e60000100a00 */
[----:B0-----:R-:W2:Y:S01]  /*29bf0*/  LDL.LU R24, [R1+0x9d0] ;  /* 0x0009d00001187983 */ /* 0x001ea20000300800 */
[----:B------:R-:W2:Y:S02]  /*29c00*/  LDL.LU R25, [R1+0x9d4] ;  /* 0x0009d40001197983 */ /* 0x000ea40000300800 */
[----:B------:R-:W2:Y:S02]  /*29c10*/  LDL.LU R26, [R1+0x9d8] ;  /* 0x0009d800011a7983 */ /* 0x000ea40000300800 */
[----:B------:R-:W2:Y:S11]  /*29c20*/  LDL.LU R27, [R1+0x9dc] ;  /* 0x0009dc00011b7983 */ /* 0x000eb60000300800 */
[----:B------:R-:W-:Y:S01]  /*29c30*/  @!UPT UIADD3 URZ, URZ, URZ, URZ ;  /* 0x0000003f3f3ff290 */ /* 0x000fe2000fffe03f */
[----:B------:R0:W-:Y:S01]  /*29c40*/  STL.64 [R1+0xa10], R8 ;  /* 0x000a100801007387 */ /* 0x0001e20000100a00 */
[----:B------:R1:W-:Y:S03]  /*29c50*/  STL.64 [R1+0xa18], R10 ;  /* 0x000a180a01007387 */ /* 0x0003e60000100a00 */
[----:B0-----:R-:W3:Y:S01]  /*29c60*/  LDL.LU.64 R8, [R1+0x23f0] ;  /* 0x0023f00001087983 */ /* 0x001ee20000300a00 */
[----:B-1----:R-:W-:Y:S02]  /*29c70*/  IMAD.MOV.U32 R11, RZ, RZ, R6 ;  /* 0x000000ffff0b7224 */ /* 0x002fe400078e0006 */
        /* <DEDUP_REMOVED lines=71> */
[----:B------:R-:W3:Y:S04]  /*2a0f0*/  LDL.LU R11, [R1+0x2360] ;  /* 0x00236000010b7983 */ /* 0x000ee80000300800 */
        /* <DEDUP_REMOVED lines=100> */
[----:B------:R-:W4:Y:S02]  /*2a740*/  LDL.LU R5, [R1+0x2350] ;  /* 0x0023500001057983 */ /* 0x000f240000300800 */
[----:B------:R0:W-:Y:S02]  /*2a750*/  STL.64 [R1+0x2210], R10 ;  /* 0x0022100a01007387 */ /* 0x0001e40000100a00 */
[----:B------:R-:W2:Y:S01]  /*2a760*/  LDL.LU R8, [R1+0x200] ;  /* 0x0002000001087983 */ /* 0x000ea20000300800 */
[----:B------:R-:W2:Y:S04]  /*2a770*/  LDL.LU R9, [R1+0x204] ;  /* 0x0002040001097983 */ /* 0x000ea80000300800 */
[----:B0-----:R-:W2:Y:S01]  /*2a780*/  LDL.LU R10, [R1+0x208] ;  /* 0x00020800010a7983 */ /* 0x001ea20000300800 */
[----:B------:R-:W2:Y:S01]  /*2a790*/  LDL.LU R11, [R1+0x20c] ;  /* 0x00020c00010b7983 */ /* 0x000ea20000300800 */
[----:B---3--:R-:W-:Y:S02]  /*2a7a0*/  HMMA.16816.F32.BF16 R20, R20, R6, R24 ;  /* 0x000000061414723c */ /* 0x008fe40000041818 */
[----:B------:R-:W2:Y:S01]  /*2a7b0*/  LDL.LU.64 R26, [R1+0x2348] ;  /* 0x00234800011a7983 */ /* 0x000ea20000300a00 */
[----:B------:R-:W2:Y:S02]  /*2a7c0*/  LDL.LU.64 R24, [R1+0x2340] ;  /* 0x0023400001187983 */ /* 0x000ea40000300a00 */
[----:B------:R-:W-:-:S02]  /*2a7d0*/  IMAD.MOV.U32 R18, RZ, RZ, R2 ;  /* 0x000000ffff127224 */ /* 0x000fc400078e0002 */
[----:B------:R-:W-:Y:S11]  /*2a7e0*/  IMAD.MOV.U32 R19, RZ, RZ, R0 ;  /* 0x000000ffff137224 */ /* 0x000ff600078e0000 */
[----:B------:R-:W-:Y:S05]  /*2a7f0*/  @!UPT UIADD3 URZ, URZ, URZ, URZ ;  /* 0x0000003f3f3ff290 */ /* 0x000fea000fffe03f */
[----:B------:R-:W-:Y:S01]  /*2a800*/  STL.64 [R1+0x2f0], R20 ;  /* 0x0002f01401007387 */ /* 0x000fe20000100a00 */
[----:B------:R-:W-:Y:S02]  /*2a810*/  STL.64 [R1+0x2f8], R22 ;  /* 0x0002f81601007387 */ /* 0x000fe40000100a00 */
[----:B------:R-:W-:Y:S02]  /*2a820*/  STL.64 [R1+0x2208], R6 ;  /* 0x0022080601007387 */ /* 0x000fe40000100a00 */
[----:B----4-:R-:W-:Y:S01]  /*2a830*/  STL [R1+0x2200], R5 ;  /* 0x0022000501007387 */ /* 0x010fe20000100800 */
[----:B------:R0:W-:Y:S04]  /*2a840*/  LDSM.16.MT88.4 R20, [R5+0x4000] ;  /* 0x004000000514783b */ /* 0x0001e80000004200 */
[----:B------:R-:W3:Y:S04]  /*2a850*/  LDL.LU R4, [R1+0x1f0] ;  /* 0x0001f00001047983 */ /* 0x000ee80000300800 */
[----:B0-----:R-:W3:Y:S01]  /*2a860*/  LDL.LU R5, [R1+0x1f4] ;  /* 0x0001f40001057983 */ /* 0x001ee20000300800 */
        /* <DEDUP_REMOVED lines=91> */
[----:B0-----:R-:W2:Y:S01]  /*2ae20*/  LDL.LU.64 R14, [R1+0x2218] ;  /* 0x00221800010e7983 */ /* 0x001ea20000300a00 */
[----:B------:R0:W-:Y:S02]  /*2ae30*/  STL.64 [R1+0x21f8], R18 ;  /* 0x0021f81201007387 */ /* 0x0001e40000100a00 */
[----:B------:R-:W4:Y:S02]  /*2ae40*/  LDL.LU R16, [R1+0xd0] ;  /* 0x0000d00001107983 */ /* 0x000f240000300800 */
[----:B------:R-:W4:Y:S01]  /*2ae50*/  LDL.LU R17, [R1+0xd4] ;  /* 0x0000d40001117983 */ /* 0x000f220000300800 */
[----:B0-----:R-:W4:Y:S01]  /*2ae60*/  LDL.LU R18, [R1+0xd8] ;  /* 0x0000d80001127983 */ /* 0x001f220000300800 */
[----:B------:R-:W4:Y:S01]  /*2ae70*/  LDL.LU R19, [R1+0xdc] ;  /* 0x0000dc0001137983 */ /* 0x000f220000300800 */
[C---:B--2---:R-:W-:Y:S11]  /*2ae80*/  HMMA.16816.F32.BF16 R8, R24.reuse, R14, R8 ;  /* 0x0000000e1808723c */ /* 0x044ff60000041808 */
[----:B------:R-:W-:Y:S11]  /*2ae90*/  @!UPT UIADD3 URZ, URZ, URZ, URZ ;  /* 0x0000003f3f3ff290 */ /* 0x000ff6000fffe03f */
[----:B------:R-:W-:Y:S01]  /*2aea0*/  @!UPT UIADD3 URZ, URZ, URZ, URZ ;  /* 0x0000003f3f3ff290 */ /* 0x000fe2000fffe03f */
[----:B------:R-:W-:Y:S01]  /*2aeb0*/  STL.64 [R1+0x200], R8 ;  /* 0x0002000801007387 */ /* 0x000fe20000100a00 */
[----:B------:R0:W-:Y:S03]  /*2aec0*/  STL.64 [R1+0x208], R10 ;  /* 0x0002080a01007387 */ /* 0x0001e60000100a00 */
[----:B0-----:R-:W3:Y:S02]  /*2aed0*/  LDL.LU.64 R10, [R1+0x2210] ;  /* 0x00221000010a7983 */ /* 0x001ee40000300a00 */
[C---:B---3--:R-:W-:Y:S11]  /*2aee0*/  HMMA.16816.F32.BF16 R4, R24.reuse, R10, R4 ;  /* 0x0000000a1804723c */ /* 0x048ff60000041804 */
[----:B------:R-:W-:Y:S11]  /*2aef0*/  @!UPT UIADD3 URZ, URZ, URZ, URZ ;  /* 0x0000003f3f3ff290 */ /* 0x000ff6000fffe03f */
[----:B------:R-:W-:Y:S01]  /*2af00*/  @!UPT UIADD3 URZ, URZ, URZ, URZ ;  /* 0x0000003f3f3ff290 */ /* 0x000fe2000fffe03f */
[----:B------:R-:W-:Y:S01]  /*2af10*/  STL.64 [R1+0x1f0], R4 ;  /* 0x0001f00401007387 */ /* 0x000fe20000100a00 */
[----:B------:R0:W-:Y:S03]  /*2af20*/  STL.64 [R1+0x1f8], R6 ;  /* 0x0001f80601007387 */ /* 0x0001e60000100a00 */
[----:B0-----:R-:W4:Y:S01]  /*2af30*/  LDL.LU.64 R6, [R1+0x2208] ;  /* 0x0022080001067983 */ /* 0x001f220000300a00 */
[----:B------:R-:W2:Y:S02]  /*2af40*/  LDL.LU R5, [R1+0x2200] ;  /* 0x0022000001057983 */ /* 0x000ea40000300800 */
[----:B------:R-:W-:Y:S02]  /*2af50*/  STL [R1+0x20fc], R10 ;  /* 0x0020fc0a01007387 */ /* 0x000fe40000100800 */
[----:B------:R4:W-:Y:S02]  /*2af60*/  STL [R1+0x20f8], R11 ;  /* 0x0020f80b01007387 */ /* 0x0009e40000100800 */
[----:B----4-:R-:W-:Y:S01]  /*2af70*/  HMMA.16816.F32.BF16 R8, R24, R6, R16 ;  /* 0x000000061808723c */ /* 0x010fe20000041810 */
[----:B--2---:R-:W0:Y:S04]  /*2af80*/  LDSM.16.MT88.4 R24, [R5+0x4080] ;  /* 0x004080000518783b */ /* 0x004e280000004200 */
[----:B------:R-:W2:Y:S11]  /*2af90*/  LDL.64 R18, [R1+0xc8] ;  /* 0x0000c80001127983 */ /* 0x000eb60000100a00 */
[----:B------:R-:W-:Y:S07]  /*2afa0*/  @!UPT UIADD3 URZ, URZ, URZ, URZ ;  /* 0x0000003f3f3ff290 */ /* 0x000fee000fffe03f */
[----:B------:R-:W-:Y:S01]  /*2afb0*/  STL.64 [R1+0xd0], R8 ;  /* 0x0000d00801007387 */ /* 0x000fe20000100a00 */
[----:B------:R-:W-:Y:S02]  /*2afc0*/  STL.64 [R1+0xd8], R10 ;  /* 0x0000d80a01007387 */ /* 0x000fe40000100a00 */
[----:B------:R-:W-:Y:S02]  /*2afd0*/  STL.64 [R1+0x20f0], R6 ;  /* 0x0020f00601007387 */ /* 0x000fe40000100a00 */
[----:B------:R1:W-:Y:S01]  /*2afe0*/  STL [R1+0x20e8], R5 ;  /* 0x0020e80501007387 */ /* 0x0003e20000100800 */
[----:B------:R-:W3:Y:S04]  /*2aff0*/  LDL.LU R4, [R1+0x1060] ;  /* 0x0010600001047983 */ /* 0x000ee80000300800 */
[----:B-1----:R-:W3:Y:S01]  /*2b000*/  LDL.LU R5, [R1+0x1064] ;  /* 0x0010640001057983 */ /* 0x002ee20000300800 */
[----:B------:R-:W3:Y:S02]  /*2b010*/  LDL.LU R6, [R1+0x1068] ;  /* 0x0010680001067983 */ /* 0x000ee40000300800 */
[----:B------:R-:W3:Y:S01]  /*2b020*/  LDL.LU R7, [R1+0x106c] ;  /* 0x00106c0001077983 */ /* 0x000ee20000300800 */
[----:B0-----:R-:W-:Y:S01]  /*2b030*/  STL.64 [R1+0x20e0], R26 ;  /* 0x0020e01a01007387 */ /* 0x001fe20000100a00 */
[----:B------:R0:W-:Y:S03]  /*2b040*/  STL.64 [R1+0x20d8], R24 ;  /* 0x0020d81801007387 */ /* 0x0001e60000100a00 */
[----:B0-----:R-:W4:Y:S01]  /*2b050*/  LDL.LU R24, [R1+0xea0] ;  /* 0x000ea00001187983 */ /* 0x001f220000300800 */
[----:B------:R-:W4:Y:S02]  /*2b060*/  LDL.LU R25, [R1+0xea4] ;  /* 0x000ea40001197983 */ /* 0x000f240000300800 */
[----:B------:R-:W2:Y:S02]  /*2b070*/  LDL.LU R26, [R1+0xea8] ;  /* 0x000ea800011a7983 */ /* 0x000ea40000300800 */
[----:B------:R-:W2:Y:S01]  /*2b080*/  LDL.LU R27, [R1+0xeac] ;  /* 0x000eac00011b7983 */ /* 0x000ea20000300800 */
[----:B------:R-:W2:Y:S01]  /*2b090*/  LDL.LU R8, [R1+0x1040] ;  /* 0x0010400001087983 */ /* 0x000ea20000300800 */
[----:B------:R-:W2:Y:S02]  /*2b0a0*/  LDL.LU R9, [R1+0x1044] ;  /* 0x0010440001097983 */ /* 0x000ea40000300800 */
[----:B------:R-:W2:Y:S02]  /*2b0b0*/  LDL.LU R10, [R1+0x1048] ;  /* 0x00104800010a7983 */ /* 0x000ea40000300800 */
[----:B------:R-:W2:Y:S02]  /*2b0c0*/  LDL.LU R11, [R1+0x104c] ;  /* 0x00104c00010b7983 */ /* 0x000ea40000300800 */
[----:B--2---:R0:W-:Y:S01]  /*2b0d0*/  STL.64 [R1+0x21e0], R10 ;  /* 0x0021e00a01007387 */ /* 0x0041e20000100a00 */
[----:B------:R1:W-:Y:S03]  /*2b0e0*/  STL.64 [R1+0x21d8], R8 ;  /* 0x0021d80801007387 */ /* 0x0003e60000100a00 */
[----:B0-----:R-:W2:Y:S04]  /*2b0f0*/  LDL.64 R10, [R1+0xa8] ;  /* 0x0000a800010a7983 */ /* 0x001ea80000100a00 */
[----:B--2---:R0:W-:Y:S01]  /*2b100*/  STL.64 [R1+0x21e8], R10 ;  /* 0x0021e80a01007387 */ /* 0x0041e20000100a00 */
[----:B-1----:R-:W2:Y:S02]  /*2b110*/  LDL.LU R8, [R1+0x1070] ;  /* 0x0010700001087983 */ /* 0x002ea40000300800 */
[----:B------:R-:W2:Y:S01]  /*2b120*/  LDL.LU R9, [R1+0x1074] ;  /* 0x0010740001097983 */ /* 0x000ea20000300800 */
[----:B0-----:R-:W2:Y:S01]  /*2b130*/  LDL.LU R10, [R1+0x1078] ;  /* 0x00107800010a7983 */ /* 0x001ea20000300800 */
[----:B------:R-:W2:Y:S02]  /*2b140*/  LDL.LU R11, [R1+0x107c] ;  /* 0x00107c00010b7983 */ /* 0x000ea40000300800 */
[----:B------:R-:W-:Y:S02]  /*2b150*/  STL.64 [R1+0x21c0], R26 ;  /* 0x0021c01a01007387 */ /* 0x000fe40000100a00 */
[----:B----4-:R0:W-:Y:S02]  /*2b160*/  STL.64 [R1+0x21b8], R24 ;  /* 0x0021b81801007387 */ /* 0x0101e40000100a00 */
[----:B0-----:R-:W4:Y:S01]  /*2b170*/  LDL.LU R24, [R1+0xeb0] ;  /* 0x000eb00001187983 */ /* 0x001f220000300800 */
[----:B------:R-:W4:Y:S02]  /*2b180*/  LDL.LU R25, [R1+0xeb4] ;  /* 0x000eb40001197983 */ /* 0x000f240000300800 */
[----:B------:R-:W2:Y:S02]  /*2b190*/  LDL.LU R26, [R1+0xeb8] ;  /* 0x000eb800011a7983 */ /* 0x000ea40000300800 */
[----:B------:R-:W2:Y:S02]  /*2b1a0*/  LDL.LU R27, [R1+0xebc] ;  /* 0x000ebc00011b7983 */ /* 0x000ea40000300800 */
[----:B--2---:R0:W-:Y:S01]  /*2b1b0*/  STL.64 [R1+0x21d0], R26 ;  /* 0x0021d01a01007387 */ /* 0x0041e20000100a00 */
[----:B----4-:R-:W-:Y:S03]  /*2b1c0*/  STL.64 [R1+0x21c8], R24 ;  /* 0x0021c81801007387 */ /* 0x010fe60000100a00 */
[----:B0-----:R-:W2:Y:S01]  /*2b1d0*/  LDL.64 R26, [R1+0x98] ;  /* 0x00009800011a7983 */ /* 0x001ea20000100a00 */
[----:B------:R-:W-:Y:S01]  /*2b1e0*/  HMMA.16816.F32.BF16 R8, R20, R18, R8 ;  /* 0x000000121408723c */ /* 0x000fe20000041808 */
[----:B------:R-:W-:-:S02]  /*2b1f0*/  IMAD.MOV.U32 R2, RZ, RZ, R18 ;  /* 0x000000ffff027224 */ /* 0x000fc400078e0012 */
[----:B------:R-:W-:Y:S01]  /*2b200*/  IMAD.MOV.U32 R0, RZ, RZ, R19 ;  /* 0x000000ffff007224 */ /* 0x000fe200078e0013 */
[----:B--2---:R0:W-:Y:S04]  /*2b210*/  STL.64 [R1+0x21f0], R26 ;  /* 0x0021f01a01007387 */ /* 0x0041e80000100a00 */
[----:B0-----:R-:W3:Y:S01]  /*2b220*/  LDL.64 R26, [R1+0xb8] ;  /* 0x0000b800011a7983 */ /* 0x001ee20000100a00 */
[----:B------:R-:W2:Y:S11]  /*2b230*/  LDL.LU.64 R18, [R1+0x21f8] ;  /* 0x0021f80001127983 */ /* 0x000eb60000300a00 */
[----:B------:R-:W-:Y:S03]  /*2b240*/  @!UPT UIADD3 URZ, URZ, URZ, URZ ;  /* 0x0000003f3f3ff290 */ /* 0x000fe6000fffe03f */
[----:B------:R-:W-:Y:S02]  /*2b250*/  STL.64 [R1+0x1070], R8 ;  /* 0x0010700801007387 */ /* 0x000fe40000100a00 */
[----:B------:R-:W-:Y:S01]  /*2b260*/  IMAD.MOV.U32 R12, RZ, RZ, R10 ;  /* 0x000000ffff0c7224 */ /* 0x000fe200078e000a */
[----:B------:R3:W-:Y:S01]  /*2b270*/  STL.64 [R1+0x1078], R10 ;  /* 0x0010780a01007387 */ /* 0x0007e20000100a00 */
[----:B------:R-:W-:Y:S02]  /*2b280*/  IMAD.MOV.U32 R16, RZ, RZ, R8 ;  /* 0x000000ffff107224 */ /* 0x000fe400078e0008 */
[----:B------:R-:W-:Y:S02]  /*2b290*/  STL [R1+0x2104], R0 ;  /* 0x0021040001007387 */ /* 0x000fe40000100800 */
[----:B------:R-:W-:Y:S01]  /*2b2a0*/  STL [R1+0x2100], R2 ;  /* 0x0021000201007387 */ /* 0x000fe20000100800 */
[----:B------:R-:W-:Y:S01]  /*2b2b0*/  STL [R1+0x188c], R16 ;  /* 0x00188c1001007387 */ /* 0x000fe20000100800 */
[----:B------:R-:W-:Y:S01]  /*2b2c0*/  STL [R1+0x1888], R12 ;  /* 0x0018880c01007387 */ /* 0x000fe20000100800 */
[----:B---3--:R-:W-:Y:S01]  /*2b2d0*/  HMMA.16816.F32.BF16 R8, R20, R26, R4 ;  /* 0x0000001a1408723c */ /* 0x008fe20000041804 */
[----:B------:R-:W-:-:S06]  /*2b2e0*/  IMAD.MOV.U32 R3, RZ, RZ, R27 ;  /* 0x000000ffff037224 */ /* 0x000fcc00078e001b */
[----:B------:R-:W-:Y:S02]  /*2b2f0*/  IMAD.MOV.U32 R4, RZ, RZ, R26 ;  /* 0x000000ffff047224 */ /* 0x000fe400078e001a */
[----:B------:R-:W3:Y:S11]  /*2b300*/  LDL.LU.64 R26, [R1+0x21f0] ;  /* 0x0021f000011a7983 */ /* 0x000ef60000300a00 */
[----:B------:R-:W-:Y:S03]  /*2b310*/  @!UPT UIADD3 URZ, URZ, URZ, URZ ;  /* 0x0000003f3f3ff290 */ /* 0x000fe6000fffe03f */
[----:B------:R-:W-:Y:S01]  /*2b320*/  STL.64 [R1+0x1060], R8 ;  /* 0x0010600801007387 */ /* 0x000fe20000100a00 */
[----:B------:R-:W-:Y:S02]  /*2b330*/  IMAD.MOV.U32 R13, RZ, RZ, R10 ;  /* 0x000000ffff0d7224 */ /* 0x000fe400078e000a */
[----:B------:R0:W-:Y:S02]  /*2b340*/  STL.64 [R1+0x1068], R10 ;  /* 0x0010680a01007387 */ /* 0x0001e40000100a00 */
[----:B0-----:R-:W4:Y:S01]  /*2b350*/  LDL.LU.64 R10, [R1+0x21e8] ;  /* 0x0021e800010a7983 */ /* 0x001f220000300a00 */
[----:B------:R0:W-:Y:S03]  /*2b360*/  STL [R1+0x2108], R4 ;  /* 0x0021080401007387 */ /* 0x0001e60000100800 */
[----:B0-----:R-:W4:Y:S01]  /*2b370*/  LDL.LU R4, [R1+0x1050] ;  /* 0x0010500001047983 */ /* 0x001f220000300800 */
[----:B------:R-:W4:Y:S02]  /*2b380*/  LDL.LU R5, [R1+0x1054] ;  /* 0x0010540001057983 */ /* 0x000f240000300800 */
[----:B------:R-:W4:Y:S02]  /*2b390*/  LDL.LU R6, [R1+0x1058] ;  /* 0x0010580001067983 */ /* 0x000f240000300800 */
[----:B------:R-:W4:Y:S02]  /*2b3a0*/  LDL.LU R7, [R1+0x105c] ;  /* 0x00105c0001077983 */ /* 0x000f240000300800 */
[----:B------:R-:W-:-:S05]  /*2b3b0*/  IMAD.MOV.U32 R17, RZ, RZ, R8 ;  /* 0x000000ffff117224 */ /* 0x000fca00078e0008 */
[----:B------:R-:W-:Y:S01]  /*2b3c0*/  STL [R1+0x1894], R17 ;  /* 0x0018941101007387 */ /* 0x000fe20000100800 */
[----:B------:R-:W-:Y:S02]  /*2b3d0*/  STL [R1+0x1890], R13 ;  /* 0x0018900d01007387 */ /* 0x000fe40000100800 */
[----:B------:R0:W-:Y:S02]  /*2b3e0*/  STL.64 [R1+0x2140], R14 ;  /* 0x0021400e01007387 */ /* 0x0001e40000100a00 */
[----:B0-----:R-:W2:Y:S01]  /*2b3f0*/  LDL.64 R14, [R1+0x78] ;  /* 0x00007800010e7983 */ /* 0x001ea20000100a00 */
[C---:B----4-:R-:W-:Y:S11]  /*2b400*/  HMMA.16816.F32.BF16 R4, R20.reuse, R10, R4 ;  /* 0x0000000a1404723c */ /* 0x050ff60000041804 */
[----:B------:R-:W-:Y:S11]  /*2b410*/  @!UPT UIADD3 URZ, URZ, URZ, URZ ;  /* 0x0000003f3f3ff290 */ /* 0x000ff6000fffe03f */
[----:B------:R-:W-:Y:S01]  /*2b420*/  @!UPT UIADD3 URZ, URZ, URZ, URZ ;  /* 0x0000003f3f3ff290 */ /* 0x000fe2000fffe03f */
[----:B------:R0:W-:Y:S01]  /*2b430*/  STL.64 [R1+0x1050], R4 ;  /* 0x0010500401007387 */ /* 0x0001e20000100a00 */
[----:B------:R1:W-:Y:S02]  /*2b440*/  STL.64 [R1+0x1058], R6 ;  /* 0x0010580601007387 */ /* 0x0003e40000100a00 */
[----:B0-----:R-:W-:Y:S02]  /*2b450*/  IMAD.MOV.U32 R5, RZ, RZ, R11 ;  /* 0x000000ffff057224 */ /* 0x001fe400078e000b */
[----:B-1----:R-:W-:Y:S02]  /*2b460*/  IMAD.MOV.U32 R6, RZ, RZ, R10 ;  /* 0x000000ffff067224 */ /* 0x002fe400078e000a */
[----:B------:R-:W4:Y:S01]  /*2b470*/  LDL.LU.64 R10, [R1+0x21e0] ;  /* 0x0021e000010a7983 */ /* 0x000f220000300a00 */
[----:B------:R-:W4:Y:S02]  /*2b480*/  LDL.LU.64 R8, [R1+0x21d8] ;  /* 0x0021d80001087983 */ /* 0x000f240000300a00 */
[----:B---3--:R-:W-:Y:S01]  /*2b490*/  IMAD.MOV.U32 R7, RZ, RZ, R27 ;  /* 0x000000ffff077224 */ /* 0x008fe200078e001b */
[C---:B----4-:R-:W-:Y:S11]  /*2b4a0*/  HMMA.16816.F32.BF16 R8, R20.reuse, R26, R8 ;  /* 0x0000001a1408723c */ /* 0x050ff60000041808 */
[----:B------:R-:W-:Y:S11]  /*2b4b0*/  @!UPT UIADD3 URZ, URZ, URZ, URZ ;  /* 0x0000003f3f3ff290 */ /* 0x000ff6000fffe03f */
[----:B------:R-:W-:Y:S01]  /*2b4c0*/  @!UPT UIADD3 URZ, URZ, URZ, URZ ;  /* 0x0000003f3f3ff290 */ /* 0x000fe2000fffe03f */
[----:B------:R0:W-:Y:S01]  /*2b4d0*/  STL.64 [R1+0x1040], R8 ;  /* 0x0010400801007387 */ /* 0x0001e20000100a00 */
[----:B------:R-:W-:Y:S02]  /*2b4e0*/  STL.64 [R1+0x1048], R10 ;  /* 0x0010480a01007387 */ /* 0x000fe40000100a00 */
[----:B0-----:R-:W-:Y:S02]  /*2b4f0*/  IMAD.MOV.U32 R8, RZ, RZ, R26 ;  /* 0x000000ffff087224 */ /* 0x001fe400078e001a */
[----:B------:R-:W3:Y:S01]  /*2b500*/  LDL.LU.64 R26, [R1+0x21d0] ;  /* 0x0021d000011a7983 */ /* 0x000ee20000300a00 */
[----:B------:R-:W3:Y:S02]  /*2b510*/  LDL.LU.64 R24, [R1+0x21c8] ;  /* 0x0021c80001187983 */ /* 0x000ee40000300a00 */
[----:B------:R0:W-:Y:S02]  /*2b520*/  STL.64 [R1+0x2160], R6 ;  /* 0x0021600601007387 */ /* 0x0001e40000100a00 */
[----:B------:R-:W-:Y:S01]  /*2b530*/  STL [R1+0x2158], R5 ;  /* 0x0021580501007387 */ /* 0x000fe20000100800 */
[----:B0-----:R-:W3:Y:S02]  /*2b540*/  LDL.64 R6, [R1+0x88] ;  /* 0x0000880001067983 */ /* 0x001ee40000100a00 */
[----:B---3--:R-:W-:Y:S11]  /*2b550*/  HMMA.16816.F32.BF16 R24, R20, R6, R24 ;  /* 0x000000061418723c */ /* 0x008ff60000041818 */
[----:B------:R-:W-:Y:S11]  /*2b560*/  @!UPT UIADD3 URZ, URZ, URZ, URZ ;  /* 0x0000003f3f3ff290 */ /* 0x000ff6000fffe03f */
[----:B------:R-:W-:Y:S01]  /*2b570*/  @!UPT UIADD3 URZ, URZ, URZ, URZ ;  /* 0x0000003f3f3ff290 */ /* 0x000fe2000fffe03f */
[----:B------:R-:W-:Y:S01]  /*2b580*/  STL.64 [R1+0xeb0], R24 ;  /* 0x000eb01801007387 */ /* 0x000fe20000100a00 */
[----:B------:R0:W-:Y:S03]  /*2b590*/  STL.64 [R1+0xeb8], R26 ;  /* 0x000eb81a01007387 */ /* 0x0001e60000100a00 */
[----:B0-----:R-:W3:Y:S01]  /*2b5a0*/  LDL.LU.64 R26, [R1+0x21c0] ;  /* 0x0021c000011a7983 */ /* 0x001ee20000300a00 */
[----:B------:R-:W3:Y:S02]  /*2b5b0*/  LDL.LU.64 R24, [R1+0x21b8] ;  /* 0x0021b80001187983 */ /* 0x000ee40000300a00 */
[----:B------:R-:W-:Y:S02]  /*2b5c0*/  IMAD.MOV.U32 R16, RZ, RZ, R6 ;  /* 0x000000ffff107224 */ /* 0x000fe400078e0006 */
[----:B------:R-:W-:-:S05]  /*2b5d0*/  IMAD.MOV.U32 R9, RZ, RZ, R7 ;  /* 0x000000ffff097224 */ /* 0x000fca00078e0007 */
[----:B------:R-:W-:Y:S01]  /*2b5e0*/  STL.64 [R1+0x2188], R8 ;  /* 0x0021880801007387 */ /* 0x000fe20000100a00 */
[----:B--2---:R-:W-:Y:S01]  /*2b5f0*/  IMAD.MOV.U32 R17, RZ, RZ, R15 ;  /* 0x000000ffff117224 */ /* 0x004fe200078e000f */
[C---:B---3--:R-:W-:Y:S07]  /*2b600*/  HMMA.16816.F32.BF16 R4, R20.reuse, R14, R24 ;  /* 0x0000000e1404723c */ /* 0x048fee0000041818 */
[----:B------:R-:W-:Y:S11]  /*2b610*/  IMAD.MOV.U32 R24, RZ, RZ, R14 ;  /* 0x000000ffff187224 */ /* 0x000ff600078e000e */
[----:B------:R-:W-:Y:S05]  /*2b620*/  @!UPT UIADD3 URZ, URZ, URZ, URZ ;  /* 0x0000003f3f3ff290 */ /* 0x000fea000fffe03f */
[----:B------:R0:W-:Y:S01]  /*2b630*/  STL.64 [R1+0xea0], R4 ;  /* 0x000ea00401007387 */ /* 0x0001e20000100a00 */
[----:B------:R1:W-:Y:S02]  /*2b640*/  STL.64 [R1+0xea8], R6 ;  /* 0x000ea80601007387 */ /* 0x0003e40000100a00 */
[----:B------:R2:W-:Y:S02]  /*2b650*/  STL [R1+0x21b0], R24 ;  /* 0x0021b01801007387 */ /* 0x0005e40000100800 */
[----:B------:R-:W3:Y:S01]  /*2b660*/  LDL.LU R12, [R1+0xe40] ;  /* 0x000e4000010c7983 */ /* 0x000ee20000300800 */
[----:B------:R-:W3:Y:S01]  /*2b670*/  LDL.LU R13, [R1+0xe44] ;  /* 0x000e4400010d7983 */ /* 0x000ee20000300800 */
[----:B------:R-:W4:Y:S02]  /*2b680*/  LDL.LU R14, [R1+0xe48] ;  /* 0x000e4800010e7983 */ /* 0x000f240000300800 */
[----:B------:R-:W4:Y:S01]  /*2b690*/  LDL.LU R15, [R1+0xe4c] ;  /* 0x000e4c00010f7983 */ /* 0x000f220000300800 */
[----:B0-----:R-:W3:Y:S01]  /*2b6a0*/  LDL.LU R4, [R1+0xe50] ;  /* 0x000e500001047983 */ /* 0x001ee20000300800 */
[----:B------:R-:W3:Y:S02]  /*2b6b0*/  LDL.LU R5, [R1+0xe54] ;  /* 0x000e540001057983 */ /* 0x000ee40000300800 */
[----:B-1----:R-:W3:Y:S02]  /*2b6c0*/  LDL.LU R6, [R1+0xe58] ;  /* 0x000e580001067983 */ /* 0x002ee40000300800 */
[----:B------:R-:W3:Y:S01]  /*2b6d0*/  LDL.LU R7, [R1+0xe5c] ;  /* 0x000e5c0001077983 */ /* 0x000ee20000300800 */
[----:B--2---:R-:W2:Y:S01]  /*2b6e0*/  LDL.LU R24, [R1+0xe90] ;  /* 0x000e900001187983 */ /* 0x004ea20000300800 */
[----:B------:R-:W2:Y:S02]  /*2b6f0*/  LDL.LU R25, [R1+0xe94] ;  /* 0x000e940001197983 */ /* 0x000ea40000300800 */
[----:B------:R-:W2:Y:S02]  /*2b700*/  LDL.LU R26, [R1+0xe98] ;  /* 0x000e9800011a7983 */ /* 0x000ea40000300800 */
[----:B------:R-:W2:Y:S01]  /*2b710*/  LDL.LU R27, [R1+0xe9c] ;  /* 0x000e9c00011b7983 */ /* 0x000ea20000300800 */
        /* <DEDUP_REMOVED lines=8> */
[----:B0-----:R-:W2:Y:S01]  /*2b7a0*/  LDL.64 R10, [R1+0x68] ;  /* 0x00006800010a7983 */ /* 0x001ea20000100a00 */
[----:B---3--:R0:W-:Y:S02]  /*2b7b0*/  STL.64 [R1+0x2170], R6 ;  /* 0x0021700601007387 */ /* 0x0081e40000100a00 */
[----:B------:R-:W-:Y:S01]  /*2b7c0*/  STL.64 [R1+0x2168], R4 ;  /* 0x0021680401007387 */ /* 0x000fe20000100a00 */
[----:B0-----:R-:W3:Y:S04]  /*2b7d0*/  LDL.64 R6, [R1+0x38] ;  /* 0x0000380001067983 */ /* 0x001ee80000100a00 */
[----:B---3--:R0:W-:Y:S04]  /*2b7e0*/  STL.64 [R1+0x2180], R6 ;  /* 0x0021800601007387 */ /* 0x0081e80000100a00 */
[----:B0-----:R-:W3:Y:S01]  /*2b7f0*/  LDL.64 R6, [R1+0x48] ;  /* 0x0000480001067983 */ /* 0x001ee20000100a00 */
[----:B--2---:R-:W-:Y:S03]  /*2b800*/  HMMA.16816.F32.BF16 R24, R20, R10, R24 ;  /* 0x0000000a1418723c */ /* 0x004fe60000041818 */
[----:B---3--:R0:W-:Y:S01]  /*2b810*/  STL.64 [R1+0x21a0], R6 ;  /* 0x0021a00601007387 */ /* 0x0081e20000100a00 */
[----:B------:R-:W2:Y:S02]  /*2b820*/  LDL.LU R4, [R1+0xe80] ;  /* 0x000e800001047983 */ /* 0x000ea40000300800 */
[----:B------:R-:W2:Y:S01]  /*2b830*/  LDL.LU R5, [R1+0xe84] ;  /* 0x000e840001057983 */ /* 0x000ea20000300800 */
[----:B0-----:R-:W2:Y:S01]  /*2b840*/  LDL.LU R6, [R1+0xe88] ;  /* 0x000e880001067983 */ /* 0x001ea20000300800 */
[----:B------:R-:W2:Y:S02]  /*2b850*/  LDL.LU R7, [R1+0xe8c] ;  /* 0x000e8c0001077983 */ /* 0x000ea40000300800 */
[----:B----4-:R0:W-:Y:S02]  /*2b860*/  STL.64 [R1+0x2150], R14 ;  /* 0x0021500e01007387 */ /* 0x0101e40000100a00 */
[----:B------:R1:W-:Y:S01]  /*2b870*/  STL.64 [R1+0x2148], R12 ;  /* 0x0021480c01007387 */ /* 0x0003e20000100a00 */
        /* <DEDUP_REMOVED lines=224> */
[----:B------:R-:W-:Y:S11]  /*2c680*/  IMAD.MOV.U32 R18, RZ, RZ, R2 ;  /* 0x000000ffff127224 */ /* 0x000ff600078e0002 */
[----:B------:R-:W-:Y:S07]  /*2c690*/  @!UPT UIADD3 URZ, URZ, URZ, URZ ;  /* 0x0000003f3f3ff290 */ /* 0x000fee000fffe03f */
[----:B------:R-:W-:Y:S01]  /*2c6a0*/  STL.64 [R1+0x860], R20 ;  /* 0x0008601401007387 */ /* 0x000fe20000100a00 */
[----:B------:R-:W-:Y:S02]  /*2c6b0*/  STL.64 [R1+0x868], R22 ;  /* 0x0008681601007387 */ /* 0x000fe40000100a00 */
[----:B----4-:R-:W0:Y:S04]  /*2c6c0*/  LDSM.16.MT88.4 R20, [R5+0x4100] ;  /* 0x004100000514783b */ /* 0x010e280000004200 */
        /* <DEDUP_REMOVED lines=100> */
[----:B0-----:R-:W4:Y:S01]  /*2cd10*/  LDL.64 R18, [R1+0xb8] ;  /* 0x0000b80001127983 */ /* 0x001f220000100a00 */
[C---:B--2---:R-:W-:Y:S03]  /*2cd20*/  HMMA.16816.F32.BF16 R8, R24.reuse, R14, R8 ;  /* 0x0000000e1808723c */ /* 0x044fe60000041808 */
[----:B----4-:R0:W-:Y:S04]  /*2cd30*/  STL.64 [R1+0x1f90], R18 ;  /* 0x001f901201007387 */ /* 0x0101e80000100a00 */
        /* <DEDUP_REMOVED lines=25> */
[----:B------:R-:W-:Y:S01]  /*2ced0*/  STL.64 [R1+0x110], R24 ;  /* 0x0001101801007387 */ /* 0x000fe20000100a00 */
[----:B------:R-:W-:Y:S02]  /*2cee0*/  STL.64 [R1+0x118], R26 ;  /* 0x0001181a01007387 */ /* 0x000fe40000100a00 */
[----:B------:R-:W0:Y:S04]  /*2cef0*/  LDSM.16.MT88.4 R24, [R5+0x4180] ;  /* 0x004180000518783b */ /* 0x000e280000004200 */
[----:B------:R-:W-:Y:S01]  /*2cf00*/  STL.64 [R1+0x1eb0], R6 ;  /* 0x001eb00601007387 */ /* 0x000fe20000100a00 */
[----:B------:R1:W-:Y:S01]  /*2cf10*/  STL [R1+0x1ea8], R5 ;  /* 0x001ea80501007387 */ /* 0x0003e20000100800 */
[----:B------:R-:W3:Y:S03]  /*2cf20*/  LDL.LU R4, [R1+0xd50] ;  /* 0x000d500001047983 */ /* 0x000ee60000300800 */
[----:B-1----:R-:W3:Y:S01]  /*2cf30*/  LDL.LU R5, [R1+0xd54] ;  /* 0x000d540001057983 */ /* 0x002ee20000300800 */
[----:B------:R-:W3:Y:S02]  /*2cf40*/  LDL.LU R6, [R1+0xd58] ;  /* 0x000d580001067983 */ /* 0x000ee40000300800 */
[----:B------:R-:W3:Y:S02]  /*2cf50*/  LDL.LU R7, [R1+0xd5c] ;  /* 0x000d5c0001077983 */ /* 0x000ee40000300800 */
[----:B--2---:R-:W-:Y:S01]  /*2cf60*/  IMAD.MOV.U32 R3, RZ, RZ, R19 ;  /* 0x000000ffff037224 */ /* 0x004fe200078e0013 */
[----:B0-----:R-:W-:Y:S01]  /*2cf70*/  STL.64 [R1+0x1ea0], R26 ;  /* 0x001ea01a01007387 */ /* 0x001fe20000100a00 */
        /* <DEDUP_REMOVED lines=116> */
[----:B------:R-:W-:Y:S01]  /*2d6c0*/  IMAD.MOV.U32 R29, RZ, RZ, R7 ;  /* 0x000000ffff1d7224 */ /* 0x000fe200078e0007 */
[----:B---3--:R-:W-:Y:S01]  /*2d6d0*/  STL.64 [R1+0x1f10], R26 ;  /* 0x001f101a01007387 */ /* 0x008fe20000100a00 */
[----:B--2---:R0:W-:Y:S03]  /*2d6e0*/  STL.64 [R1+0x1f08], R24 ;  /* 0x001f081801007387 */ /* 0x0041e60000100a00 */
[----:B0-----:R-:W2:Y:S01]  /*2d6f0*/  LDL.LU R24, [R1+0xcc0] ;  /* 0x000cc00001187983 */ /* 0x001ea20000300800 */
[----:B------:R-:W2:Y:S02]  /*2d700*/  LDL.LU R25, [R1+0xcc4] ;  /* 0x000cc40001197983 */ /* 0x000ea40000300800 */
[----:B------:R-:W2:Y:S02]  /*2d710*/  LDL.LU R26, [R1+0xcc8] ;  /* 0x000cc800011a7983 */ /* 0x000ea40000300800 */
[----:B------:R-:W2:Y:S01]  /*2d720*/  LDL.LU R27, [R1+0xccc] ;  /* 0x000ccc00011b7983 */ /* 0x000ea20000300800 */
[----:B------:R0:W-:Y:S01]  /*2d730*/  STL.64 [R1+0xd00], R8 ;  /* 0x000d000801007387 */ /* 0x0001e20000100a00 */
[----:B------:R1:W-:Y:S03]  /*2d740*/  STL.64 [R1+0xd08], R10 ;  /* 0x000d080a01007387 */ /* 0x0003e60000100a00 */
[----:B0-----:R-:W3:Y:S01]  /*2d750*/  LDL.LU R9, [R1+0x1f60] ;  /* 0x001f600001097983 */ /* 0x001ee20000300800 */
        /* <DEDUP_REMOVED lines=107> */
[----:B------:R-:W3:Y:S04]  /*2de10*/  LDL.LU R11, [R1+0x1eb8] ;  /* 0x001eb800010b7983 */ /* 0x000ee80000300800 */
        /* <DEDUP_REMOVED lines=83> */
[----:B------:R-:W-:-:S02]  /*2e350*/  IMAD.MOV.U32 R18, RZ, RZ, R8 ;  /* 0x000000ffff127224 */ /* 0x000fc400078e0008 */
[----:B------:R0:W-:Y:S01]  /*2e360*/  STL.64 [R1+0x1d70], R10 ;  /* 0x001d700a01007387 */ /* 0x0001e20000100a00 */
[----:B------:R-:W2:Y:S01]  /*2e370*/  LDL.LU R8, [R1+0x510] ;  /* 0x0005100001087983 */ /* 0x000ea20000300800 */
[----:B------:R-:W2:Y:S03]  /*2e380*/  LDL.LU R9, [R1+0x514] ;  /* 0x0005140001097983 */ /* 0x000ea60000300800 */
        /* <DEDUP_REMOVED lines=9> */
[----:B----4-:R-:W0:Y:S02]  /*2e420*/  LDSM.16.MT88.4 R20, [R5+0x4200] ;  /* 0x004200000514783b */ /* 0x010e240000004200 */
        /* <DEDUP_REMOVED lines=111> */
[----:B0-----:R-:W2:Y:S04]  /*2eb20*/  LDL.64 R14, [R1+0x98] ;  /* 0x00009800010e7983 */ /* 0x001ea80000100a00 */
[----:B--2---:R0:W-:Y:S04]  /*2eb30*/  STL.64 [R1+0x1d38], R14 ;  /* 0x001d380e01007387 */ /* 0x0041e80000100a00 */
[----:B0-----:R-:W2:Y:S01]  /*2eb40*/  LDL.64 R14, [R1+0xa8] ;  /* 0x0000a800010e7983 */ /* 0x001ea20000100a00 */
[C---:B----4-:R-:W-:Y:S03]  /*2eb50*/  HMMA.16816.F32.BF16 R16, R24.reuse, R10, R16 ;  /* 0x0000000a1810723c */ /* 0x050fe60000041810 */
[----:B--2---:R0:W-:Y:S04]  /*2eb60*/  STL.64 [R1+0x1d40], R14 ;  /* 0x001d400e01007387 */ /* 0x0041e80000100a00 */
        /* <DEDUP_REMOVED lines=24> */
[----:B------:R-:W-:Y:S01]  /*2ecf0*/  STL.64 [R1+0xf0], R24 ;  /* 0x0000f01801007387 */ /* 0x000fe20000100a00 */
[----:B------:R-:W-:Y:S02]  /*2ed00*/  STL.64 [R1+0xf8], R26 ;  /* 0x0000f81a01007387 */ /* 0x000fe40000100a00 */
[----:B------:R-:W0:Y:S04]  /*2ed10*/  LDSM.16.MT88.4 R24, [R5+0x4280] ;  /* 0x004280000518783b */ /* 0x000e280000004200 */
[----:B------:R-:W-:Y:S01]  /*2ed20*/  STL.64 [R1+0x1c60], R6 ;  /* 0x001c600601007387 */ /* 0x000fe20000100a00 */
[----:B------:R1:W-:Y:S01]  /*2ed30*/  STL [R1+0x1c58], R5 ;  /* 0x001c580501007387 */ /* 0x0003e20000100800 */
[----:B------:R-:W4:Y:S03]  /*2ed40*/  LDL.LU R4, [R1+0xb70] ;  /* 0x000b700001047983 */ /* 0x000f260000300800 */
[----:B-1----:R-:W4:Y:S01]  /*2ed50*/  LDL.LU R5, [R1+0xb74] ;  /* 0x000b740001057983 */ /* 0x002f220000300800 */
[----:B------:R-:W4:Y:S02]  /*2ed60*/  LDL.LU R6, [R1+0xb78] ;  /* 0x000b780001067983 */ /* 0x000f240000300800 */
[----:B------:R-:W4:Y:S02]  /*2ed70*/  LDL.LU R7, [R1+0xb7c] ;  /* 0x000b7c0001077983 */ /* 0x000f240000300800 */
[----:B------:R-:W-:-:S02]  /*2ed80*/  IMAD.MOV.U32 R2, RZ, RZ, R14 ;  /* 0x000000ffff027224 */ /* 0x000fc400078e000e */
[----:B------:R-:W-:Y:S01]  /*2ed90*/  IMAD.MOV.U32 R0, RZ, RZ, R15 ;  /* 0x000000ffff007224 */ /* 0x000fe200078e000f */
[----:B0-----:R-:W-:Y:S01]  /*2eda0*/  STL.64 [R1+0x1c50], R26 ;  /* 0x001c501a01007387 */ /* 0x001fe20000100a00 */
        /* <DEDUP_REMOVED lines=219> */
[----:B------:R0:W-:Y:S02]  /*2fb60*/  STL.64 [R1+0x1ba0], R18 ;  /* 0x001ba01201007387 */ /* 0x0001e40000100a00 */
[----:B0-----:R-:W-:Y:S02]  /*2fb70*/  IMAD.MOV.U32 R18, RZ, RZ, R26 ;  /* 0x000000ffff127224 */ /* 0x001fe400078e001a */
        /* <DEDUP_REMOVED lines=56> */
[----:B------:R-:W3:Y:S01]  /*2ff00*/  LDL.LU R15, [R1+0x3ac] ;  /* 0x0003ac00010f7983 */ /* 0x000ee20000300800 */
[----:B------:R-:W2:Y:S01]  /*2ff10*/  LDL.LU R24, [R1+0x4e0] ;  /* 0x0004e00001187983 */ /* 0x000ea20000300800 */
        /* <DEDUP_REMOVED lines=45> */
[----:B----4-:R-:W-:Y:S01]  /*301f0*/  LDSM.16.MT88.4 R20, [R5+0x4300] ;  /* 0x004300000514783b */ /* 0x010fe20000004200 */
[C---:B--2---:R-:W-:Y:S01]  /*30200*/  HMMA.16816.F32.BF16 R16, R24.reuse, R18, R12 ;  /* 0x000000121810723c */ /* 0x044fe2000004180c */
[----:B------:R-:W2:Y:S02]  /*30210*/  LDL.LU.64 R14, [R1+0x1c40] ;  /* 0x001c4000010e7983 */ /* 0x000ea40000300a00 */
        /* <DEDUP_REMOVED lines=40> */
[----:B------:R-:W-:Y:S02]  /*304a0*/  IMAD.MOV.U32 R4, RZ, RZ, R24 ;  /* 0x000000ffff047224 */ /* 0x000fe400078e0018 */
[----:B------:R-:W-:Y:S02]  /*304b0*/  IMAD.MOV.U32 R3, RZ, RZ, R25 ;  /* 0x000000ffff037224 */ /* 0x000fe400078e0019 */
[----:B------:R-:W-:Y:S02]  /*304c0*/  IMAD.MOV.U32 R2, RZ, RZ, R26 ;  /* 0x000000ffff027224 */ /* 0x000fe400078e001a */
[----:B------:R-:W-:Y:S01]  /*304d0*/  IMAD.MOV.U32 R0, RZ, RZ, R27 ;  /* 0x000000ffff007224 */ /* 0x000fe200078e001b */
[----:B--2---:R-:W-:Y:S01]  /*304e0*/  HMMA.16816.F32.BF16 R16, R24, R18, R12 ;  /* 0x000000121810723c */ /* 0x004fe2000004180c */
[----:B------:R-:W2:Y:S01]  /*304f0*/  LDL.LU.64 R14, [R1+0x1bb0] ;  /* 0x001bb000010e7983 */ /* 0x000ea20000300a00 */
[----:B------:R-:W2:Y:S03]  /*30500*/  LDL.LU.64 R12, [R1+0x1ba8] ;  /* 0x001ba800010c7983 */ /* 0x000ea60000300a00 */
[----:B------:R-:W0:Y:S11]  /*30510*/  LDSM.16.MT88.4 R24, [R5+0x4380] ;  /* 0x004380000518783b */ /* 0x000e360000004200 */
[----:B------:R-:W-:Y:S07]  /*30520*/  @!UPT UIADD3 URZ, URZ, URZ, URZ ;  /* 0x0000003f3f3ff290 */ /* 0x000fee000fffe03f */
[----:B------:R-:W-:Y:S01]  /*30530*/  STL.64 [R1+0x380], R16 ;  /* 0x0003801001007387 */ /* 0x000fe20000100a00 */
[----:B------:R1:W-:Y:S03]  /*30540*/  STL.64 [R1+0x388], R18 ;  /* 0x0003881201007387 */ /* 0x0003e60000100a00 */
[----:B-1----:R-:W2:Y:S04]  /*30550*/  LDL.LU.64 R18, [R1+0x1ba0] ;  /* 0x001ba00001127983 */ /* 0x002ea80000300a00 */
[----:B0-----:R0:W-:Y:S01]  /*30560*/  STL.64 [R1+0x1a08], R26 ;  /* 0x001a081a01007387 */ /* 0x0011e20000100a00 */
[----:B------:R1:W-:Y:S02]  /*30570*/  STL.64 [R1+0x1a00], R24 ;  /* 0x001a001801007387 */ /* 0x0003e40000100a00 */
[----:B0-----:R-:W-:-:S02]  /*30580*/  IMAD.MOV.U32 R26, RZ, RZ, R2 ;  /* 0x000000ffff1a7224 */ /* 0x001fc400078e0002 */
[----:B-1----:R-:W-:Y:S02]  /*30590*/  IMAD.MOV.U32 R24, RZ, RZ, R4 ;  /* 0x000000ffff187224 */ /* 0x002fe400078e0004 */
[----:B------:R-:W-:Y:S02]  /*305a0*/  IMAD.MOV.U32 R25, RZ, RZ, R3 ;  /* 0x000000ffff197224 */ /* 0x000fe400078e0003 */
[----:B------:R-:W-:-:S07]  /*305b0*/  IMAD.MOV.U32 R27, RZ, RZ, R0 ;  /* 0x000000ffff1b7224 */ /* 0x000fce00078e0000 */
        /* <DEDUP_REMOVED lines=42> */
[----:B------:R-:W3:Y:S02]  /*30860*/  LDL.LU R16, [R1+0x10c0] ;  /* 0x0010c00001107983 */ /* 0x000ee40000300800 */
[----:B------:R-:W3:Y:S01]  /*30870*/  LDL.LU R17, [R1+0x10c4] ;  /* 0x0010c40001117983 */ /* 0x000ee20000300800 */
[----:B0-----:R-:W3:Y:S01]  /*30880*/  LDL.LU R18, [R1+0x10c8] ;  /* 0x0010c80001127983 */ /* 0x001ee20000300800 */
        /* <DEDUP_REMOVED lines=8> */
[----:B------:R-:W2:Y:S02]  /*30910*/  LDL.LU R12, [R1+0x300] ;  /* 0x00030000010c7983 */ /* 0x000ea40000300800 */
[----:B------:R-:W2:Y:S01]  /*30920*/  LDL.LU R13, [R1+0x304] ;  /* 0x00030400010d7983 */ /* 0x000ea20000300800 */
[----:B0-----:R-:W2:Y:S01]  /*30930*/  LDL.LU R14, [R1+0x308] ;  /* 0x00030800010e7983 */ /* 0x001ea20000300800 */
[----:B------:R-:W2:Y:S02]  /*30940*/  LDL.LU R15, [R1+0x30c] ;  /* 0x00030c00010f7983 */ /* 0x000ea40000300800 */
[C---:B--2---:R-:W-:Y:S01]  /*30950*/  HMMA.16816.F32.BF16 R12, R24.reuse, R10, R12 ;  /* 0x0000000a180c723c */ /* 0x044fe2000004180c */
[----:B------:R-:W-:Y:S01]  /*30960*/  STL [R1+0x1a30], R10 ;  /* 0x001a300a01007387 */ /* 0x000fe20000100800 */
[----:B------:R-:W-:Y:S11]  /*30970*/  STL [R1+0x1a2c], R11 ;  /* 0x001a2c0b01007387 */ /* 0x000ff60000100800 */
[----:B------:R-:W-:Y:S10]  /*30980*/  @!UPT UIADD3 URZ, URZ, URZ, URZ ;  /* 0x0000003f3f3ff290 */ /* 0x000ff4000fffe03f */
[----:B------:R-:W-:Y:S01]  /*30990*/  STL.64 [R1+0x300], R12 ;  /* 0x0003000c01007387 */ /* 0x000fe20000100a00 */
[----:B------:R3:W-:Y:S02]  /*309a0*/  STL.64 [R1+0x308], R14 ;  /* 0x0003080e01007387 */ /* 0x0007e40000100a00 */
[----:B------:R-:W2:Y:S01]  /*309b0*/  LDL.LU R8, [R1+0x9a0] ;  /* 0x0009a00001087983 */ /* 0x000ea20000300800 */
[----:B---3--:R-:W-:Y:S11]  /*309c0*/  HMMA.16816.F32.BF16 R12, R24, R6, R16 ;  /* 0x00000006180c723c */ /* 0x008ff60000041810 */
[----:B------:R-:W-:Y:S11]  /*309d0*/  @!UPT UIADD3 URZ, URZ, URZ, URZ ;  /* 0x0000003f3f3ff290 */ /* 0x000ff6000fffe03f */
[----:B------:R-:W-:Y:S01]  /*309e0*/  @!UPT UIADD3 URZ, URZ, URZ, URZ ;  /* 0x0000003f3f3ff290 */ /* 0x000fe2000fffe03f */
[----:B------:R-:W-:Y:S01]  /*309f0*/  STL.64 [R1], R12 ;  /* 0x0000000c01007387 */ /* 0x000fe20000100a00 */
[----:B------:R-:W-:Y:S02]  /*30a00*/  STL.64 [R1+0x8], R14 ;  /* 0x0000080e01007387 */ /* 0x000fe40000100a00 */
[----:B------:R-:W2:Y:S02]  /*30a10*/  LDL.LU R9, [R1+0x9a4] ;  /* 0x0009a40001097983 */ /* 0x000ea40000300800 */
[----:B------:R-:W2:Y:S01]  /*30a20*/  LDL.LU R10, [R1+0x9a8] ;  /* 0x0009a800010a7983 */ /* 0x000ea20000300800 */
[----:B------:R-:W2:Y:S01]  /*30a30*/  LDL.LU R11, [R1+0x9ac] ;  /* 0x0009ac00010b7983 */ /* 0x000ea20000300800 */
[----:B------:R0:W-:Y:S02]  /*30a40*/  STL.64 [R1+0x1ac0], R6 ;  /* 0x001ac00601007387 */ /* 0x0001e40000100a00 */
[----:B------:R-:W3:Y:S02]  /*30a50*/  LDL.LU R4, [R1+0x940] ;  /* 0x0009400001047983 */ /* 0x000ee40000300800 */
[----:B------:R-:W3:Y:S01]  /*30a60*/  LDL.LU R5, [R1+0x944] ;  /* 0x0009440001057983 */ /* 0x000ee20000300800 */
[----:B0-----:R-:W4:Y:S01]  /*30a70*/  LDL.LU R6, [R1+0x948] ;  /* 0x0009480001067983 */ /* 0x001f220000300800 */
[----:B------:R-:W4:Y:S02]  /*30a80*/  LDL.LU R7, [R1+0x94c] ;  /* 0x00094c0001077983 */ /* 0x000f240000300800 */
[----:B------:R-:W2:Y:S02]  /*30a90*/  LDL.LU R24, [R1+0x990] ;  /* 0x0009900001187983 */ /* 0x000ea40000300800 */
[----:B------:R-:W2:Y:S01]  /*30aa0*/  LDL.LU R25, [R1+0x994] ;  /* 0x0009940001197983 */ /* 0x000ea20000300800 */
[----:B------:R-:W2:Y:S01]  /*30ab0*/  LDL.LU R26, [R1+0x998] ;  /* 0x00099800011a7983 */ /* 0x000ea20000300800 */
[----:B------:R-:W2:Y:S03]  /*30ac0*/  LDL.LU R27, [R1+0x99c] ;  /* 0x00099c00011b7983 */ /* 0x000ea60000300800 */
[----:B--2---:R0:W-:Y:S01]  /*30ad0*/  STL.64 [R1+0x1b10], R26 ;  /* 0x001b101a01007387 */ /* 0x0041e20000100a00 */
[----:B------:R-:W-:Y:S03]  /*30ae0*/  STL.64 [R1+0x1b08], R24 ;  /* 0x001b081801007387 */ /* 0x000fe60000100a00 */
[----:B0-----:R-:W2:Y:S01]  /*30af0*/  LDL.LU.64 R26, [R1+0xc8] ;  /* 0x0000c800011a7983 */ /* 0x001ea20000300a00 */
[----:B------:R-:W2:Y:S03]  /*30b00*/  LDL.LU.64 R14, [R1+0xa8] ;  /* 0x0000a800010e7983 */ /* 0x000ea60000300a00 */
[----:B--2---:R0:W-:Y:S04]  /*30b10*/  STL.64 [R1+0x1b00], R14 ;  /* 0x001b000e01007387 */ /* 0x0041e80000100a00 */
[----:B0-----:R-:W2:Y:S01]  /*30b20*/  LDL.LU.64 R14, [R1+0xb8] ;  /* 0x0000b800010e7983 */ /* 0x001ea20000300a00 */
[----:B----4-:R0:W-:Y:S02]  /*30b30*/  STL.64 [R1+0x1ad0], R6 ;  /* 0x001ad00601007387 */ /* 0x0101e40000100a00 */
[----:B---3--:R-:W-:Y:S01]  /*30b40*/  STL.64 [R1+0x1ac8], R4 ;  /* 0x001ac80401007387 */ /* 0x008fe20000100a00 */
[----:B0-----:R-:W3:Y:S04]  /*30b50*/  LDL.LU.64 R6, [R1+0x78] ;  /* 0x0000780001067983 */ /* 0x001ee80000300a00 */
[----:B---3--:R0:W-:Y:S04]  /*30b60*/  STL.64 [R1+0x1ad8], R6 ;  /* 0x001ad80601007387 */ /* 0x0081e80000100a00 */
[----:B0-----:R-:W3:Y:S04]  /*30b70*/  LDL.LU.64 R6, [R1+0x88] ;  /* 0x0000880001067983 */ /* 0x001ee80000300a00 */
[----:B---3--:R0:W-:Y:S04]  /*30b80*/  STL.64 [R1+0x1ae8], R6 ;  /* 0x001ae80601007387 */ /* 0x0081e80000100a00 */
[----:B0-----:R-:W3:Y:S01]  /*30b90*/  LDL.LU.64 R6, [R1+0x98] ;  /* 0x0000980001067983 */ /* 0x001ee20000300a00 */
[----:B------:R-:W4:Y:S01]  /*30ba0*/  LDL.LU.64 R18, [R1+0x68] ;  /* 0x0000680001127983 */ /* 0x000f220000300a00 */
[----:B------:R-:W-:Y:S02]  /*30bb0*/  HMMA.16816.F32.BF16 R8, R20, R26, R8 ;  /* 0x0000001a1408723c */ /* 0x000fe40000041808 */
[----:B----4-:R0:W-:Y:S01]  /*30bc0*/  STL.64 [R1+0x1ae0], R18 ;  /* 0x001ae01201007387 */ /* 0x0101e20000100a00 */
[----:B------:R-:W4:Y:S02]  /*30bd0*/  LDL.LU R16, [R1+0x960] ;  /* 0x0009600001107983 */ /* 0x000f240000300800 */
[----:B------:R-:W4:Y:S01]  /*30be0*/  LDL.LU R17, [R1+0x964] ;  /* 0x0009640001117983 */ /* 0x000f220000300800 */
[----:B0-----:R-:W2:Y:S01]  /*30bf0*/  LDL.LU R18, [R1+0x968] ;  /* 0x0009680001127983 */ /* 0x001ea20000300800 */
[----:B------:R-:W2:Y:S03]  /*30c00*/  LDL.LU R19, [R1+0x96c] ;  /* 0x00096c0001137983 */ /* 0x000ea60000300800 */
[----:B--2---:R-:W-:Y:S01]  /*30c10*/  STL.64 [R1+0x1af8], R18 ;  /* 0x001af81201007387 */ /* 0x004fe20000100a00 */
[----:B----4-:R0:W-:Y:S03]  /*30c20*/  STL.64 [R1+0x1af0], R16 ;  /* 0x001af01001007387 */ /* 0x0101e60000100a00 */
[----:B0-----:R-:W3:Y:S01]  /*30c30*/  LDL.LU R16, [R1+0x970] ;  /* 0x0009700001107983 */ /* 0x001ee20000300800 */
[----:B------:R-:W3:Y:S02]  /*30c40*/  LDL.LU R17, [R1+0x974] ;  /* 0x0009740001117983 */ /* 0x000ee40000300800 */
[----:B------:R-:W3:Y:S02]  /*30c50*/  LDL.LU R18, [R1+0x978] ;  /* 0x0009780001127983 */ /* 0x000ee40000300800 */
[----:B------:R-:W3:Y:S04]  /*30c60*/  LDL.LU R19, [R1+0x97c] ;  /* 0x00097c0001137983 */ /* 0x000ee80000300800 */
[----:B------:R0:W-:Y:S01]  /*30c70*/  STL.64 [R1+0x9a0], R8 ;  /* 0x0009a00801007387 */ /* 0x0001e20000100a00 */
[----:B------:R-:W-:Y:S02]  /*30c80*/  STL.64 [R1+0x9a8], R10 ;  /* 0x0009a80a01007387 */ /* 0x000fe40000100a00 */
[----:B0-----:R-:W-:-:S02]  /*30c90*/  IMAD.MOV.U32 R9, RZ, RZ, R26 ;  /* 0x000000ffff097224 */ /* 0x001fc400078e001a */
[----:B------:R-:W-:Y:S02]  /*30ca0*/  IMAD.MOV.U32 R8, RZ, RZ, R27 ;  /* 0x000000ffff087224 */ /* 0x000fe400078e001b */
[----:B------:R-:W2:Y:S01]  /*30cb0*/  LDL.LU.64 R26, [R1+0x1b10] ;  /* 0x001b1000011a7983 */ /* 0x000ea20000300a00 */
[----:B------:R-:W2:Y:S02]  /*30cc0*/  LDL.LU.64 R24, [R1+0x1b08] ;  /* 0x001b080001187983 */ /* 0x000ea40000300a00 */
[----:B------:R0:W-:Y:S02]  /*30cd0*/  STL [R1+0x1a38], R8 ;  /* 0x001a380801007387 */ /* 0x0001e40000100800 */
[----:B------:R1:W-:Y:S01]  /*30ce0*/  STL [R1+0x1a34], R9 ;  /* 0x001a340901007387 */ /* 0x0003e20000100800 */
[----:B0-----:R-:W4:Y:S01]  /*30cf0*/  LDL.LU R8, [R1+0x950] ;  /* 0x0009500001087983 */ /* 0x001f220000300800 */
[----:B-1----:R-:W4:Y:S02]  /*30d00*/  LDL.LU R9, [R1+0x954] ;  /* 0x0009540001097983 */ /* 0x002f240000300800 */
[----:B------:R-:W4:Y:S02]  /*30d10*/  LDL.LU R10, [R1+0x958] ;  /* 0x00095800010a7983 */ /* 0x000f240000300800 */
[----:B------:R-:W4:Y:S01]  /*30d20*/  LDL.LU R11, [R1+0x95c] ;  /* 0x00095c00010b7983 */ /* 0x000f220000300800 */
[C---:B--2---:R-:W-:Y:S11]  /*30d30*/  HMMA.16816.F32.BF16 R24, R20.reuse, R14, R24 ;  /* 0x0000000e1418723c */ /* 0x044ff60000041818 */
[----:B------:R-:W-:Y:S11]  /*30d40*/  @!UPT UIADD3 URZ, URZ, URZ, URZ ;  /* 0x0000003f3f3ff290 */ /* 0x000ff6000fffe03f */
[----:B------:R-:W-:Y:S01]  /*30d50*/  @!UPT UIADD3 URZ, URZ, URZ, URZ ;  /* 0x0000003f3f3ff290 */ /* 0x000fe2000fffe03f */
[----:B------:R0:W-:Y:S01]  /*30d60*/  STL.64 [R1+0x990], R24 ;  /* 0x0009901801007387 */ /* 0x0001e20000100a00 */
[----:B------:R-:W-:Y:S02]  /*30d70*/  STL.64 [R1+0x998], R26 ;  /* 0x0009981a01007387 */ /* 0x000fe40000100a00 */
[----:B0-----:R-:W-:Y:S02]  /*30d80*/  IMAD.MOV.U32 R24, RZ, RZ, R15 ;  /* 0x000000ffff187224 */ /* 0x001fe400078e000f */
[----:B------:R-:W-:Y:S02]  /*30d90*/  IMAD.MOV.U32 R25, RZ, RZ, R14 ;  /* 0x000000ffff197224 */ /* 0x000fe400078e000e */
[----:B------:R-:W2:Y:S01]  /*30da0*/  LDL.LU.64 R14, [R1+0x1b00] ;  /* 0x001b0000010e7983 */ /* 0x000ea20000300a00 */
[----:B------:R0:W-:Y:S02]  /*30db0*/  STL [R1+0x1a40], R24 ;  /* 0x001a401801007387 */ /* 0x0001e40000100800 */
[----:B------:R1:W-:Y:S01]  /*30dc0*/  STL [R1+0x1a3c], R25 ;  /* 0x001a3c1901007387 */ /* 0x0003e20000100800 */
[----:B0-----:R-:W2:Y:S01]  /*30dd0*/  LDL.LU R24, [R1+0x980] ;  /* 0x0009800001187983 */ /* 0x001ea20000300800 */
[----:B-1----:R-:W2:Y:S02]  /*30de0*/  LDL.LU R25, [R1+0x984] ;  /* 0x0009840001197983 */ /* 0x002ea40000300800 */
[----:B------:R-:W2:Y:S02]  /*30df0*/  LDL.LU R26, [R1+0x988] ;  /* 0x00098800011a7983 */ /* 0x000ea40000300800 */
[----:B------:R-:W2:Y:S01]  /*30e00*/  LDL.LU R27, [R1+0x98c] ;  /* 0x00098c00011b7983 */ /* 0x000ea20000300800 */
[----:B---3--:R-:W-:Y:S01]  /*30e10*/  HMMA.16816.F32.BF16 R16, R20, R6, R16 ;  /* 0x000000061410723c */ /* 0x008fe20000041810 */
[----:B------:R-:W-:-:S02]  /*30e20*/  IMAD.MOV.U32 R3, RZ, RZ, R6 ;  /* 0x000000ffff037224 */ /* 0x000fc400078e0006 */
[----:B------:R-:W-:-:S05]  /*30e30*/  IMAD.MOV.U32 R29, RZ, RZ, R7 ;  /* 0x000000ffff1d7224 */ /* 0x000fca00078e0007 */
[C---:B--2---:R-:W-:Y:S11]  /*30e40*/  HMMA.16816.F32.BF16 R24, R20.reuse, R14, R24 ;  /* 0x0000000e1418723c */ /* 0x044ff60000041818 */
[----:B------:R-:W-:Y:S11]  /*30e50*/  @!UPT UIADD3 URZ, URZ, URZ, URZ ;  /* 0x0000003f3f3ff290 */ /* 0x000ff6000fffe03f */
[----:B------:R-:W-:Y:S01]  /*30e60*/  @!UPT UIADD3 URZ, URZ, URZ, URZ ;  /* 0x0000003f3f3ff290 */ /* 0x000fe2000fffe03f */
[----:B------:R-:W-:Y:S01]  /*30e70*/  STL.64 [R1+0x980], R24 ;  /* 0x0009801801007387 */ /* 0x000fe20000100a00 */
[----:B------:R0:W-:Y:S02]  /*30e80*/  STL.64 [R1+0x988], R26 ;  /* 0x0009881a01007387 */ /* 0x0001e40000100a00 */
[----:B0-----:R-:W-:Y:S02]  /*30e90*/  IMAD.MOV.U32 R26, RZ, RZ, R15 ;  /* 0x000000ffff1a7224 */ /* 0x001fe400078e000f */
[----:B------:R-:W-:Y:S02]  /*30ea0*/  IMAD.MOV.U32 R27, RZ, RZ, R14 ;  /* 0x000000ffff1b7224 */ /* 0x000fe400078e000e */
[----:B------:R-:W2:Y:S01]  /*30eb0*/  LDL.LU.64 R14, [R1+0x58] ;  /* 0x00005800010e7983 */ /* 0x000ea20000300a00 */
[----:B------:R0:W-:Y:S02]  /*30ec0*/  STL [R1+0x1a48], R26 ;  /* 0x001a481a01007387 */ /* 0x0001e40000100800 */
[----:B------:R1:W-:Y:S02]  /*30ed0*/  STL [R1+0x1a44], R27 ;  /* 0x001a441b01007387 */ /* 0x0003e40000100800 */
[----:B------:R-:W2:Y:S01]  /*30ee0*/  LDL.LU R24, [R1+0x930] ;  /* 0x0009300001187983 */ /* 0x000ea20000300800 */
[----:B------:R-:W2:Y:S04]  /*30ef0*/  LDL.LU R25, [R1+0x934] ;  /* 0x0009340001197983 */ /* 0x000ea80000300800 */
[----:B0-----:R-:W2:Y:S01]  /*30f00*/  LDL.LU R26, [R1+0x938] ;  /* 0x00093800011a7983 */ /* 0x001ea20000300800 */
[----:B-1----:R-:W2:Y:S02]  /*30f10*/  LDL.LU R27, [R1+0x93c] ;  /* 0x00093c00011b7983 */ /* 0x002ea40000300800 */
[----:B------:R-:W-:Y:S02]  /*30f20*/  STL.64 [R1+0x970], R16 ;  /* 0x0009701001007387 */ /* 0x000fe40000100a00 */
[----:B------:R0:W-:Y:S02]  /*30f30*/  STL.64 [R1+0x978], R18 ;  /* 0x0009781201007387 */ /* 0x0001e40000100a00 */
[----:B0-----:R-:W3:Y:S01]  /*30f40*/  LDL.LU.64 R18, [R1+0x1af8] ;  /* 0x001af80001127983 */ /* 0x001ee20000300a00 */
[----:B------:R-:W3:Y:S02]  /*30f50*/  LDL.LU.64 R16, [R1+0x1af0] ;  /* 0x001af00001107983 */ /* 0x000ee40000300a00 */
[----:B------:R-:W3:Y:S02]  /*30f60*/  LDL.LU.64 R6, [R1+0x1ae8] ;  /* 0x001ae80001067983 */ /* 0x000ee40000300a00 */
[----:B------:R-:W-:Y:S01]  /*30f70*/  STL [R1+0x1a50], R29 ;  /* 0x001a501d01007387 */ /* 0x000fe20000100800 */
[----:B------:R-:W-:Y:S01]  /*30f80*/  STL [R1+0x1a4c], R3 ;  /* 0x001a4c0301007387 */ /* 0x000fe20000100800 */
[----:B---3--:R-:W-:Y:S01]  /*30f90*/  HMMA.16816.F32.BF16 R16, R20, R6, R16 ;  /* 0x000000061410723c */ /* 0x008fe20000041810 */
[----:B------:R-:W-:-:S02]  /*30fa0*/  IMAD.MOV.U32 R0, RZ, RZ, R6 ;  /* 0x000000ffff007224 */ /* 0x000fc400078e0006 */
[----:B------:R-:W-:Y:S11]  /*30fb0*/  IMAD.MOV.U32 R2, RZ, RZ, R7 ;  /* 0x000000ffff027224 */ /* 0x000ff600078e0007 */
[----:B------:R-:W-:Y:S09]  /*30fc0*/  @!UPT UIADD3 URZ, URZ, URZ, URZ ;  /* 0x0000003f3f3ff290 */ /* 0x000ff2000fffe03f */
[----:B------:R-:W-:Y:S01]  /*30fd0*/  STL.64 [R1+0x960], R16 ;  /* 0x0009601001007387 */ /* 0x000fe20000100a00 */
[----:B------:R0:W-:Y:S03]  /*30fe0*/  STL.64 [R1+0x968], R18 ;  /* 0x0009681201007387 */ /* 0x0001e60000100a00 */
[----:B0-----:R-:W3:Y:S01]  /*30ff0*/  LDL.LU.64 R18, [R1+0x1ae0] ;  /* 0x001ae00001127983 */ /* 0x001ee20000300a00 */
[----:B------:R-:W4:Y:S02]  /*31000*/  LDL.LU.64 R6, [R1+0x1ad8] ;  /* 0x001ad80001067983 */ /* 0x000f240000300a00 */
[----:B----4-:R-:W-:Y:S11]  /*31010*/  HMMA.16816.F32.BF16 R8, R20, R6, R8 ;  /* 0x000000061408723c */ /* 0x010ff60000041808 */
[----:B------:R-:W-:Y:S11]  /*31020*/  @!UPT UIADD3 URZ, URZ, URZ, URZ ;  /* 0x0000003f3f3ff290 */ /* 0x000ff6000fffe03f */
[----:B------:R-:W-:Y:S01]  /*31030*/  @!UPT UIADD3 URZ, URZ, URZ, URZ ;  /* 0x0000003f3f3ff290 */ /* 0x000fe2000fffe03f */
[----:B------:R-:W-:Y:S01]  /*31040*/  STL.64 [R1+0x950], R8 ;  /* 0x0009500801007387 */ /* 0x000fe20000100a00 */
[----:B------:R0:W-:Y:S02]  /*31050*/  STL.64 [R1+0x958], R10 ;  /* 0x0009580a01007387 */ /* 0x0001e40000100a00 */
[----:B0-----:R-:W-:Y:S02]  /*31060*/  IMAD.MOV.U32 R10, RZ, RZ, R6 ;  /* 0x000000ffff0a7224 */ /* 0x001fe400078e0006 */
[----:B------:R-:W-:Y:S02]  /*31070*/  IMAD.MOV.U32 R11, RZ, RZ, R7 ;  /* 0x000000ffff0b7224 */ /* 0x000fe400078e0007 */
[----:B------:R-:W4:Y:S01]  /*31080*/  LDL.LU.64 R6, [R1+0x1ad0] ;  /* 0x001ad00001067983 */ /* 0x000f220000300a00 */
[----:B------:R-:W4:Y:S02]  /*31090*/  LDL.LU.64 R4, [R1+0x1ac8] ;  /* 0x001ac80001047983 */ /* 0x000f240000300a00 */
[----:B---3--:R-:W-:-:S02]  /*310a0*/  IMAD.MOV.U32 R8, RZ, RZ, R18 ;  /* 0x000000ffff087224 */ /* 0x008fc400078e0012 */
[----:B------:R-:W-:Y:S01]  /*310b0*/  IMAD.MOV.U32 R9, RZ, RZ, R19 ;  /* 0x000000ffff097224 */ /* 0x000fe200078e0013 */
[C---:B----4-:R-:W-:Y:S11]  /*310c0*/  HMMA.16816.F32.BF16 R4, R20.reuse, R18, R4 ;  /* 0x000000121404723c */ /* 0x050ff60000041804 */
[----:B------:R-:W-:Y:S11]  /*310d0*/  @!UPT UIADD3 URZ, URZ, URZ, URZ ;  /* 0x0000003f3f3ff290 */ /* 0x000ff6000fffe03f */
[----:B------:R-:W-:Y:S01]  /*310e0*/  @!UPT UIADD3 URZ, URZ, URZ, URZ ;  /* 0x0000003f3f3ff290 */ /* 0x000fe2000fffe03f */
[----:B------:R-:W-:Y:S01]  /*310f0*/  STL.64 [R1+0x940], R4 ;  /* 0x0009400401007387 */ /* 0x000fe20000100a00 */
[----:B------:R0:W-:Y:S03]  /*31100*/  STL.64 [R1+0x948], R6 ;  /* 0x0009480601007387 */ /* 0x0001e60000100a00 */
[----:B0-----:R-:W3:Y:S01]  /*31110*/  LDL.LU.64 R6, [R1+0x1ac0] ;  /* 0x001ac00001067983 */ /* 0x001ee20000300a00 */
[----:B------:R-:W-:Y:S02]  /*31120*/  STL.64 [R1+0x1a60], R10 ;  /* 0x001a600a01007387 */ /* 0x000fe40000100a00 */
[----:B------:R0:W-:Y:S02]  /*31130*/  STL.64 [R1+0x1a58], R8 ;  /* 0x001a580801007387 */ /* 0x0001e40000100a00 */
[----:B0-----:R-:W4:Y:S01]  /*31140*/  LDL.LU R8, [R1+0x8e0] ;  /* 0x0008e00001087983 */ /* 0x001f220000300800 */
[----:B------:R-:W4:Y:S02]  /*31150*/  LDL.LU R9, [R1+0x8e4] ;  /* 0x0008e40001097983 */ /* 0x000f240000300800 */
[----:B------:R-:W2:Y:S02]  /*31160*/  LDL.LU R10, [R1+0x8e8] ;  /* 0x0008e800010a7983 */ /* 0x000ea40000300800 */
[----:B------:R-:W2:Y:S01]  /*31170*/  LDL.LU R11, [R1+0x8ec] ;  /* 0x0008ec00010b7983 */ /* 0x000ea20000300800 */
[----:B------:R-:W3:Y:S04]  /*31180*/  LDL.LU.64 R18, [R1+0x48] ;  /* 0x0000480001127983 */ /* 0x000ee80000300a00 */
[----:B--2---:R0:W-:Y:S01]  /*31190*/  STL.64 [R1+0x1a70], R10 ;  /* 0x001a700a01007387 */ /* 0x0041e20000100a00 */
[----:B----4-:R-:W-:Y:S03]  /*311a0*/  STL.64 [R1+0x1a68], R8 ;  /* 0x001a680801007387 */ /* 0x010fe60000100a00 */
[----:B0-----:R-:W2:Y:S01]  /*311b0*/  LDL.LU.64 R10, [R1+0x18] ;  /* 0x00001800010a7983 */ /* 0x001ea20000300a00 */
[----:B------:R-:W-:Y:S03]  /*311c0*/  HMMA.16816.F32.BF16 R24, R20, R14, R24 ;  /* 0x0000000e1418723c */ /* 0x000fe60000041818 */
[----:B--2---:R0:W-:Y:S04]  /*311d0*/  STL.64 [R1+0x1a88], R10 ;  /* 0x001a880a01007387 */ /* 0x0041e80000100a00 */
[----:B0-----:R-:W2:Y:S04]  /*311e0*/  LDL.LU.64 R10, [R1+0x28] ;  /* 0x00002800010a7983 */ /* 0x001ea80000300a00 */
[----:B--2---:R0:W-:Y:S04]  /*311f0*/  STL.64 [R1+0x1a98], R10 ;  /* 0x001a980a01007387 */ /* 0x0041e80000100a00 */
[----:B0-----:R-:W2:Y:S08]  /*31200*/  LDL.LU.64 R10, [R1+0x38] ;  /* 0x00003800010a7983 */ /* 0x001eb00000300a00 */
[----:B------:R0:W-:Y:S02]  /*31210*/  STL.64 [R1+0x930], R24 ;  /* 0x0009301801007387 */ /* 0x0001e40000100a00 */
[----:B------:R-:W-:Y:S02]  /*31220*/  STL.64 [R1+0x938], R26 ;  /* 0x0009381a01007387 */ /* 0x000fe40000100a00 */
[----:B0-----:R-:W-:-:S02]  /*31230*/  IMAD.MOV.U32 R24, RZ, RZ, R14 ;  /* 0x000000ffff187224 */ /* 0x001fc400078e000e */
[----:B------:R-:W-:Y:S02]  /*31240*/  IMAD.MOV.U32 R25, RZ, RZ, R15 ;  /* 0x000000ffff197224 */ /* 0x000fe400078e000f */
[----:B------:R-:W4:Y:S03]  /*31250*/  LDL.LU.64 R14, [R1+0x1ab8] ;  /* 0x001ab800010e7983 */ /* 0x000f260000300a00 */
[----:B------:R0:W-:Y:S02]  /*31260*/  STL.64 [R1+0x1a90], R24 ;  /* 0x001a901801007387 */ /* 0x0001e40000100a00 */
[----:B0-----:R-:W2:Y:S01]  /*31270*/  LDL.LU R24, [R1+0x900] ;  /* 0x0009000001187983 */ /* 0x001ea20000300800 */
        /* <DEDUP_REMOVED lines=9> */
[----:B------:R-:W2:Y:S01]  /*31310*/  LDL.LU.64 R4, [R1+0x10f8] ;  /* 0x0010f80001047983 */ /* 0x000ea20000300a00 */
[----:B---3--:R-:W-:Y:S03]  /*31320*/  STL.64 [R1+0x1a18], R6 ;  /* 0x001a180601007387 */ /* 0x008fe60000100a00 */
[----:B--2---:R0:W-:Y:S04]  /*31330*/  STL.64 [R1+0x1a10], R4 ;  /* 0x001a100401007387 */ /* 0x0041e80000100a00 */
[----:B0-----:R-:W2:Y:S01]  /*31340*/  LDL.LU R4, [R1+0x920] ;  /* 0x0009200001047983 */ /* 0x001ea20000300800 */
[----:B------:R-:W2:Y:S02]  /*31350*/  LDL.LU R5, [R1+0x924] ;  /* 0x0009240001057983 */ /* 0x000ea40000300800 */
[----:B------:R-:W2:Y:S02]  /*31360*/  LDL.LU R6, [R1+0x928] ;  /* 0x0009280001067983 */ /* 0x000ea40000300800 */
[----:B------:R-:W2:Y:S01]  /*31370*/  LDL.LU R7, [R1+0x92c] ;  /* 0x00092c0001077983 */ /* 0x000ea20000300800 */
[----:B------:R-:W3:Y:S01]  /*31380*/  LDL.LU.64 R12, [R1+0x10f0] ;  /* 0x0010f000010c7983 */ /* 0x000ee20000300a00 */
[----:B------:R-:W-:Y:S01]  /*31390*/  HMMA.16816.F32.BF16 R24, R20, R10, R24 ;  /* 0x0000000a1418723c */ /* 0x000fe20000041818 */
[----:B----4-:R0:W-:Y:S02]  /*313a0*/  STL.64 [R1+0x1a80], R14 ;  /* 0x001a800e01007387 */ /* 0x0101e40000100a00 */
[----:B0-----:R-:W-:-:S05]  /*313b0*/  IMAD.MOV.U32 R15, RZ, RZ, R28 ;  /* 0x000000ffff0f7224 */ /* 0x001fca00078e001c */
[----:B--2---:R-:W-:Y:S01]  /*313c0*/  HMMA.16816.F32.BF16 R4, R20, R18, R4 ;  /* 0x000000121404723c */ /* 0x004fe20000041804 */
[----:B---3--:R0:W-:Y:S04]  /*313d0*/  STL.64 [R1+0x1a78], R12 ;  /* 0x001a780c01007387 */ /* 0x0081e80000100a00 */
[----:B0-----:R-:W2:Y:S01]  /*313e0*/  LDL.LU R12, [R1+0x8f0] ;  /* 0x0008f000010c7983 */ /* 0x001ea20000300800 */
[----:B------:R-:W2:Y:S02]  /*313f0*/  LDL.LU R13, [R1+0x8f4] ;  /* 0x0008f400010d7983 */ /* 0x000ea40000300800 */
[----:B------:R-:W2:Y:S02]  /*31400*/  LDL.LU R14, [R1+0x8f8] ;  /* 0x0008f800010e7983 */ /* 0x000ea40000300800 */
[----:B------:R-:W3:Y:S11]  /*31410*/  LDL.LU R28, [R1+0x1254] ;  /* 0x00125400011c7983 */ /* 0x000ef60000300800 */
[----:B------:R-:W-:Y:S02]  /*31420*/  @!UPT UIADD3 URZ, URZ, URZ, URZ ;  /* 0x0000003f3f3ff290 */ /* 0x000fe4000fffe03f */
[----:B------:R0:W-:Y:S01]  /*31430*/  STL.64 [R1+0x920], R4 ;  /* 0x0009200401007387 */ /* 0x0001e20000100a00 */
[----:B------:R1:W-:Y:S02]  /*31440*/  STL.64 [R1+0x928], R6 ;  /* 0x0009280601007387 */ /* 0x0003e40000100a00 */
[----:B0-----:R-:W-:Y:S02]  /*31450*/  IMAD.MOV.U32 R5, RZ, RZ, R18 ;  /* 0x000000ffff057224 */ /* 0x001fe400078e0012 */
[----:B------:R-:W-:Y:S02]  /*31460*/  IMAD.MOV.U32 R4, RZ, RZ, R19 ;  /* 0x000000ffff047224 */ /* 0x000fe400078e0013 */
[----:B------:R-:W4:Y:S01]  /*31470*/  LDL.LU.64 R18, [R1+0x1ab0] ;  /* 0x001ab00001127983 */ /* 0x000f220000300a00 */
[----:B------:R-:W2:Y:S02]  /*31480*/  LDL.LU.64 R16, [R1+0x10e8] ;  /* 0x0010e80001107983 */ /* 0x000ea40000300a00 */
[----:B------:R-:W-:Y:S02]  /*31490*/  STL.64 [R1+0x910], R24 ;  /* 0x0009101801007387 */ /* 0x000fe40000100a00 */
[----:B------:R0:W-:Y:S02]  /*314a0*/  STL.64 [R1+0x918], R26 ;  /* 0x0009181a01007387 */ /* 0x0001e40000100a00 */
[----:B-1----:R-:W-:-:S02]  /*314b0*/  IMAD.MOV.U32 R7, RZ, RZ, R10 ;  /* 0x000000ffff077224 */ /* 0x002fc400078e000a */
[----:B------:R-:W-:Y:S01]  /*314c0*/  IMAD.MOV.U32 R6, RZ, RZ, R11 ;  /* 0x000000ffff067224 */ /* 0x000fe200078e000b */
[----:B0-----:R-:W2:Y:S01]  /*314d0*/  LDL.LU.64 R26, [R1+0x1aa8] ;  /* 0x001aa800011a7983 */ /* 0x001ea20000300a00 */
[----:B------:R-:W2:Y:S02]  /*314e0*/  LDL.LU.64 R24, [R1+0x1aa0] ;  /* 0x001aa00001187983 */ /* 0x000ea40000300a00 */
[----:B------:R-:W2:Y:S02]  /*314f0*/  LDL.LU.64 R10, [R1+0x1a98] ;  /* 0x001a9800010a7983 */ /* 0x000ea40000300a00 */
        /* <DEDUP_REMOVED lines=26> */
[----:B------:R-:W-:Y:S02]  /*316a0*/  STL.64 [R1+0x18e0], R18 ;  /* 0x0018e01201007387 */ /* 0x000fe40000100a00 */
[----:B------:R0:W-:Y:S02]  /*316b0*/  STL.64 [R1+0x18d8], R16 ;  /* 0x0018d81001007387 */ /* 0x0001e40000100a00 */
[----:B0-----:R-:W2:Y:S01]  /*316c0*/  LDL.LU R16, [R1+0x8d0] ;  /* 0x0008d00001107983 */ /* 0x001ea20000300800 */
[----:B------:R-:W2:Y:S02]  /*316d0*/  LDL.LU R17, [R1+0x8d4] ;  /* 0x0008d40001117983 */ /* 0x000ea40000300800 */
[----:B------:R-:W2:Y:S02]  /*316e0*/  LDL.LU R18, [R1+0x8d8] ;  /* 0x0008d80001127983 */ /* 0x000ea40000300800 */
[----:B------:R-:W2:Y:S02]  /*316f0*/  LDL.LU R19, [R1+0x8dc] ;  /* 0x0008dc0001137983 */ /* 0x000ea40000300800 */
[----:B--2---:R-:W-:Y:S11]  /*31700*/  HMMA.16816.F32.BF16 R16, R20, R14, R16 ;  /* 0x0000000e1410723c */ /* 0x004ff60000041810 */
[----:B------:R-:W-:Y:S11]  /*31710*/  @!UPT UIADD3 URZ, URZ, URZ, URZ ;  /* 0x0000003f3f3ff290 */ /* 0x000ff6000fffe03f */
[----:B------:R-:W-:Y:S01]  /*31720*/  @!UPT UIADD3 URZ, URZ, URZ, URZ ;  /* 0x0000003f3f3ff290 */ /* 0x000fe2000fffe03f */
[----:B------:R-:W-:Y:S01]  /*31730*/  STL.64 [R1+0x8d0], R16 ;  /* 0x0008d01001007387 */ /* 0x000fe20000100a00 */
[----:B------:R0:W-:Y:S02]  /*31740*/  STL.64 [R1+0x8d8], R18 ;  /* 0x0008d81201007387 */ /* 0x0001e40000100a00 */
[----:B0-----:R-:W-:Y:S02]  /*31750*/  IMAD.MOV.U32 R18, RZ, RZ, R29 ;  /* 0x000000ffff127224 */ /* 0x001fe400078e001d */
[----:B------:R-:W-:Y:S01]  /*31760*/  IMAD.MOV.U32 R19, RZ, RZ, R3 ;  /* 0x000000ffff137224 */ /* 0x000fe200078e0003 */
[----:B------:R-:W2:Y:S01]  /*31770*/  LDL.LU R29, [R1+0x1a50] ;  /* 0x001a5000011d7983 */ /* 0x000ea20000300800 */
[----:B------:R-:W2:Y:S03]  /*31780*/  LDL.LU R3, [R1+0x1a4c] ;  /* 0x001a4c0001037983 */ /* 0x000ea60000300800 */
[----:B------:R-:W-:Y:S01]  /*31790*/  STL.64 [R1+0x18f8], R18 ;  /* 0x0018f81201007387 */ /* 0x000fe20000100a00 */
[----:B------:R-:W-:Y:S02]  /*317a0*/  STL.64 [R1+0x18d0], R14 ;  /* 0x0018d00e01007387 */ /* 0x000fe40000100a00 */
[----:B------:R0:W-:Y:S02]  /*317b0*/  STL.64 [R1+0x18c8], R12 ;  /* 0x0018c80c01007387 */ /* 0x0001e40000100a00 */
        /* <DEDUP_REMOVED lines=49> */
[----:B----4-:R-:W-:Y:S02]  /*31ad0*/  IMAD.MOV.U32 R18, RZ, RZ, R10 ;  /* 0x000000ffff127224 */ /* 0x010fe400078e000a */
[----:B------:R-:W-:Y:S01]  /*31ae0*/  IMAD.MOV.U32 R19, RZ, RZ, R11 ;  /* 0x000000ffff137224 */ /* 0x000fe200078e000b */
[----:B------:R-:W4:Y:S01]  /*31af0*/  LDL.LU R10, [R1+0x1a30] ;  /* 0x001a3000010a7983 */ /* 0x000f220000300800 */
[----:B------:R-:W4:Y:S03]  /*31b00*/  LDL.LU R11, [R1+0x1a2c] ;  /* 0x001a2c00010b7983 */ /* 0x000f260000300800 */
        /* <DEDUP_REMOVED lines=28> */
[----:B---3--:R-:W-:-:S02]  /*31cd0*/  IMAD.MOV.U32 R18, RZ, RZ, R27 ;  /* 0x000000ffff127224 */ /* 0x008fc400078e001b */
[----:B------:R-:W-:-:S05]  /*31ce0*/  IMAD.MOV.U32 R19, RZ, RZ, R26 ;  /* 0x000000ffff137224 */ /* 0x000fca00078e001a */
[----:B------:R-:W-:Y:S04]  /*31cf0*/  STL.64 [R1+0x19d0], R18 ;  /* 0x0019d01201007387 */ /* 0x000fe80000100a00 */
[----:B--2---:R-:W-:Y:S01]  /*31d00*/  STL.64 [R1+0x1998], R14 ;  /* 0x0019980e01007387 */ /* 0x004fe20000100a00 */
[----:B------:R0:W-:Y:S03]  /*31d10*/  STL.64 [R1+0x1990], R12 ;  /* 0x0019900c01007387 */ /* 0x0001e60000100a00 */
[----:B0-----:R-:W2:Y:S01]  /*31d20*/  LDL.LU R12, [R1+0x1a0] ;  /* 0x0001a000010c7983 */ /* 0x001ea20000300800 */
[----:B------:R-:W2:Y:S02]  /*31d30*/  LDL.LU R13, [R1+0x1a4] ;  /* 0x0001a400010d7983 */ /* 0x000ea40000300800 */
[----:B------:R-:W3:Y:S02]  /*31d40*/  LDL.LU R14, [R1+0x1a8] ;  /* 0x0001a800010e7983 */ /* 0x000ee40000300800 */
[----:B------:R-:W3:Y:S02]  /*31d50*/  LDL.LU R15, [R1+0x1ac] ;  /* 0x0001ac00010f7983 */ /* 0x000ee40000300800 */
[----:B------:R-:W-:-:S02]  /*31d60*/  IMAD.MOV.U32 R18, RZ, RZ, R25 ;  /* 0x000000ffff127224 */ /* 0x000fc400078e0019 */
[----:B------:R-:W-:Y:S01]  /*31d70*/  IMAD.MOV.U32 R19, RZ, RZ, R24 ;  /* 0x000000ffff137224 */ /* 0x000fe200078e0018 */
[----:B------:R-:W4:Y:S01]  /*31d80*/  LDL.LU R4, [R1+0x8c0] ;  /* 0x0008c00001047983 */ /* 0x000f220000300800 */
[----:B------:R-:W4:Y:S02]  /*31d90*/  LDL.LU R5, [R1+0x8c4] ;  /* 0x0008c40001057983 */ /* 0x000f240000300800 */
[----:B------:R-:W4:Y:S02]  /*31da0*/  LDL.LU R6, [R1+0x8c8] ;  /* 0x0008c80001067983 */ /* 0x000f240000300800 */
[----:B------:R-:W4:Y:S01]  /*31db0*/  LDL.LU R7, [R1+0x8cc] ;  /* 0x0008cc0001077983 */ /* 0x000f220000300800 */
[----:B------:R-:W-:Y:S01]  /*31dc0*/  STL.64 [R1+0x19e8], R18 ;  /* 0x0019e81201007387 */ /* 0x000fe20000100a00 */
[----:B------:R-:W4:Y:S02]  /*31dd0*/  LDL.LU R24, [R1+0x2e0] ;  /* 0x0002e00001187983 */ /* 0x000f240000300800 */
[----:B------:R-:W4:Y:S02]  /*31de0*/  LDL.LU R25, [R1+0x2e4] ;  /* 0x0002e40001197983 */ /* 0x000f240000300800 */
[----:B------:R-:W4:Y:S01]  /*31df0*/  LDL.LU R26, [R1+0x2e8] ;  /* 0x0002e800011a7983 */ /* 0x000f220000300800 */
[----:B------:R-:W4:Y:S04]  /*31e00*/  LDL.LU R27, [R1+0x2ec] ;  /* 0x0002ec00011b7983 */ /* 0x000f280000300800 */
        /* <DEDUP_REMOVED lines=28> */
[----:B------:R-:W4:Y:S02]  /*31fd0*/  LDL.LU.64 R4, [R1+0x1a10] ;  /* 0x001a100001047983 */ /* 0x000f240000300a00 */
[----:B------:R-:W-:-:S02]  /*31fe0*/  IMAD.MOV.U32 R19, RZ, RZ, R8 ;  /* 0x000000ffff137224 */ /* 0x000fc400078e0008 */
[----:B------:R0:W-:Y:S02]  /*31ff0*/  STL.64 [R1+0x18c0], R10 ;  /* 0x0018c00a01007387 */ /* 0x0001e40000100a00 */
[----:B------:R-:W-:Y:S01]  /*32000*/  IMAD.MOV.U32 R18, RZ, RZ, R9 ;  /* 0x000000ffff127224 */ /* 0x000fe200078e0009 */
[----:B------:R-:W2:Y:S01]  /*32010*/  LDL.LU R8, [R1+0x890] ;  /* 0x0008900001087983 */ /* 0x000ea20000300800 */
[----:B------:R-:W2:Y:S03]  /*32020*/  LDL.LU R9, [R1+0x894] ;  /* 0x0008940001097983 */ /* 0x000ea60000300800 */
[----:B0-----:R-:W2:Y:S01]  /*32030*/  LDL.LU R10, [R1+0x898] ;  /* 0x00089800010a7983 */ /* 0x001ea20000300800 */
[----:B------:R-:W2:Y:S01]  /*32040*/  LDL.LU R11, [R1+0x89c] ;  /* 0x00089c00010b7983 */ /* 0x000ea20000300800 */
[----:B---3--:R-:W-:Y:S02]  /*32050*/  HMMA.16816.F32.BF16 R20, R20, R6, R24 ;  /* 0x000000061414723c */ /* 0x008fe40000041818 */
[----:B------:R-:W2:Y:S01]  /*32060*/  LDL.LU.64 R26, [R1+0x1a08] ;  /* 0x001a0800011a7983 */ /* 0x000ea20000300a00 */
[----:B------:R-:W2:Y:S02]  /*32070*/  LDL.LU.64 R24, [R1+0x1a00] ;  /* 0x001a000001187983 */ /* 0x000ea40000300a00 */
[----:B------:R-:W-:Y:S02]  /*32080*/  STL.64 [R1+0x18b8], R6 ;  /* 0x0018b80601007387 */ /* 0x000fe40000100a00 */
[----:B----4-:R0:W-:Y:S11]  /*32090*/  STL.64 [R1+0x18b0], R4 ;  /* 0x0018b00401007387 */ /* 0x0101f60000100a00 */
[----:B------:R-:W-:Y:S05]  /*320a0*/  @!UPT UIADD3 URZ, URZ, URZ, URZ ;  /* 0x0000003f3f3ff290 */ /* 0x000fea000fffe03f */
[----:B------:R1:W-:Y:S01]  /*320b0*/  STL.64 [R1+0x2e0], R20 ;  /* 0x0002e01401007387 */ /* 0x0003e20000100a00 */
[----:B------:R-:W-:Y:S02]  /*320c0*/  STL.64 [R1+0x2e8], R22 ;  /* 0x0002e81601007387 */ /* 0x000fe40000100a00 */
[----:B0-----:R-:W3:Y:S02]  /*320d0*/  LDL.LU R4, [R1+0x880] ;  /* 0x0008800001047983 */ /* 0x001ee40000300800 */
[----:B------:R-:W3:Y:S01]  /*320e0*/  LDL.LU R5, [R1+0x884] ;  /* 0x0008840001057983 */ /* 0x000ee20000300800 */
[----:B------:R-:W3:Y:S01]  /*320f0*/  LDL.LU R6, [R1+0x888] ;  /* 0x0008880001067983 */ /* 0x000ee20000300800 */
[----:B------:R-:W3:Y:S03]  /*32100*/  LDL.LU R7, [R1+0x88c] ;  /* 0x00088c0001077983 */ /* 0x000ee60000300800 */
[----:B-1----:R-:W4:Y:S01]  /*32110*/  LDL.LU R20, [R1+0x130] ;  /* 0x0001300001147983 */ /* 0x002f220000300800 */
[C---:B--2---:R-:W-:Y:S03]  /*32120*/  HMMA.16816.F32.BF16 R16, R24.reuse, R18, R12 ;  /* 0x000000121810723c */ /* 0x044fe6000004180c */
[----:B------:R-:W2:Y:S01]  /*32130*/  LDL.LU.64 R14, [R1+0x19f8] ;  /* 0x0019f800010e7983 */ /* 0x000ea20000300a00 */
[----:B------:R-:W2:Y:S11]  /*32140*/  LDL.LU.64 R12, [R1+0x19f0] ;  /* 0x0019f000010c7983 */ /* 0x000eb60000300a00 */
[----:B------:R-:W-:Y:S08]  /*32150*/  @!UPT UIADD3 URZ, URZ, URZ, URZ ;  /* 0x0000003f3f3ff290 */ /* 0x000ff0000fffe03f */
        /* <DEDUP_REMOVED lines=82> */
[----:B------:R-:W3:Y:S01]  /*32680*/  LDL.LU.64 R16, [R1+0x18d8] ;  /* 0x0018d80001107983 */ /* 0x000ee20000300a00 */
[C---:B--2---:R-:W-:Y:S11]  /*32690*/  HMMA.16816.F32.BF16 R12, R24.reuse, R18, R12 ;  /* 0x00000012180c723c */ /* 0x044ff6000004180c */
[----:B------:R-:W-:Y:S11]  /*326a0*/  @!UPT UIADD3 URZ, URZ, URZ, URZ ;  /* 0x0000003f3f3ff290 */ /* 0x000ff6000fffe03f */
[----:B------:R-:W-:Y:S01]  /*326b0*/  @!UPT UIADD3 URZ, URZ, URZ, URZ ;  /* 0x0000003f3f3ff290 */ /* 0x000fe2000fffe03f */
        /* <DEDUP_REMOVED lines=9> */
[----:B0-----:R-:W3:Y:S02]  /*32750*/  LDL.LU.64 R10, [R1+0x18c0] ;  /* 0x0018c000010a7983 */ /* 0x001ee40000300a00 */
[----:B---3--:R-:W-:Y:S02]  /*32760*/  HMMA.16816.F32.BF16 R8, R24, R10, R4 ;  /* 0x0000000a1808723c */ /* 0x008fe40000041804 */
[----:B------:R-:W4:Y:S01]  /*32770*/  LDL.LU.64 R6, [R1+0x18b8] ;  /* 0x0018b80001067983 */ /* 0x000f220000300a00 */
[----:B------:R-:W2:Y:S02]  /*32780*/  LDL.LU.64 R4, [R1+0x18b0] ;  /* 0x0018b00001047983 */ /* 0x000ea40000300a00 */
[----:B------:R-:W-:-:S02]  /*32790*/  IMAD.MOV.U32 R22, RZ, RZ, R2 ;  /* 0x000000ffff167224 */ /* 0x000fc400078e0002 */
[----:B------:R-:W-:Y:S11]  /*327a0*/  IMAD.MOV.U32 R23, RZ, RZ, R0 ;  /* 0x000000ffff177224 */ /* 0x000ff600078e0000 */
[----:B------:R-:W-:Y:S05]  /*327b0*/  @!UPT UIADD3 URZ, URZ, URZ, URZ ;  /* 0x0000003f3f3ff290 */ /* 0x000fea000fffe03f */
[----:B------:R-:W-:Y:S01]  /*327c0*/  STL.64 [R1+0x880], R8 ;  /* 0x0008800801007387 */ /* 0x000fe20000100a00 */
[----:B------:R0:W-:Y:S02]  /*327d0*/  STL.64 [R1+0x888], R10 ;  /* 0x0008880a01007387 */ /* 0x0001e40000100a00 */
[----:B0-----:R-:W-:Y:S02]  /*327e0*/  IADD3 R10, P1, R12, UR12, RZ ;  /* 0x0000000c0c0a7c10 */ /* 0x001fe4000ff3e0ff */
[----:B------:R-:W-:Y:S02]  /*327f0*/  IADD3 R11, P2, R16, UR12, RZ ;  /* 0x0000000c100b7c10 */ /* 0x000fe4000ff5e0ff */
[----:B------:R-:W-:Y:S02]  /*32800*/  IADD3 R28, R28, 0x1, RZ ;  /* 0x000000011c1c7810 */ /* 0x000fe40007ffe0ff */
[----:B------:R-:W-:Y:S01]  /*32810*/  IADD3.X R8, R17, UR6, RZ, P2, !PT ;  /* 0x0000000611087c10 */ /* 0x000fe200097fe4ff */
[----:B------:R-:W-:Y:S01]  /*32820*/  STL [R1+0x1898], R10 ;  /* 0x0018980a01007387 */ /* 0x000fe20000100800 */
[----:B------:R-:W-:Y:S01]  /*32830*/  STL [R1+0x189c], R11 ;  /* 0x00189c0b01007387 */ /* 0x000fe20000100800 */
[----:B--2---:R-:W-:-:S04]  /*32840*/  IADD3 R9, P0, R4, UR12, RZ ;  /* 0x0000000c04097c10 */ /* 0x004fc8000ff1e0ff */
[----:B------:R-:W-:Y:S01]  /*32850*/  IADD3.X R4, R5, UR6, RZ, P0, !PT ;  /* 0x0000000605047c10 */ /* 0x000fe200087fe4ff */
[----:B------:R-:W-:Y:S02]  /*32860*/  IADD3.X R5, R13, UR6, RZ, P1, !PT ;  /* 0x000000060d057c10 */ /* 0x000fe40008ffe4ff */
[----:B----4-:R-:W-:Y:S03]  /*32870*/  HMMA.16816.F32.BF16 R12, R24, R6, R20 ;  /* 0x00000006180c723c */ /* 0x010fe60000041814 */
[----:B------:R0:W-:Y:S01]  /*32880*/  STL [R1+0x18a0], R5 ;  /* 0x0018a00501007387 */ /* 0x0001e20000100800 */
[----:B------:R1:W-:Y:S02]  /*32890*/  STL [R1+0x1254], R28 ;  /* 0x0012541c01007387 */ /* 0x0003e40000100800 */
[----:B------:R-:W-:Y:S11]  /*328a0*/  STL [R1+0x18a4], R8 ;  /* 0x0018a40801007387 */ /* 0x000ff60000100800 */
[----:B------:R-:W-:Y:S06]  /*328b0*/  @!UPT UIADD3 URZ, URZ, URZ, URZ ;  /* 0x0000003f3f3ff290 */ /* 0x000fec000fffe03f */
[----:B------:R-:W-:Y:S01]  /*328c0*/  STL.64 [R1+0x130], R12 ;  /* 0x0001300c01007387 */ /* 0x000fe20000100a00 */
[----:B------:R-:W-:Y:S02]  /*328d0*/  STL.64 [R1+0x138], R14 ;  /* 0x0001380e01007387 */ /* 0x000fe40000100a00 */
[----:B------:R-:W2:Y:S02]  /*328e0*/  LDL.LU R2, [R1+0x127c] ;  /* 0x00127c0001027983 */ /* 0x000ea40000300800 */
[----:B------:R-:W-:Y:S02]  /*328f0*/  IMAD.MOV.U32 R6, RZ, RZ, R15 ;  /* 0x000000ffff067224 */ /* 0x000fe400078e000f */
[----:B------:R-:W-:Y:S02]  /*32900*/  IMAD.MOV.U32 R7, RZ, RZ, R14 ;  /* 0x000000ffff077224 */ /* 0x000fe400078e000e */
[----:B0-----:R-:W-:Y:S02]  /*32910*/  IMAD.MOV.U32 R5, RZ, RZ, R4 ;  /* 0x000000ffff057224 */ /* 0x001fe400078e0004 */
[----:B------:R-:W-:Y:S01]  /*32920*/  IMAD.MOV.U32 R4, RZ, RZ, R9 ;  /* 0x000000ffff047224 */ /* 0x000fe200078e0009 */
[----:B------:R-:W-:Y:S01]  /*32930*/  ISETP.NE.U32.AND P0, PT, R28, UR7, PT ;  /* 0x000000071c007c0c */ /* 0x000fe2000bf05070 */
[----:B------:R-:W-:Y:S01]  /*32940*/  STL [R1+0x18ac], R6 ;  /* 0x0018ac0601007387 */ /* 0x000fe20000100800 */
[----:B------:R-:W-:Y:S02]  /*32950*/  STL [R1+0x18a8], R7 ;  /* 0x0018a80701007387 */ /* 0x000fe40000100800 */
[----:B-1----:R-:W3:Y:S01]  /*32960*/  LDL.LU R28, [R1+0x1274] ;  /* 0x00127400011c7983 */ /* 0x002ee20000300800 */
[----:B------:R-:W-:Y:S01]  /*32970*/  IADD3 R3, P2, R3, UR12, RZ ;  /* 0x0000000c03037c10 */ /* 0x000fe2000ff5e0ff */
[----:B------:R0:W-:Y:S01]  /*32980*/  STL.64 [R1+0x10f8], R4 ;  /* 0x0010f80401007387 */ /* 0x0001e20000100a00 */
[----:B------:R-:W4:Y:S03]  /*32990*/  LDL.LU R9, [R1+0x126c] ;  /* 0x00126c0001097983 */ /* 0x000f260000300800 */
[----:B0-----:R-:W4:Y:S01]  /*329a0*/  LDL.LU R4, [R1+0x1264] ;  /* 0x0012640001047983 */ /* 0x001f220000300800 */
[----:B------:R-:W4:Y:S02]  /*329b0*/  LDL.LU R7, [R1+0x1378] ;  /* 0x0013780001077983 */ /* 0x000f240000300800 */
[----:B------:R0:W-:Y:S02]  /*329c0*/  STL [R1+0x125c], R3 ;  /* 0x00125c0301007387 */ /* 0x0001e40000100800 */
        /* <DEDUP_REMOVED lines=22> */
[----:B0-----:R-:W4:Y:S02]  /*32b30*/  LDL.LU R3, [R1+0x1344] ;  /* 0x0013440001037983 */ /* 0x001f240000300800 */
[----:B------:R-:W4:Y:S01]  /*32b40*/  LDL.LU R0, [R1+0x1318] ;  /* 0x0013180001007983 */ /* 0x000f220000300800 */
[----:B--2---:R-:W-:-:S05]  /*32b50*/  IADD3 R2, P6, R2, UR12, RZ ;  /* 0x0000000c02027c10 */ /* 0x004fca000ffde0ff */
[----:B------:R0:W-:Y:S04]  /*32b60*/  STL [R1+0x127c], R2 ;  /* 0x00127c0201007387 */ /* 0x0001e80000100800 */
[----:B0-----:R-:W2:Y:S01]  /*32b70*/  LDL.LU R2, [R1+0x133c] ;  /* 0x00133c0001027983 */ /* 0x001ea20000300800 */
[----:B---3--:R-:W-:Y:S02]  /*32b80*/  IADD3 R28, P5, R28, UR12, RZ ;  /* 0x0000000c1c1c7c10 */ /* 0x008fe4000ffbe0ff */
[----:B----4-:R-:W-:-:S03]  /*32b90*/  IADD3 R9, P1, R9, UR12, RZ ;  /* 0x0000000c09097c10 */ /* 0x010fc6000ff3e0ff */
[----:B------:R0:W-:Y:S01]  /*32ba0*/  STL [R1+0x1274], R28 ;  /* 0x0012741c01007387 */ /* 0x0001e20000100800 */
[----:B------:R-:W-:Y:S02]  /*32bb0*/  IADD3 R4, P4, R4, UR12, RZ ;  /* 0x0000000c04047c10 */ /* 0x000fe4000ff9e0ff */
[----:B------:R-:W-:Y:S02]  /*32bc0*/  IADD3 R7, P3, R7, UR12, RZ ;  /* 0x0000000c07077c10 */ /* 0x000fe4000ff7e0ff */
[----:B------:R-:W-:Y:S01]  /*32bd0*/  IADD3.X R6, R6, UR6, RZ, P2, !PT ;  /* 0x0000000606067c10 */ /* 0x000fe200097fe4ff */
[----:B------:R-:W-:Y:S01]  /*32be0*/  IADD3 R24, P2, R24, UR12, RZ ;  /* 0x0000000c18187c10 */ /* 0x000fe2000ff5e0ff */
[----:B------:R-:W-:Y:S01]  /*32bf0*/  IADD3.X R25, R25, UR6, RZ, P6, !PT ;  /* 0x0000000619197c10 */ /* 0x000fe2000b7fe4ff */
[----:B0-----:R-:W3:Y:S01]  /*32c00*/  LDL.LU R28, [R1+0x1310] ;  /* 0x00131000011c7983 */ /* 0x001ee20000300800 */
[----:B------:R-:W-:Y:S02]  /*32c10*/  STL [R1+0x126c], R9 ;  /* 0x00126c0901007387 */ /* 0x000fe40000100800 */
[----:B------:R-:W-:Y:S01]  /*32c20*/  STL [R1+0x1264], R4 ;  /* 0x0012640401007387 */ /* 0x000fe20000100800 */
[----:B------:R-:W-:Y:S01]  /*32c30*/  IADD3 R26, P6, R26, UR12, RZ ;  /* 0x0000000c1a1a7c10 */ /* 0x000fe2000ffde0ff */
[----:B------:R-:W-:Y:S01]  /*32c40*/  STL [R1+0x1378], R7 ;  /* 0x0013780701007387 */ /* 0x000fe20000100800 */
[----:B------:R-:W-:Y:S01]  /*32c50*/  IADD3.X R27, R27, UR6, RZ, P5, !PT ;  /* 0x000000061b1b7c10 */ /* 0x000fe2000affe4ff */
        /* <DEDUP_REMOVED lines=33> */
[----:B------:R-:W-:Y:S01]  /*32e70*/  IADD3.X R16, R16, UR6, RZ, P4, !PT ;  /* 0x0000000610107c10 */ /* 0x000fe2000a7fe4ff */
[----:B------:R-:W-:Y:S01]  /*32e80*/  STL [R1+0x1330], R13 ;  /* 0x0013300d01007387 */ /* 0x000fe20000100800 */
[----:B------:R-:W-:Y:S02]  /*32e90*/  STL [R1+0x1354], R17 ;  /* 0x0013541101007387 */ /* 0x000fe40000100800 */
[----:B------:R-:W-:Y:S02]  /*32ea0*/  STL [R1+0x1328], R12 ;  /* 0x0013280c01007387 */ /* 0x000fe40000100800 */
[----:B------:R0:W-:Y:S01]  /*32eb0*/  STL [R1+0x1344], R3 ;  /* 0x0013440301007387 */ /* 0x0001e20000100800 */
[----:B------:R-:W-:Y:S01]  /*32ec0*/  IADD3 R29, P4, R29, UR12, RZ ;  /* 0x0000000c1d1d7c10 */ /* 0x000fe2000ff9e0ff */
[----:B------:R-:W-:Y:S04]  /*32ed0*/  STL [R1+0x134c], R16 ;  /* 0x00134c1001007387 */ /* 0x000fe80000100800 */
[----:B0-----:R-:W4:Y:S01]  /*32ee0*/  LDL.LU R3, [R1+0x1334] ;  /* 0x0013340001037983 */ /* 0x001f220000300800 */
[----:B------:R-:W-:Y:S01]  /*32ef0*/  STL [R1+0x1320], R29 ;  /* 0x0013201d01007387 */ /* 0x000fe20000100800 */
[----:B--2---:R-:W-:-:S05]  /*32f00*/  IADD3.X R2, R2, UR6, RZ, P2, !PT ;  /* 0x0000000602027c10 */ /* 0x004fca00097fe4ff */
[----:B------:R0:W-:Y:S04]  /*32f10*/  STL [R1+0x133c], R2 ;  /* 0x00133c0201007387 */ /* 0x0001e80000100800 */
[----:B0-----:R-:W2:Y:S01]  /*32f20*/  LDL.LU R2, [R1+0x1308] ;  /* 0x0013080001027983 */ /* 0x001ea20000300800 */
[----:B------:R-:W-:Y:S02]  /*32f30*/  IADD3 R0, P3, R0, UR12, RZ ;  /* 0x0000000c00007c10 */ /* 0x000fe4000ff7e0ff */
[----:B---3--:R-:W-:-:S03]  /*32f40*/  IADD3 R28, P2, R28, UR12, RZ ;  /* 0x0000000c1c1c7c10 */ /* 0x008fc6000ff5e0ff */
[----:B------:R-:W-:Y:S01]  /*32f50*/  STL [R1+0x1318], R0 ;  /* 0x0013180001007387 */ /* 0x000fe20000100800 */
[----:B------:R-:W3:Y:S02]  /*32f60*/  LDL.LU R9, [R1+0x132c] ;  /* 0x00132c0001097983 */ /* 0x000ee40000300800 */
[----:B------:R-:W3:Y:S02]  /*32f70*/  LDL.LU R4, [R1+0x1300] ;  /* 0x0013000001047983 */ /* 0x000ee40000300800 */
[----:B------:R-:W3:Y:S01]  /*32f80*/  LDL.LU R7, [R1+0x1324] ;  /* 0x0013240001077983 */ /* 0x000ee20000300800 */
[----:B------:R0:W-:Y:S01]  /*32f90*/  STL [R1+0x1310], R28 ;  /* 0x0013101c01007387 */ /* 0x0001e20000100800 */
[----:B------:R-:W3:Y:S02]  /*32fa0*/  LDL.LU R6, [R1+0x12f8] ;  /* 0x0012f80001067983 */ /* 0x000ee40000300800 */
[----:B------:R-:W3:Y:S02]  /*32fb0*/  LDL.LU R24, [R1+0x131c] ;  /* 0x00131c0001187983 */ /* 0x000ee40000300800 */
[----:B------:R-:W3:Y:S01]  /*32fc0*/  LDL.LU R25, [R1+0x12f0] ;  /* 0x0012f00001197983 */ /* 0x000ee20000300800 */
        /* <DEDUP_REMOVED lines=19> */
[----:B0-----:R-:W3:Y:S01]  /*33100*/  LDL.LU R28, [R1+0x138c] ;  /* 0x00138c00011c7983 */ /* 0x001ee20000300800 */
[----:B------:R-:W3:Y:S01]  /*33110*/  LDL.LU R0, [R1+0x12c4] ;  /* 0x0012c40001007983 */ /* 0x000ee20000300800 */
[----:B----4-:R-:W-:-:S05]  /*33120*/  IADD3.X R3, R3, UR6, RZ, P6, !PT ;  /* 0x0000000603037c10 */ /* 0x010fca000b7fe4ff */
[----:B------:R0:W-:Y:S04]  /*33130*/  STL [R1+0x1334], R3 ;  /* 0x0013340301007387 */ /* 0x0001e80000100800 */
[----:B0-----:R-:W4:Y:S01]  /*33140*/  LDL.LU R3, [R1+0x1384] ;  /* 0x0013840001037983 */ /* 0x001f220000300800 */
[----:B--2---:R-:W-:-:S05]  /*33150*/  IADD3 R2, P6, R2, UR12, RZ ;  /* 0x0000000c02027c10 */ /* 0x004fca000ffde0ff */
[----:B------:R0:W-:Y:S04]  /*33160*/  STL [R1+0x1308], R2 ;  /* 0x0013080201007387 */ /* 0x0001e80000100800 */
[----:B0-----:R-:W2:Y:S01]  /*33170*/  LDL.LU R2, [R1+0x12bc] ;  /* 0x0012bc0001027983 */ /* 0x001ea20000300800 */
[----:B---3--:R-:W-:Y:S01]  /*33180*/  IADD3.X R9, R9, UR6, RZ, P5, !PT ;  /* 0x0000000609097c10 */ /* 0x008fe2000affe4ff */
[----:B------:R-:W-:Y:S01]  /*33190*/  IADD3 R4, P5, R4, UR12, RZ ;  /* 0x0000000c04047c10 */ /* 0x000fe2000ffbe0ff */
[----:B------:R-:W-:Y:S01]  /*331a0*/  IADD3.X R7, R7, UR6, RZ, P1, !PT ;  /* 0x0000000607077c10 */ /* 0x000fe20008ffe4ff */
[----:B------:R-:W-:Y:S01]  /*331b0*/  IADD3 R6, P1, R6, UR12, RZ ;  /* 0x0000000c06067c10 */ /* 0x000fe2000ff3e0ff */
        /* <DEDUP_REMOVED lines=36> */
[----:B------:R-:W-:-:S02]  /*33400*/  IADD3.X R12, R12, UR6, RZ, P6, !PT ;  /* 0x000000060c0c7c10 */ /* 0x000fc4000b7fe4ff */
[----:B------:R-:W-:Y:S01]  /*33410*/  IADD3.X R29, R29, UR6, RZ, P5, !PT ;  /* 0x000000061d1d7c10 */ /* 0x000fe2000affe4ff */
[----:B------:R-:W-:Y:S01]  /*33420*/  STL [R1+0x12e4], R22 ;  /* 0x0012e41601007387 */ /* 0x000fe20000100800 */
[----:B------:R-:W-:Y:S01]  /*33430*/  IADD3 R28, P5, R28, UR12, RZ ;  /* 0x0000000c1c1c7c10 */ /* 0x000fe2000ffbe0ff */
[----:B------:R-:W-:Y:S01]  /*33440*/  STL [R1+0x12b8], R23 ;  /* 0x0012b81701007387 */ /* 0x000fe20000100800 */
[----:B------:R-:W-:Y:S01]  /*33450*/  IADD3 R16, P6, R16, UR12, RZ ;  /* 0x0000000c10107c10 */ /* 0x000fe2000ffde0ff */
[----:B------:R-:W-:Y:S01]  /*33460*/  STL [R1+0x12dc], R13 ;  /* 0x0012dc0d01007387 */ /* 0x000fe20000100800 */
[----:B------:R-:W-:Y:S02]  /*33470*/  STL [R1+0x12b0], R17 ;  /* 0x0012b01101007387 */ /* 0x000fe40000100800 */
[----:B------:R-:W-:Y:S02]  /*33480*/  STL [R1+0x12d4], R12 ;  /* 0x0012d40c01007387 */ /* 0x000fe40000100800 */
[----:B------:R0:W-:Y:S01]  /*33490*/  STL [R1+0x138c], R28 ;  /* 0x00138c1c01007387 */ /* 0x0001e20000100800 */
[----:B------:R-:W-:Y:S01]  /*334a0*/  STL [R1+0x1394], R16 ;  /* 0x0013941001007387 */ /* 0x000fe20000100800 */
[----:B------:R-:W-:-:S02]  /*334b0*/  IADD3.X R0, R0, UR6, RZ, P1, !PT ;  /* 0x0000000600007c10 */ /* 0x000fc40008ffe4ff */
[----:B----4-:R-:W-:Y:S01]  /*334c0*/  IADD3 R3, P1, R3, UR12, RZ ;  /* 0x0000000c03037c10 */ /* 0x010fe2000ff3e0ff */
[----:B0-----:R-:W3:Y:S01]  /*334d0*/  LDL.LU R28, [R1+0x137c] ;  /* 0x00137c00011c7983 */ /* 0x001ee20000300800 */
[----:B------:R-:W-:Y:S03]  /*334e0*/  STL [R1+0x12cc], R29 ;  /* 0x0012cc1d01007387 */ /* 0x000fe60000100800 */
[----:B------:R0:W-:Y:S02]  /*334f0*/  STL [R1+0x1384], R3 ;  /* 0x0013840301007387 */ /* 0x0001e40000100800 */
[----:B0-----:R-:W4:Y:S01]  /*33500*/  LDL.LU R3, [R1+0x12b4] ;  /* 0x0012b40001037983 */ /* 0x001f220000300800 */
[----:B------:R-:W-:Y:S02]  /*33510*/  STL [R1+0x12c4], R0 ;  /* 0x0012c40001007387 */ /* 0x000fe40000100800 */
[----:B------:R-:W4:Y:S02]  /*33520*/  LDL.LU R9, [R1+0x13b4] ;  /* 0x0013b40001097983 */ /* 0x000f240000300800 */
[----:B------:R-:W4:Y:S01]  /*33530*/  LDL.LU R4, [R1+0x12ac] ;  /* 0x0012ac0001047983 */ /* 0x000f220000300800 */
[----:B------:R-:W4:Y:S01]  /*33540*/  LDL.LU R7, [R1+0x13ac] ;  /* 0x0013ac0001077983 */ /* 0x000f220000300800 */
[----:B--2---:R-:W-:-:S05]  /*33550*/  IADD3.X R2, R2, UR6, RZ, P4, !PT ;  /* 0x0000000602027c10 */ /* 0x004fca000a7fe4ff */
[----:B------:R0:W-:Y:S01]  /*33560*/  STL [R1+0x12bc], R2 ;  /* 0x0012bc0201007387 */ /* 0x0001e20000100800 */
[----:B------:R-:W2:Y:S02]  /*33570*/  LDL.LU R6, [R1+0x1390] ;  /* 0x0013900001067983 */ /* 0x000ea40000300800 */
[----:B------:R-:W2:Y:S02]  /*33580*/  LDL.LU R24, [R1+0x13a4] ;  /* 0x0013a40001187983 */ /* 0x000ea40000300800 */
[----:B------:R-:W2:Y:S01]  /*33590*/  LDL.LU R25, [R1+0x1388] ;  /* 0x0013880001197983 */ /* 0x000ea20000300800 */
[----:B------:R-:W2:Y:S01]  /*335a0*/  LDL.LU R26, [R1+0x139c] ;  /* 0x00139c00011a7983 */ /* 0x000ea20000300800 */
        /* <DEDUP_REMOVED lines=18> */
[----:B0-----:R-:W2:Y:S01]  /*336d0*/  LDL.LU R2, [R1+0x13b8] ;  /* 0x0013b80001027983 */ /* 0x001ea20000300800 */
[----:B------:R-:W2:Y:S01]  /*336e0*/  LDL.LU R0, [R1+0x140c] ;  /* 0x00140c0001007983 */ /* 0x000ea20000300800 */
[----:B---3--:R-:W-:-:S05]  /*336f0*/  IADD3 R28, P4, R28, UR12, RZ ;  /* 0x0000000c1c1c7c10 */ /* 0x008fca000ff9e0ff */
[----:B------:R0:W-:Y:S01]  /*33700*/  STL [R1+0x137c], R28 ;  /* 0x00137c1c01007387 */ /* 0x0001e20000100800 */
[----:B----4-:R-:W-:-:S03]  /*33710*/  IADD3.X R3, R3, UR6, RZ, P3, !PT ;  /* 0x0000000603037c10 */ /* 0x010fc60009ffe4ff */
[----:B0-----:R-:W3:Y:S04]  /*33720*/  LDL.LU R28, [R1+0x13f0] ;  /* 0x0013f000011c7983 */ /* 0x001ee80000300800 */
[----:B------:R0:W-:Y:S01]  /*33730*/  STL [R1+0x12b4], R3 ;  /* 0x0012b40301007387 */ /* 0x0001e20000100800 */
[----:B------:R-:W-:Y:S02]  /*33740*/  IADD3 R9, P3, R9, UR12, RZ ;  /* 0x0000000c09097c10 */ /* 0x000fe4000ff7e0ff */
[----:B------:R-:W-:Y:S01]  /*33750*/  IADD3.X R4, R4, UR6, RZ, P2, !PT ;  /* 0x0000000604047c10 */ /* 0x000fe200097fe4ff */
[----:B------:R-:W-:Y:S01]  /*33760*/  IADD3 R7, P2, R7, UR12, RZ ;  /* 0x0000000c07077c10 */ /* 0x000fe2000ff5e0ff */
[----:B0-----:R-:W4:Y:S01]  /*33770*/  LDL.LU R3, [R1+0x1404] ;  /* 0x0014040001037983 */ /* 0x001f220000300800 */
[----:B------:R-:W-:Y:S02]  /*33780*/  STL [R1+0x13b4], R9 ;  /* 0x0013b40901007387 */ /* 0x000fe40000100800 */
[----:B------:R-:W-:Y:S02]  /*33790*/  STL [R1+0x12ac], R4 ;  /* 0x0012ac0401007387 */ /* 0x000fe40000100800 */
[----:B------:R-:W-:Y:S01]  /*337a0*/  STL [R1+0x13ac], R7 ;  /* 0x0013ac0701007387 */ /* 0x000fe20000100800 */
[----:B--2---:R-:W-:Y:S01]  /*337b0*/  IADD3.X R6, R6, UR6, RZ, P6, !PT ;  /* 0x0000000606067c10 */ /* 0x004fe2000b7fe4ff */
        /* <DEDUP_REMOVED lines=38> */
[----:B------:R-:W-:Y:S02]  /*33a20*/  STL [R1+0x13e4], R13 ;  /* 0x0013e40d01007387 */ /* 0x000fe40000100800 */
[----:B------:R-:W-:Y:S01]  /*33a30*/  STL [R1+0x13c8], R17 ;  /* 0x0013c81101007387 */ /* 0x000fe20000100800 */
[----:B------:R-:W-:Y:S01]  /*33a40*/  STL [R1+0x13dc], R12 ;  /* 0x0013dc0c01007387 */ /* 0x000fe20000100800 */
[----:B------:R0:W-:Y:S02]  /*33a50*/  STL [R1+0x13b8], R2 ;  /* 0x0013b80201007387 */ /* 0x0001e40000100800 */
[----:B------:R-:W-:Y:S01]  /*33a60*/  STL [R1+0x13c0], R16 ;  /* 0x0013c01001007387 */ /* 0x000fe20000100800 */
[----:B0-----:R-:W2:Y:S01]  /*33a70*/  LDL.LU R2, [R1+0x13e8] ;  /* 0x0013e80001027983 */ /* 0x001ea20000300800 */
[----:B------:R-:W-:-:S02]  /*33a80*/  IADD3 R29, P3, R29, UR12, RZ ;  /* 0x0000000c1d1d7c10 */ /* 0x000fc4000ff7e0ff */
[----:B------:R-:W-:-:S03]  /*33a90*/  IADD3 R0, P2, R0, UR12, RZ ;  /* 0x0000000c00007c10 */ /* 0x000fc6000ff5e0ff */
[----:B------:R-:W-:Y:S01]  /*33aa0*/  STL [R1+0x1414], R29 ;  /* 0x0014141d01007387 */ /* 0x000fe20000100800 */
[----:B---3--:R-:W-:-:S05]  /*33ab0*/  IADD3.X R28, R28, UR6, RZ, P6, !PT ;  /* 0x000000061c1c7c10 */ /* 0x008fca000b7fe4ff */
[----:B------:R0:W-:Y:S01]  /*33ac0*/  STL [R1+0x13f0], R28 ;  /* 0x0013f01c01007387 */ /* 0x0001e20000100800 */
[----:B----4-:R-:W-:-:S03]  /*33ad0*/  IADD3 R3, P6, R3, UR12, RZ ;  /* 0x0000000c03037c10 */ /* 0x010fc6000ffde0ff */
[----:B0-----:R-:W3:Y:S01]  /*33ae0*/  LDL.LU R28, [R1+0x13fc] ;  /* 0x0013fc00011c7983 */ /* 0x001ee20000300800 */
[----:B------:R-:W-:Y:S02]  /*33af0*/  STL [R1+0x140c], R0 ;  /* 0x00140c0001007387 */ /* 0x000fe40000100800 */
[----:B------:R-:W4:Y:S02]  /*33b00*/  LDL.LU R9, [R1+0x13e0] ;  /* 0x0013e00001097983 */ /* 0x000f240000300800 */
[----:B------:R-:W4:Y:S01]  /*33b10*/  LDL.LU R4, [R1+0x1434] ;  /* 0x0014340001047983 */ /* 0x000f220000300800 */
[----:B------:R-:W4:Y:S01]  /*33b20*/  LDL.LU R7, [R1+0x13d8] ;  /* 0x0013d80001077983 */ /* 0x000f220000300800 */
[----:B------:R0:W-:Y:S02]  /*33b30*/  STL [R1+0x1404], R3 ;  /* 0x0014040301007387 */ /* 0x0001e40000100800 */
        /* <DEDUP_REMOVED lines=22> */
[----:B0-----:R-:W4:Y:S01]  /*33ca0*/  LDL.LU R3, [R1+0x1494] ;  /* 0x0014940001037983 */ /* 0x001f220000300800 */
[----:B------:R-:W4:Y:S01]  /*33cb0*/  LDL.LU R0, [R1+0x1438] ;  /* 0x0014380001007983 */ /* 0x000f220000300800 */
[----:B--2---:R-:W-:-:S05]  /*33cc0*/  IADD3.X R2, R2, UR6, RZ, P5, !PT ;  /* 0x0000000602027c10 */ /* 0x004fca000affe4ff */
[----:B------:R0:W-:Y:S04]  /*33cd0*/  STL [R1+0x13e8], R2 ;  /* 0x0013e80201007387 */ /* 0x0001e80000100800 */
[----:B0-----:R-:W2:Y:S01]  /*33ce0*/  LDL.LU R2, [R1+0x148c] ;  /* 0x00148c0001027983 */ /* 0x001ea20000300800 */
[----:B---3--:R-:W-:Y:S02]  /*33cf0*/  IADD3 R28, P5, R28, UR12, RZ ;  /* 0x0000000c1c1c7c10 */ /* 0x008fe4000ffbe0ff */
[----:B----4-:R-:W-:Y:S01]  /*33d00*/  IADD3.X R9, R9, UR6, RZ, P1, !PT ;  /* 0x0000000609097c10 */ /* 0x010fe20008ffe4ff */
[----:B------:R-:W-:Y:S02]  /*33d10*/  IADD3 R4, P1, R4, UR12, RZ ;  /* 0x0000000c04047c10 */ /* 0x000fe4000ff3e0ff */
[----:B------:R0:W-:Y:S01]  /*33d20*/  STL [R1+0x13fc], R28 ;  /* 0x0013fc1c01007387 */ /* 0x0001e20000100800 */
[----:B------:R-:W-:Y:S01]  /*33d30*/  IADD3.X R7, R7, UR6, RZ, P4, !PT ;  /* 0x0000000607077c10 */ /* 0x000fe2000a7fe4ff */
[----:B------:R-:W-:Y:S01]  /*33d40*/  IADD3 R6, P4, R6, UR12, RZ ;  /* 0x0000000c06067c10 */ /* 0x000fe2000ff9e0ff */
[----:B------:R-:W-:Y:S01]  /*33d50*/  IADD3.X R24, R24, UR6, RZ, P3, !PT ;  /* 0x0000000618187c10 */ /* 0x000fe20009ffe4ff */
[----:B------:R-:W-:Y:S01]  /*33d60*/  IADD3 R25, P3, R25, UR12, RZ ;  /* 0x0000000c19197c10 */ /* 0x000fe2000ff7e0ff */
[----:B------:R-:W-:Y:S01]  /*33d70*/  IADD3.X R26, R26, UR6, RZ, P2, !PT ;  /* 0x000000061a1a7c10 */ /* 0x000fe200097fe4ff */
[----:B0-----:R-:W3:Y:S01]  /*33d80*/  LDL.LU R28, [R1+0x1470] ;  /* 0x00147000011c7983 */ /* 0x001ee20000300800 */
[----:B------:R-:W-:Y:S02]  /*33d90*/  STL [R1+0x13e0], R9 ;  /* 0x0013e00901007387 */ /* 0x000fe40000100800 */
        /* <DEDUP_REMOVED lines=38> */
[----:B------:R-:W-:Y:S02]  /*34000*/  STL [R1+0x1450], R13 ;  /* 0x0014500d01007387 */ /* 0x000fe40000100800 */
[----:B------:R-:W-:Y:S01]  /*34010*/  STL [R1+0x1464], R17 ;  /* 0x0014641101007387 */ /* 0x000fe20000100800 */
[----:B------:R-:W-:Y:S01]  /*34020*/  STL [R1+0x1448], R12 ;  /* 0x0014480c01007387 */ /* 0x000fe20000100800 */
[----:B------:R0:W-:Y:S02]  /*34030*/  STL [R1+0x1494], R3 ;  /* 0x0014940301007387 */ /* 0x0001e40000100800 */
[----:B------:R-:W-:Y:S01]  /*34040*/  STL [R1+0x145c], R16 ;  /* 0x00145c1001007387 */ /* 0x000fe20000100800 */
[----:B------:R-:W-:Y:S01]  /*34050*/  IADD3.X R0, R0, UR6, RZ, P4, !PT ;  /* 0x0000000600007c10 */ /* 0x000fe2000a7fe4ff */
[----:B0-----:R-:W4:Y:S01]  /*34060*/  LDL.LU R3, [R1+0x1484] ;  /* 0x0014840001037983 */ /* 0x001f220000300800 */
[----:B------:R-:W-:Y:S01]  /*34070*/  STL [R1+0x1440], R29 ;  /* 0x0014401d01007387 */ /* 0x000fe20000100800 */
[----:B--2---:R-:W-:-:S05]  /*34080*/  IADD3 R2, P4, R2, UR12, RZ ;  /* 0x0000000c02027c10 */ /* 0x004fca000ff9e0ff */
[----:B------:R0:W-:Y:S04]  /*34090*/  STL [R1+0x148c], R2 ;  /* 0x00148c0201007387 */ /* 0x0001e80000100800 */
[----:B0-----:R-:W2:Y:S01]  /*340a0*/  LDL.LU R2, [R1+0x1468] ;  /* 0x0014680001027983 */ /* 0x001ea20000300800 */
[----:B------:R-:W-:Y:S02]  /*340b0*/  STL [R1+0x1438], R0 ;  /* 0x0014380001007387 */ /* 0x000fe40000100800 */
[----:B------:R-:W2:Y:S02]  /*340c0*/  LDL.LU R9, [R1+0x147c] ;  /* 0x00147c0001097983 */ /* 0x000ea40000300800 */
[----:B------:R-:W2:Y:S01]  /*340d0*/  LDL.LU R4, [R1+0x1460] ;  /* 0x0014600001047983 */ /* 0x000ea20000300800 */
[----:B------:R-:W2:Y:S01]  /*340e0*/  LDL.LU R7, [R1+0x14b4] ;  /* 0x0014b40001077983 */ /* 0x000ea20000300800 */
[----:B---3--:R-:W-:-:S05]  /*340f0*/  IADD3.X R28, R28, UR6, RZ, P3, !PT ;  /* 0x000000061c1c7c10 */ /* 0x008fca0009ffe4ff */
        /* <DEDUP_REMOVED lines=25> */
[----:B----4-:R-:W-:-:S05]  /*34290*/  IADD3 R3, P3, R3, UR12, RZ ;  /* 0x0000000c03037c10 */ /* 0x010fca000ff7e0ff */
[----:B------:R0:W-:Y:S04]  /*342a0*/  STL [R1+0x1484], R3 ;  /* 0x0014840301007387 */ /* 0x0001e80000100800 */
[----:B0-----:R-:W4:Y:S01]  /*342b0*/  LDL.LU R3, [R1+0x14b8] ;  /* 0x0014b80001037983 */ /* 0x001f220000300800 */
[----:B--2---:R-:W-:-:S05]  /*342c0*/  IADD3.X R2, R2, UR6, RZ, P2, !PT ;  /* 0x0000000602027c10 */ /* 0x004fca00097fe4ff */
[----:B------:R0:W-:Y:S04]  /*342d0*/  STL [R1+0x1468], R2 ;  /* 0x0014680201007387 */ /* 0x0001e80000100800 */
[----:B0-----:R-:W2:Y:S01]  /*342e0*/  LDL.LU R2, [R1+0x150c] ;  /* 0x00150c0001027983 */ /* 0x001ea20000300800 */
[----:B------:R-:W-:Y:S02]  /*342f0*/  IADD3 R9, P2, R9, UR12, RZ ;  /* 0x0000000c09097c10 */ /* 0x000fe4000ff5e0ff */
[----:B------:R-:W-:Y:S01]  /*34300*/  IADD3.X R4, R4, UR6, RZ, P6, !PT ;  /* 0x0000000604047c10 */ /* 0x000fe2000b7fe4ff */
[----:B------:R-:W-:Y:S02]  /*34310*/  IADD3 R7, P6, R7, UR12, RZ ;  /* 0x0000000c07077c10 */ /* 0x000fe4000ffde0ff */
[----:B------:R-:W-:Y:S01]  /*34320*/  STL [R1+0x147c], R9 ;  /* 0x00147c0901007387 */ /* 0x000fe20000100800 */
[----:B---3--:R-:W-:Y:S01]  /*34330*/  IADD3.X R6, R6, UR6, RZ, P5, !PT ;  /* 0x0000000606067c10 */ /* 0x008fe2000affe4ff */
        /* <DEDUP_REMOVED lines=43> */
[----:B------:R0:W-:Y:S01]  /*345f0*/  STL [R1+0x14c0], R28 ;  /* 0x0014c01c01007387 */ /* 0x0001e20000100800 */
[----:B------:R-:W-:Y:S01]  /*34600*/  IADD3 R29, P2, R29, UR12, RZ ;  /* 0x0000000c1d1d7c10 */ /* 0x000fe2000ff5e0ff */
[----:B------:R-:W-:Y:S01]  /*34610*/  STL [R1+0x14c8], R16 ;  /* 0x0014c81001007387 */ /* 0x000fe20000100800 */
[----:B------:R-:W-:Y:S01]  /*34620*/  IADD3 R0, P6, R0, UR12, RZ ;  /* 0x0000000c00007c10 */ /* 0x000fe2000ffde0ff */
[----:B0-----:R-:W3:Y:S02]  /*34630*/  LDL.LU R28, [R1+0x14f0] ;  /* 0x0014f000011c7983 */ /* 0x001ee40000300800 */
[----:B------:R-:W-:Y:S01]  /*34640*/  STL [R1+0x14dc], R29 ;  /* 0x0014dc1d01007387 */ /* 0x000fe20000100800 */
[----:B----4-:R-:W-:-:S05]  /*34650*/  IADD3.X R3, R3, UR6, RZ, P5, !PT ;  /* 0x0000000603037c10 */ /* 0x010fca000affe4ff */
[----:B------:R0:W-:Y:S04]  /*34660*/  STL [R1+0x14b8], R3 ;  /* 0x0014b80301007387 */ /* 0x0001e80000100800 */
[----:B0-----:R-:W4:Y:S01]  /*34670*/  LDL.LU R3, [R1+0x1504] ;  /* 0x0015040001037983 */ /* 0x001f220000300800 */
[----:B------:R-:W-:Y:S02]  /*34680*/  STL [R1+0x1514], R0 ;  /* 0x0015140001007387 */ /* 0x000fe40000100800 */
[----:B------:R-:W4:Y:S02]  /*34690*/  LDL.LU R9, [R1+0x14e8] ;  /* 0x0014e80001097983 */ /* 0x000f240000300800 */
[----:B------:R-:W4:Y:S01]  /*346a0*/  LDL.LU R4, [R1+0x14fc] ;  /* 0x0014fc0001047983 */ /* 0x000f220000300800 */
[----:B------:R-:W4:Y:S01]  /*346b0*/  LDL.LU R7, [R1+0x14e0] ;  /* 0x0014e00001077983 */ /* 0x000f220000300800 */
[----:B--2---:R-:W-:-:S05]  /*346c0*/  IADD3 R2, P5, R2, UR12, RZ ;  /* 0x0000000c02027c10 */ /* 0x004fca000ffbe0ff */
        /* <DEDUP_REMOVED lines=25> */
[----:B---3--:R-:W-:-:S05]  /*34860*/  IADD3.X R28, R28, UR6, RZ, P1, !PT ;  /* 0x000000061c1c7c10 */ /* 0x008fca0008ffe4ff */
[----:B------:R0:W-:Y:S04]  /*34870*/  STL [R1+0x14f0], R28 ;  /* 0x0014f01c01007387 */ /* 0x0001e80000100800 */
[----:B0-----:R-:W3:Y:S01]  /*34880*/  LDL.LU R28, [R1+0x1288] ;  /* 0x00128800011c7983 */ /* 0x001ee20000300800 */
[----:B----4-:R-:W-:Y:S02]  /*34890*/  IADD3 R3, P1, R3, UR12, RZ ;  /* 0x0000000c03037c10 */ /* 0x010fe4000ff3e0ff */
[----:B------:R-:W-:Y:S01]  /*348a0*/  IADD3.X R9, R9, UR6, RZ, P4, !PT ;  /* 0x0000000609097c10 */ /* 0x000fe2000a7fe4ff */
[----:B------:R-:W-:Y:S02]  /*348b0*/  IADD3 R4, P4, R4, UR12, RZ ;  /* 0x0000000c04047c10 */ /* 0x000fe4000ff9e0ff */
[----:B------:R0:W-:Y:S01]  /*348c0*/  STL [R1+0x1504], R3 ;  /* 0x0015040301007387 */ /* 0x0001e20000100800 */
[----:B------:R-:W-:-:S03]  /*348d0*/  IADD3.X R7, R7, UR6, RZ, P3, !PT ;  /* 0x0000000607077c10 */ /* 0x000fc60009ffe4ff */
[----:B0-----:R-:W4:Y:S01]  /*348e0*/  LDL.LU R3, [R1+0x1538] ;  /* 0x0015380001037983 */ /* 0x001f220000300800 */
[----:B------:R-:W-:Y:S02]  /*348f0*/  STL [R1+0x14e8], R9 ;  /* 0x0014e80901007387 */ /* 0x000fe40000100800 */
[----:B------:R-:W-:Y:S02]  /*34900*/  STL [R1+0x14fc], R4 ;  /* 0x0014fc0401007387 */ /* 0x000fe40000100800 */
[----:B------:R-:W-:Y:S01]  /*34910*/  STL [R1+0x14e0], R7 ;  /* 0x0014e00701007387 */ /* 0x000fe20000100800 */
[----:B--2---:R-:W-:Y:S02]  /*34920*/  IADD3 R6, P3, R6, UR12, RZ ;  /* 0x0000000c06067c10 */ /* 0x004fe4000ff7e0ff */
[----:B------:R-:W-:Y:S01]  /*34930*/  IADD3.X R24, R24, UR6, RZ, P2, !PT ;  /* 0x0000000618187c10 */ /* 0x000fe200097fe4ff */
[----:B------:R-:W-:Y:S01]  /*34940*/  IADD3 R25, P2, R25, UR12, RZ ;  /* 0x0000000c19197c10 */ /* 0x000fe2000ff5e0ff */
[----:B------:R-:W-:Y:S01]  /*34950*/  IADD3.X R26, R26, UR6, RZ, P6, !PT ;  /* 0x000000061a1a7c10 */ /* 0x000fe2000b7fe4ff */
        /* <DEDUP_REMOVED lines=41> */
[----:B0-----:R-:W2:Y:S01]  /*34bf0*/  LDL.LU R2, [R1+0x1568] ;  /* 0x0015680001027983 */ /* 0x001ea20000300800 */
[----:B------:R-:W-:Y:S01]  /*34c00*/  IADD3.X R0, R0, UR6, RZ, P3, !PT ;  /* 0x0000000600007c10 */ /* 0x000fe20009ffe4ff */
[----:B------:R-:W-:Y:S01]  /*34c10*/  STL [R1+0x1548], R29 ;  /* 0x0015481d01007387 */ /* 0x000fe20000100800 */
[----:B---3--:R-:W-:-:S05]  /*34c20*/  IADD3 R28, P3, R28, UR12, RZ ;  /* 0x0000000c1c1c7c10 */ /* 0x008fca000ff7e0ff */
[----:B------:R0:W-:Y:S04]  /*34c30*/  STL [R1+0x1288], R28 ;  /* 0x0012881c01007387 */ /* 0x0001e80000100800 */
[----:B0-----:R-:W3:Y:S01]  /*34c40*/  LDL.LU R28, [R1+0x12a4] ;  /* 0x0012a400011c7983 */ /* 0x001ee20000300800 */
[----:B------:R-:W-:Y:S02]  /*34c50*/  STL [R1+0x1540], R0 ;  /* 0x0015400001007387 */ /* 0x000fe40000100800 */
[----:B------:R-:W3:Y:S02]  /*34c60*/  LDL.LU R9, [R1+0x1564] ;  /* 0x0015640001097983 */ /* 0x000ee40000300800 */
[----:B------:R-:W3:Y:S01]  /*34c70*/  LDL.LU R4, [R1+0x129c] ;  /* 0x00129c0001047983 */ /* 0x000ee20000300800 */
[----:B------:R-:W3:Y:S01]  /*34c80*/  LDL.LU R7, [R1+0x156c] ;  /* 0x00156c0001077983 */ /* 0x000ee20000300800 */
[----:B----4-:R-:W-:-:S05]  /*34c90*/  IADD3.X R3, R3, UR6, RZ, P2, !PT ;  /* 0x0000000603037c10 */ /* 0x010fca00097fe4ff */
[----:B------:R0:W-:Y:S01]  /*34ca0*/  STL [R1+0x1538], R3 ;  /* 0x0015380301007387 */ /* 0x0001e20000100800 */
        /* <DEDUP_REMOVED lines=22> */
[----:B0-----:R-:W4:Y:S01]  /*34e10*/  LDL.LU R3, [R1+0x1594] ;  /* 0x0015940001037983 */ /* 0x001f220000300800 */
[----:B------:R-:W4:Y:S01]  /*34e20*/  LDL.LU R0, [R1+0x15cc] ;  /* 0x0015cc0001007983 */ /* 0x000f220000300800 */
[----:B--2---:R-:W-:-:S05]  /*34e30*/  IADD3 R2, P2, R2, UR12, RZ ;  /* 0x0000000c02027c10 */ /* 0x004fca000ff5e0ff */
[----:B------:R0:W-:Y:S04]  /*34e40*/  STL [R1+0x1568], R2 ;  /* 0x0015680201007387 */ /* 0x0001e80000100800 */
[----:B0-----:R-:W2:Y:S01]  /*34e50*/  LDL.LU R2, [R1+0x15a0] ;  /* 0x0015a00001027983 */ /* 0x001ea20000300800 */
[----:B---3--:R-:W-:Y:S02]  /*34e60*/  IADD3.X R28, R28, UR6, RZ, P6, !PT ;  /* 0x000000061c1c7c10 */ /* 0x008fe4000b7fe4ff */
[----:B------:R-:W-:Y:S02]  /*34e70*/  IADD3 R9, P6, R9, UR12, RZ ;  /* 0x0000000c09097c10 */ /* 0x000fe4000ffde0ff */
[----:B------:R-:W-:Y:S01]  /*34e80*/  IADD3.X R4, R4, UR6, RZ, P5, !PT ;  /* 0x0000000604047c10 */ /* 0x000fe2000affe4ff */
[----:B------:R-:W-:Y:S01]  /*34e90*/  IADD3 R7, P5, R7, UR12, RZ ;  /* 0x0000000c07077c10 */ /* 0x000fe2000ffbe0ff */
[----:B------:R0:W-:Y:S01]  /*34ea0*/  STL [R1+0x12a4], R28 ;  /* 0x0012a41c01007387 */ /* 0x0001e20000100800 */
[----:B----4-:R-:W-:-:S03]  /*34eb0*/  IADD3.X R6, R6, UR6, RZ, P1, !PT ;  /* 0x0000000606067c10 */ /* 0x010fc60008ffe4ff */
[----:B0-----:R-:W3:Y:S01]  /*34ec0*/  LDL.LU R28, [R1+0x15d8] ;  /* 0x0015d800011c7983 */ /* 0x001ee20000300800 */
        /* <DEDUP_REMOVED lines=47> */
[----:B0-----:R-:W4:Y:S03]  /*351c0*/  LDL.LU R3, [R1+0x159c] ;  /* 0x00159c0001037983 */ /* 0x001f260000300800 */
[----:B------:R-:W-:Y:S01]  /*351d0*/  STL [R1+0x15c4], R29 ;  /* 0x0015c41d01007387 */ /* 0x000fe20000100800 */
[----:B--2---:R-:W-:-:S05]  /*351e0*/  IADD3.X R2, R2, UR6, RZ, P1, !PT ;  /* 0x0000000602027c10 */ /* 0x004fca0008ffe4ff */
[----:B------:R0:W-:Y:S04]  /*351f0*/  STL [R1+0x15a0], R2 ;  /* 0x0015a00201007387 */ /* 0x0001e80000100800 */
[----:B0-----:R-:W2:Y:S01]  /*35200*/  LDL.LU R2, [R1+0x15e8] ;  /* 0x0015e80001027983 */ /* 0x001ea20000300800 */
[----:B------:R-:W-:-:S05]  /*35210*/  IADD3 R0, P5, R0, UR12, RZ ;  /* 0x0000000c00007c10 */ /* 0x000fca000ffbe0ff */
[----:B------:R-:W-:Y:S01]  /*35220*/  STL [R1+0x15cc], R0 ;  /* 0x0015cc0001007387 */ /* 0x000fe20000100800 */
[----:B------:R-:W2:Y:S02]  /*35230*/  LDL.LU R9, [R1+0x15b0] ;  /* 0x0015b00001097983 */ /* 0x000ea40000300800 */
[----:B------:R-:W2:Y:S02]  /*35240*/  LDL.LU R4, [R1+0x15e4] ;  /* 0x0015e40001047983 */ /* 0x000ea40000300800 */
[----:B------:R-:W2:Y:S01]  /*35250*/  LDL.LU R7, [R1+0x15b4] ;  /* 0x0015b40001077983 */ /* 0x000ea20000300800 */
[----:B---3--:R-:W-:-:S05]  /*35260*/  IADD3 R28, P1, R28, UR12, RZ ;  /* 0x0000000c1c1c7c10 */ /* 0x008fca000ff3e0ff */
        /* <DEDUP_REMOVED lines=31> */
[----:B------:R-:W-:Y:S01]  /*35460*/  IADD3.X R9, R9, UR6, RZ, P3, !PT ;  /* 0x0000000609097c10 */ /* 0x000fe20009ffe4ff */
[----:B------:R-:W-:Y:S01]  /*35470*/  IADD3 R4, P3, R4, UR12, RZ ;  /* 0x0000000c04047c10 */ /* 0x000fe2000ff7e0ff */
[----:B------:R-:W-:-:S03]  /*35480*/  IADD3.X R7, R7, UR6, RZ, P2, !PT ;  /* 0x0000000607077c10 */ /* 0x000fc600097fe4ff */
[----:B------:R-:W-:Y:S01]  /*35490*/  STL [R1+0x15b0], R9 ;  /* 0x0015b00901007387 */ /* 0x000fe20000100800 */
[----:B---3--:R-:W-:Y:S02]  /*354a0*/  IADD3 R6, P2, R6, UR12, RZ ;  /* 0x0000000c06067c10 */ /* 0x008fe4000ff5e0ff */
        /* <DEDUP_REMOVED lines=44> */
[----:B------:R-:W-:Y:S01]  /*35770*/  IADD3.X R0, R0, UR6, RZ, P2, !PT ;  /* 0x0000000600007c10 */ /* 0x000fe200097fe4ff */
[----:B------:R0:W-:Y:S02]  /*35780*/  STL [R1+0x1658], R28 ;  /* 0x0016581c01007387 */ /* 0x0001e40000100800 */
[----:B------:R-:W-:Y:S01]  /*35790*/  STL [R1+0x1640], R16 ;  /* 0x0016401001007387 */ /* 0x000fe20000100800 */
[----:B0-----:R-:W3:Y:S01]  /*357a0*/  LDL.LU R28, [R1+0x1738] ;  /* 0x00173800011c7983 */ /* 0x001ee20000300800 */
[----:B------:R-:W-:Y:S01]  /*357b0*/  STL [R1+0x160c], R29 ;  /* 0x00160c1d01007387 */ /* 0x000fe20000100800 */
[----:B----4-:R-:W-:-:S05]  /*357c0*/  IADD3 R3, P2, R3, UR9, RZ ;  /* 0x0000000903037c10 */ /* 0x010fca000ff5e0ff */
[----:B------:R0:W-:Y:S04]  /*357d0*/  STL [R1+0x173c], R3 ;  /* 0x00173c0301007387 */ /* 0x0001e80000100800 */
        /* <DEDUP_REMOVED lines=32> */
[----:B------:R0:W-:Y:S04]  /*359e0*/  STL [R1+0x1738], R28 ;  /* 0x0017381c01007387 */ /* 0x0001e80000100800 */
[----:B0-----:R-:W3:Y:S01]  /*359f0*/  LDL.LU R28, [R1+0x16fc] ;  /* 0x0016fc00011c7983 */ /* 0x001ee20000300800 */
[----:B----4-:R-:W-:Y:S02]  /*35a00*/  IADD3.X R3, R3, UR6, RZ, P5, !PT ;  /* 0x0000000603037c10 */ /* 0x010fe4000affe4ff */
[----:B------:R-:W-:Y:S02]  /*35a10*/  IADD3 R9, P5, R9, UR9, RZ ;  /* 0x0000000909097c10 */ /* 0x000fe4000ffbe0ff */
[----:B------:R-:W-:Y:S01]  /*35a20*/  IADD3.X R4, R4, UR6, RZ, P1, !PT ;  /* 0x0000000604047c10 */ /* 0x000fe20008ffe4ff */
[----:B------:R-:W-:Y:S01]  /*35a30*/  IADD3 R7, P1, R7, UR9, RZ ;  /* 0x0000000907077c10 */ /* 0x000fe2000ff3e0ff */
[----:B------:R0:W-:Y:S04]  /*35a40*/  STL [R1+0x161c], R3 ;  /* 0x00161c0301007387 */ /* 0x0001e80000100800 */
        /* <DEDUP_REMOVED lines=53> */
[----:B------:R0:W-:Y:S04]  /*35da0*/  STL [R1+0x16fc], R28 ;  /* 0x0016fc1c01007387 */ /* 0x0001e80000100800 */
[----:B0-----:R-:W3:Y:S01]  /*35db0*/  LDL.LU R28, [R1+0x16c8] ;  /* 0x0016c800011c7983 */ /* 0x001ee20000300800 */
[----:B------:R-:W-:Y:S02]  /*35dc0*/  STL [R1+0x16d8], R0 ;  /* 0x0016d80001007387 */ /* 0x000fe40000100800 */
[----:B------:R-:W3:Y:S02]  /*35dd0*/  LDL.LU R9, [R1+0x16ec] ;  /* 0x0016ec0001097983 */ /* 0x000ee40000300800 */
[----:B------:R-:W3:Y:S01]  /*35de0*/  LDL.LU R4, [R1+0x16c0] ;  /* 0x0016c00001047983 */ /* 0x000ee20000300800 */
[----:B------:R-:W3:Y:S01]  /*35df0*/  LDL.LU R7, [R1+0x16e4] ;  /* 0x0016e40001077983 */ /* 0x000ee20000300800 */
[----:B----4-:R-:W-:-:S05]  /*35e00*/  IADD3 R3, P4, R3, UR9, RZ ;  /* 0x0000000903037c10 */ /* 0x010fca000ff9e0ff */
        /* <DEDUP_REMOVED lines=25> */
[----:B--2---:R-:W-:-:S05]  /*35fa0*/  IADD3.X R2, R2, UR8, RZ, P3, !PT ;  /* 0x0000000802027c10 */ /* 0x004fca0009ffe4ff */
[----:B------:R0:W-:Y:S04]  /*35fb0*/  STL [R1+0x16f4], R2 ;  /* 0x0016f40201007387 */ /* 0x0001e80000100800 */
[----:B0-----:R-:W2:Y:S01]  /*35fc0*/  LDL.LU R2, [R1+0x1758] ;  /* 0x0017580001027983 */ /* 0x001ea20000300800 */
[----:B---3--:R-:W-:Y:S02]  /*35fd0*/  IADD3 R28, P3, R28, UR9, RZ ;  /* 0x000000091c1c7c10 */ /* 0x008fe4000ff7e0ff */
[----:B------:R-:W-:Y:S01]  /*35fe0*/  IADD3.X R9, R9, UR8, RZ, P2, !PT ;  /* 0x0000000809097c10 */ /* 0x000fe200097fe4ff */
[----:B------:R-:W-:Y:S01]  /*35ff0*/  IADD3 R4, P2, R4, UR9, RZ ;  /* 0x0000000904047c10 */ /* 0x000fe2000ff5e0ff */
[----:B------:R-:W-:Y:S01]  /*36000*/  IADD3.X R7, R7, UR8, RZ, P6, !PT ;  /* 0x0000000807077c10 */ /* 0x000fe2000b7fe4ff */
[----:B------:R0:W-:Y:S01]  /*36010*/  STL [R1+0x16c8], R28 ;  /* 0x0016c81c01007387 */ /* 0x0001e20000100800 */
[----:B----4-:R-:W-:-:S03]  /*36020*/  IADD3 R6, P6, R6, UR9, RZ ;  /* 0x0000000906067c10 */ /* 0x010fc6000ffde0ff */
[----:B0-----:R-:W3:Y:S01]  /*36030*/  LDL.LU R28, [R1+0x1688] ;  /* 0x00168800011c7983 */ /* 0x001ee20000300800 */
        /* <DEDUP_REMOVED lines=48> */
[----:B0-----:R-:W4:Y:S01]  /*36340*/  LDL.LU R3, [R1+0x17ac] ;  /* 0x0017ac0001037983 */ /* 0x001f220000300800 */
[----:B------:R-:W-:Y:S01]  /*36350*/  STL [R1+0x1690], R29 ;  /* 0x0016901d01007387 */ /* 0x000fe20000100800 */
[----:B--2---:R-:W-:-:S05]  /*36360*/  IADD3 R2, P6, R2, UR9, RZ ;  /* 0x0000000902027c10 */ /* 0x004fca000ffde0ff */
[----:B------:R0:W-:Y:S04]  /*36370*/  STL [R1+0x1758], R2 ;  /* 0x0017580201007387 */ /* 0x0001e80000100800 */
[----:B0-----:R-:W2:Y:S01]  /*36380*/  LDL.LU R2, [R1+0x1684] ;  /* 0x0016840001027983 */ /* 0x001ea20000300800 */
[----:B------:R0:W-:Y:S02]  /*36390*/  STL [R1+0x168c], R0 ;  /* 0x00168c0001007387 */ /* 0x0001e40000100800 */
        /* <DEDUP_REMOVED lines=28> */
[----:B-1----:R-:W3:Y:S01]  /*36560*/  LDL.LU R28, [R1+0x17c8] ;  /* 0x0017c800011c7983 */ /* 0x002ee20000300800 */
        /* <DEDUP_REMOVED lines=9> */
[----:B------:R-:W-:Y:S02]  /*36600*/  STL [R1+0x17a8], R9 ;  /* 0x0017a80901007387 */ /* 0x000fe40000100800 */
[----:B------:R-:W-:Y:S02]  /*36610*/  STL [R1+0x1680], R4 ;  /* 0x0016800401007387 */ /* 0x000fe40000100800 */
[----:B------:R-:W-:Y:S01]  /*36620*/  STL [R1+0x17a4], R7 ;  /* 0x0017a40701007387 */ /* 0x000fe20000100800 */
        /* <DEDUP_REMOVED lines=35> */
[----:B------:R0:W-:Y:S02]  /*36860*/  STL [R1+0x17d8], R22 ;  /* 0x0017d81601007387 */ /* 0x0001e40000100800 */
[----:B------:R1:W-:Y:S01]  /*36870*/  STL [R1+0x1674], R23 ;  /* 0x0016741701007387 */ /* 0x0003e20000100800 */
[----:B------:R-:W-:Y:S01]  /*36880*/  IADD3.X R16, R16, UR8, RZ, P1, !PT ;  /* 0x0000000810107c10 */ /* 0x000fe20008ffe4ff */
[----:B------:R-:W-:Y:S01]  /*36890*/  STL [R1+0x17d4], R13 ;  /* 0x0017d40d01007387 */ /* 0x000fe20000100800 */
[----:B------:R-:W-:Y:S01]  /*368a0*/  IADD3 R29, P1, R29, UR9, RZ ;  /* 0x000000091d1d7c10 */ /* 0x000fe2000ff3e0ff */
[----:B------:R2:W-:Y:S01]  /*368b0*/  STL [R1+0x1670], R17 ;  /* 0x0016701101007387 */ /* 0x0005e20000100800 */
[----:B------:R-:W-:Y:S01]  /*368c0*/  IADD3.X R0, R0, UR8, RZ, P4, !PT ;  /* 0x0000000800007c10 */ /* 0x000fe2000a7fe4ff */
[----:B------:R-:W-:Y:S01]  /*368d0*/  STL [R1+0x17d0], R12 ;  /* 0x0017d00c01007387 */ /* 0x000fe20000100800 */
[----:B0-----:R-:W2:Y:S01]  /*368e0*/  LDL.LU R22, [R1+0x1780] ;  /* 0x0017800001167983 */ /* 0x001ea20000300800 */
[----:B------:R-:W-:Y:S01]  /*368f0*/  IADD3 R28, P4, R28, UR9, RZ ;  /* 0x000000091c1c7c10 */ /* 0x000fe2000ff9e0ff */
[----:B------:R0:W-:Y:S01]  /*36900*/  STL [R1+0x178c], R16 ;  /* 0x00178c1001007387 */ /* 0x0001e20000100800 */
[----:B------:R0:W-:Y:S01]  /*36910*/  STL [R1+0x17cc], R29 ;  /* 0x0017cc1d01007387 */ /* 0x0001e20000100800 */
[----:B------:R0:W-:Y:S02]  /*36920*/  STL [R1+0x1788], R0 ;  /* 0x0017880001007387 */ /* 0x0001e40000100800 */
[----:B-1----:R-:W2:Y:S02]  /*36930*/  LDL.LU R23, [R1+0x17e8] ;  /* 0x0017e80001177983 */ /* 0x002ea40000300800 */
[----:B------:R1:W-:Y:S01]  /*36940*/  STL [R1+0x17c8], R28 ;  /* 0x0017c81c01007387 */ /* 0x0003e20000100800 */
[----:B------:R-:W2:Y:S01]  /*36950*/  LDL.LU R6, [R1+0x177c] ;  /* 0x00177c0001067983 */ /* 0x000ea20000300800 */
[----:B----4-:R-:W-:-:S05]  /*36960*/  IADD3.X R3, R3, UR8, RZ, P3, !PT ;  /* 0x0000000803037c10 */ /* 0x010fca0009ffe4ff */
[----:B------:R4:W-:Y:S01]  /*36970*/  STL [R1+0x1784], R3 ;  /* 0x0017840301007387 */ /* 0x0009e20000100800 */
[----:B------:R-:W2:Y:S02]  /*36980*/  LDL.LU R7, [R1+0x17f0] ;  /* 0x0017f00001077983 */ /* 0x000ea40000300800 */
[----:B------:R-:W2:Y:S02]  /*36990*/  LDL.LU R8, [R1+0x1778] ;  /* 0x0017780001087983 */ /* 0x000ea40000300800 */
[----:B--2---:R-:W-:-:S05]  /*369a0*/  IADD3 R2, P3, R2, UR9, RZ ;  /* 0x0000000902027c10 */ /* 0x004fca000ff7e0ff */
[----:B------:R2:W-:Y:S01]  /*369b0*/  STL [R1+0x17c4], R2 ;  /* 0x0017c40201007387 */ /* 0x0005e20000100800 */
[----:B------:R-:W3:Y:S02]  /*369c0*/  LDL.LU R5, [R1+0x17f8] ;  /* 0x0017f80001057983 */ /* 0x000ee40000300800 */
[----:B------:R-:W3:Y:S02]  /*369d0*/  LDL.LU R11, [R1+0x166c] ;  /* 0x00166c00010b7983 */ /* 0x000ee40000300800 */
[----:B------:R-:W3:Y:S01]  /*369e0*/  LDL.LU R10, [R1+0x1800] ;  /* 0x00180000010a7983 */ /* 0x000ee20000300800 */
[----:B--2---:R-:W2:Y:S01]  /*369f0*/  LDL.LU R17, [R1+0x1668] ;  /* 0x0016680001117983 */ /* 0x004ea20000300800 */
[----:B------:R-:W2:Y:S02]  /*36a00*/  LDL.LU R13, [R1+0x1808] ;  /* 0x00180800010d7983 */ /* 0x000ea40000300800 */
[----:B0-----:R-:W2:Y:S02]  /*36a10*/  LDL.LU R16, [R1+0x17c0] ;  /* 0x0017c00001107983 */ /* 0x001ea40000300800 */
[----:B------:R-:W2:Y:S01]  /*36a20*/  LDL.LU R12, [R1+0x1810] ;  /* 0x00181000010c7983 */ /* 0x000ea20000300800 */
[----:B------:R-:W2:Y:S01]  /*36a30*/  LDL.LU R29, [R1+0x17bc] ;  /* 0x0017bc00011d7983 */ /* 0x000ea20000300800 */
[----:B------:R-:W2:Y:S02]  /*36a40*/  LDL.LU R0, [R1+0x1818] ;  /* 0x0018180001007983 */ /* 0x000ea40000300800 */
[----:B-1----:R-:W2:Y:S02]  /*36a50*/  LDL.LU R28, [R1+0x17b8] ;  /* 0x0017b800011c7983 */ /* 0x002ea40000300800 */
[----:B----4-:R-:W4:Y:S01]  /*36a60*/  LDL.LU R3, [R1+0x1820] ;  /* 0x0018200001037983 */ /* 0x010f220000300800 */
        /* <DEDUP_REMOVED lines=13> */
[----:B------:R-:W-:-:S02]  /*36b40*/  IADD3.X R22, R22, UR8, RZ, P2, !PT ;  /* 0x0000000816167c10 */ /* 0x000fc400097fe4ff */
[----:B------:R-:W-:-:S03]  /*36b50*/  IADD3 R23, P2, R23, UR9, RZ ;  /* 0x0000000917177c10 */ /* 0x000fc6000ff5e0ff */
[----:B------:R0:W-:Y:S01]  /*36b60*/  STL [R1+0x1780], R22 ;  /* 0x0017801601007387 */ /* 0x0001e20000100800 */
[----:B------:R-:W-:-:S03]  /*36b70*/  IADD3.X R6, R6, UR8, RZ, P6, !PT ;  /* 0x0000000806067c10 */ /* 0x000fc6000b7fe4ff */
[----:B0-----:R-:W4:Y:S01]  /*36b80*/  LDL.LU R22, [R1+0x17f4] ;  /* 0x0017f40001167983 */ /* 0x001f220000300800 */
[----:B------:R0:W-:Y:S03]  /*36b90*/  STL [R1+0x17e8], R23 ;  /* 0x0017e81701007387 */ /* 0x0001e60000100800 */
[----:B0-----:R-:W4:Y:S01]  /*36ba0*/  LDL.LU R23, [R1+0x1804] ;  /* 0x0018040001177983 */ /* 0x001f220000300800 */
[----:B------:R-:W-:Y:S02]  /*36bb0*/  IADD3 R7, P6, R7, UR9, RZ ;  /* 0x0000000907077c10 */ /* 0x000fe4000ffde0ff */
[----:B------:R-:W-:Y:S01]  /*36bc0*/  IADD3.X R8, R8, UR8, RZ, P5, !PT ;  /* 0x0000000808087c10 */ /* 0x000fe2000affe4ff */
[----:B------:R0:W-:Y:S04]  /*36bd0*/  STL [R1+0x177c], R6 ;  /* 0x00177c0601007387 */ /* 0x0001e80000100800 */
[----:B0-----:R0:W5:Y:S01]  /*36be0*/  LDL.LU R6, [R1+0x18ac] ;  /* 0x0018ac0001067983 */ /* 0x0011620000300800 */
[----:B------:R1:W-:Y:S03]  /*36bf0*/  STL [R1+0x17f0], R7 ;  /* 0x0017f00701007387 */ /* 0x0003e60000100800 */
[----:B-1----:R0:W5:Y:S01]  /*36c00*/  LDL.LU R7, [R1+0x18a8] ;  /* 0x0018a80001077983 */ /* 0x0021620000300800 */
[----:B------:R1:W-:Y:S03]  /*36c10*/  STL [R1+0x1778], R8 ;  /* 0x0017780801007387 */ /* 0x0003e60000100800 */
[----:B-1----:R-:W4:Y:S01]  /*36c20*/  LDL.LU R8, [R1+0x18a4] ;  /* 0x0018a40001087983 */ /* 0x002f220000300800 */
[----:B---3--:R-:W-:-:S02]  /*36c30*/  IADD3 R5, P5, R5, UR9, RZ ;  /* 0x0000000905057c10 */ /* 0x008fc4000ffbe0ff */
[----:B------:R-:W-:Y:S01]  /*36c40*/  IADD3.X R11, R11, UR8, RZ, P1, !PT ;  /* 0x000000080b0b7c10 */ /* 0x000fe20008ffe4ff */
[----:B------:R-:W-:Y:S01]  /*36c50*/  IADD3 R10, P1, R10, UR9, RZ ;  /* 0x000000090a0a7c10 */ /* 0x000fe2000ff3e0ff */
[----:B--2---:R-:W-:Y:S01]  /*36c60*/  IADD3.X R17, R17, UR8, RZ, P4, !PT ;  /* 0x0000000811117c10 */ /* 0x004fe2000a7fe4ff */
[----:B------:R1:W-:Y:S01]  /*36c70*/  STL [R1+0x17f8], R5 ;  /* 0x0017f80501007387 */ /* 0x0003e20000100800 */
[----:B------:R-:W-:Y:S02]  /*36c80*/  IADD3 R13, P4, R13, UR9, RZ ;  /* 0x000000090d0d7c10 */ /* 0x000fe4000ff9e0ff */
[----:B------:R-:W-:Y:S01]  /*36c90*/  IADD3.X R16, R16, UR8, RZ, P3, !PT ;  /* 0x0000000810107c10 */ /* 0x000fe20009ffe4ff */
[----:B------:R-:W-:Y:S01]  /*36ca0*/  IADD3 R12, P3, R12, UR9, RZ ;  /* 0x000000090c0c7c10 */ /* 0x000fe2000ff7e0ff */
[----:B-1----:R-:W2:Y:S01]  /*36cb0*/  LDL.LU R5, [R1+0x18a0] ;  /* 0x0018a00001057983 */ /* 0x002ea20000300800 */
[----:B------:R1:W-:Y:S01]  /*36cc0*/  STL [R1+0x166c], R11 ;  /* 0x00166c0b01007387 */ /* 0x0003e20000100800 */
[----:B------:R-:W-:Y:S01]  /*36cd0*/  IADD3.X R29, R29, UR8, RZ, P2, !PT ;  /* 0x000000081d1d7c10 */ /* 0x000fe200097fe4ff */
[----:B------:R-:W-:Y:S01]  /*36ce0*/  IADD3 R0, P2, R0, UR9, RZ ;  /* 0x0000000900007c10 */ /* 0x000fe2000ff5e0ff */
[----:B-1----:R-:W3:Y:S01]  /*36cf0*/  LDL.LU R11, [R1+0x189c] ;  /* 0x00189c00010b7983 */ /* 0x002ee20000300800 */
[----:B------:R1:W-:Y:S01]  /*36d00*/  STL [R1+0x1800], R10 ;  /* 0x0018000a01007387 */ /* 0x0003e20000100800 */
[----:B------:R-:W-:-:S02]  /*36d10*/  IADD3.X R28, R28, UR8, RZ, P6, !PT ;  /* 0x000000081c1c7c10 */ /* 0x000fc4000b7fe4ff */
[----:B-1----:R-:W2:Y:S01]  /*36d20*/  LDL.LU R10, [R1+0x1898] ;  /* 0x00189800010a7983 */ /* 0x002ea20000300800 */
[----:B------:R1:W-:Y:S01]  /*36d30*/  STL [R1+0x1668], R17 ;  /* 0x0016681101007387 */ /* 0x0003e20000100800 */
[----:B----4-:R-:W-:Y:S02]  /*36d40*/  IADD3 R3, P6, R3, UR9, RZ ;  /* 0x0000000903037c10 */ /* 0x010fe4000ffde0ff */
[----:B-1----:R0:W5:Y:S01]  /*36d50*/  LDL.LU R17, [R1+0x1894] ;  /* 0x0018940001117983 */ /* 0x0021620000300800 */
[----:B------:R1:W-:Y:S01]  /*36d60*/  STL [R1+0x1808], R13 ;  /* 0x0018080d01007387 */ /* 0x0003e20000100800 */
[----:B------:R-:W-:Y:S02]  /*36d70*/  IADD3.X R2, R2, UR8, RZ, P5, !PT ;  /* 0x0000000802027c10 */ /* 0x000fe4000affe4ff */
[----:B-1----:R0:W5:Y:S01]  /*36d80*/  LDL.LU R13, [R1+0x1890] ;  /* 0x00189000010d7983 */ /* 0x0021620000300800 */
[----:B------:R1:W-:Y:S03]  /*36d90*/  STL [R1+0x17c0], R16 ;  /* 0x0017c01001007387 */ /* 0x0003e60000100800 */
        /* <DEDUP_REMOVED lines=8> */
[----:B-1----:R-:W4:Y:S01]  /*36e20*/  LDL.LU R28, [R1+0x187c] ;  /* 0x00187c00011c7983 */ /* 0x002f220000300800 */
[----:B------:R1:W-:Y:S03]  /*36e30*/  STL [R1+0x1820], R3 ;  /* 0x0018200301007387 */ /* 0x0003e60000100800 */
[----:B-1----:R-:W2:Y:S01]  /*36e40*/  LDL.LU R3, [R1+0x1878] ;  /* 0x0018780001037983 */ /* 0x002ea20000300800 */
[----:B------:R1:W-:Y:S03]  /*36e50*/  STL [R1+0x17b4], R2 ;  /* 0x0017b40201007387 */ /* 0x0003e60000100800 */
[----:B-1----:R-:W3:Y:S01]  /*36e60*/  LDL.LU R2, [R1+0x1874] ;  /* 0x0018740001027983 */ /* 0x002ee20000300800 */
[----:B------:R-:W-:-:S02]  /*36e70*/  IADD3 R9, P5, R9, UR9, RZ ;  /* 0x0000000909097c10 */ /* 0x000fc4000ffbe0ff */
        /* <DEDUP_REMOVED lines=13> */
[----:B------:R-:W-:Y:S01]  /*36f50*/  STL [R1+0x1660], R27 ;  /* 0x0016601b01007387 */ /* 0x000fe20000100800 */
[----:B------:R-:W-:Y:S01]  /*36f60*/  IADD3.X R19, R19, UR8, RZ, P6, !PT ;  /* 0x0000000813137c10 */ /* 0x000fe2000b7fe4ff */
[----:B------:R-:W-:Y:S01]  /*36f70*/  STL [R1+0x1830], R14 ;  /* 0x0018300e01007387 */ /* 0x000fe20000100800 */
[----:B------:R-:W-:Y:S01]  /*36f80*/  STL [R1+0x165c], R15 ;  /* 0x00165c0f01007387 */ /* 0x000fe20000100800 */
[----:B------:R-:W-:Y:S01]  /*36f90*/  STL [R1+0x182c], R18 ;  /* 0x00182c1201007387 */ /* 0x000fe20000100800 */
[----:B------:R-:W-:-:S02]  /*36fa0*/  IADD3 R20, P6, R20, UR9, RZ ;  /* 0x0000000914147c10 */ /* 0x000fc4000ffde0ff */
[----:B--2---:R-:W-:Y:S02]  /*36fb0*/  IADD3.X R3, R3, UR8, RZ, P4, !PT ;  /* 0x0000000803037c10 */ /* 0x004fe4000a7fe4ff */
[----:B---3--:R-:W-:Y:S01]  /*36fc0*/  IADD3.X R2, R2, UR8, RZ, P5, !PT ;  /* 0x0000000802027c10 */ /* 0x008fe2000affe4ff */
[----:B------:R-:W-:-:S04]  /*36fd0*/  IADD3 R21, P5, R21, UR9, RZ ;  /* 0x0000000915157c10 */ /* 0x000fc8000ffbe0ff */
[----:B------:R1:W-:Y:S01]  /*36fe0*/  STL [R1+0x17ec], R2 ;  /* 0x0017ec0201007387 */ /* 0x0003e20000100800 */
[----:B------:R-:W-:Y:S03]  /*36ff0*/  STL [R1+0x17e4], R19 ;  /* 0x0017e41301007387 */ /* 0x000fe60000100800 */
[----:B-1----:R-:W2:Y:S01]  /*37000*/  LDL.LU R2, [R1+0x1870] ;  /* 0x0018700001027983 */ /* 0x002ea20000300800 */
[----:B------:R-:W-:Y:S02]  /*37010*/  STL [R1+0x1828], R20 ;  /* 0x0018281401007387 */ /* 0x000fe40000100800 */
[----:B------:R1:W-:Y:S02]  /*37020*/  STL [R1+0x17fc], R3 ;  /* 0x0017fc0301007387 */ /* 0x0003e40000100800 */
[----:B------:R-:W-:Y:S01]  /*37030*/  STL [R1+0x1824], R21 ;  /* 0x0018241501007387 */ /* 0x000fe20000100800 */
[----:B-1----:R-:W3:Y:S01]  /*37040*/  LDL.LU R3, [R1+0x186c] ;  /* 0x00186c0001037983 */ /* 0x002ee20000300800 */
[----:B------:R-:W-:-:S02]  /*37050*/  IADD3.X R22, R22, UR8, RZ, P1, !PT ;  /* 0x0000000816167c10 */ /* 0x000fc40008ffe4ff */
[----:B----4-:R-:W-:Y:S02]  /*37060*/  IADD3.X R28, R28, UR8, RZ, P2, !PT ;  /* 0x000000081c1c7c10 */ /* 0x010fe400097fe4ff */
[----:B------:R-:W-:Y:S01]  /*37070*/  IADD3.X R23, R23, UR8, RZ, P3, !PT ;  /* 0x0000000817177c10 */ /* 0x000fe20009ffe4ff */
[----:B------:R-:W-:Y:S02]  /*37080*/  STL [R1+0x17f4], R22 ;  /* 0x0017f41601007387 */ /* 0x000fe40000100800 */
[----:B------:R1:W-:Y:S02]  /*37090*/  STL [R1+0x180c], R28 ;  /* 0x00180c1c01007387 */ /* 0x0003e40000100800 */
[----:B------:R-:W-:Y:S02]  /*370a0*/  IMAD.MOV.U32 R15, RZ, RZ, R5 ;  /* 0x000000ffff0f7224 */ /* 0x000fe400078e0005 */
[----:B------:R-:W-:Y:S02]  /*370b0*/  IMAD.MOV.U32 R4, RZ, RZ, R11 ;  /* 0x000000ffff047224 */ /* 0x000fe400078e000b */
[----:B------:R-:W-:Y:S01]  /*370c0*/  IMAD.MOV.U32 R5, RZ, RZ, R8 ;  /* 0x000000ffff057224 */ /* 0x000fe200078e0008 */
[----:B-1----:R0:W5:Y:S01]  /*370d0*/  LDL.LU R28, [R1+0x1868] ;  /* 0x00186800011c7983 */ /* 0x0021620000300800 */
[----:B------:R-:W-:Y:S02]  /*370e0*/  STL [R1+0x1804], R23 ;  /* 0x0018041701007387 */ /* 0x000fe40000100800 */
[----:B------:R-:W-:Y:S01]  /*370f0*/  IMAD.MOV.U32 R14, RZ, RZ, R10 ;  /* 0x000000ffff0e7224 */ /* 0x000fe200078e000a */
[----:B--2---:R-:W-:-:S05]  /*37100*/  IADD3.X R2, R2, UR8, RZ, P6, !PT ;  /* 0x0000000802027c10 */ /* 0x004fca000b7fe4ff */
[----:B------:R1:W-:Y:S01]  /*37110*/  STL [R1+0x1814], R2 ;  /* 0x0018140201007387 */ /* 0x0003e20000100800 */
[----:B---3--:R-:W-:-:S03]  /*37120*/  IADD3.X R3, R3, UR8, RZ, P5, !PT ;  /* 0x0000000803037c10 */ /* 0x008fc6000affe4ff */
[----:B-1----:R-:W1:Y:S04]  /*37130*/  S2R R2, SR_TID.X ;  /* 0x0000000000027919 */ /* 0x002e680000002100 */
[----:B------:R2:W-:Y:S04]  /*37140*/  STL [R1+0x181c], R3 ;  /* 0x00181c0301007387 */ /* 0x0005e80000100800 */
[----:B--2---:R0:W5:Y:S01]  /*37150*/  LDL.LU R3, [R1+0x1864] ;  /* 0x0018640001037983 */ /* 0x0041620000300800 */
[----:B------:R0:W-:Y:S02]  /*37160*/  STL.64 [R1+0x10e8], R4 ;  /* 0x0010e80401007387 */ /* 0x0001e40000100a00 */
[----:B------:R0:W-:Y:S01]  /*37170*/  STL.64 [R1+0x10f0], R14 ;  /* 0x0010f00e01007387 */ /* 0x0001e20000100a00 */
[----:B-1----:R-:W-:-:S05]  /*37180*/  LOP3.LUT R2, R2, 0x7f, RZ, 0xc0, !PT ;  /* 0x0000007f02027812 */ /* 0x002fca00078ec0ff */
[----:B------:R-:W-:Y:S01]  /*37190*/  IMAD.SHL.U32 R2, R2, 0x2, RZ ;  /* 0x0000000202027824 */ /* 0x000fe200078e00ff */
[----:B0-----:R-:W-:Y:S01]  /*371a0*/  @!P0 CALL.REL.NOINC `(.L_x_2) ;  /* 0x0000001000008944 */ /* 0x001fe20003c00000 */
[----:B------:R-:W-:Y:S05]  /*371b0*/  BRA `(.L_x_3) ;  /* 0xfffd759000007947 */ /* 0x000fea000383ffff */
.L_x_2:
[----:B-----5:R-:W2:Y:S04]  /*371c0*/  LDL.LU R0, [R1+0x2e0] ;  /* 0x0002e00001007983 */ /* 0x020ea80000300800 */
[----:B--2---:R0:W-:Y:S04]  /*371d0*/  STL [R1+0x20a0], R0 ;  /* 0x0020a00001007387 */ /* 0x0041e80000100800 */
[----:B0-----:R-:W2:Y:S04]  /*371e0*/  LDL.LU R0, [R1+0x8cc] ;  /* 0x0008cc0001007983 */ /* 0x001ea80000300800 */
        /* <DEDUP_REMOVED lines=33> */
[----:B------:R-:W2:Y:S01]  /*37400*/  LDL.LU R2, [R1+0x8c4] ;  /* 0x0008c40001027983 */ /* 0x000ea20000300800 */
[----:B0-----:R-:W-:-:S03]  /*37410*/  IMAD.MOV.U32 R0, RZ, RZ, R7 ;  /* 0x000000ffff007224 */ /* 0x001fc600078e0007 */
        /* <DEDUP_REMOVED lines=33> */
[----:B------:R-:W2:Y:S04]  /*37630*/  LDL.LU R29, [R1+0x8c0] ;  /* 0x0008c000011d7983 */ /* 0x000ea80000300800 */
[----:B------:R-:W3:Y:S04]  /*37640*/  LDL.LU R11, [R1+0x8d4] ;  /* 0x0008d400010b7983 */ /* 0x000ee80000300800 */
[----:B------:R-:W3:Y:S04]  /*37650*/  LDL.LU R8, [R1+0x8d0] ;  /* 0x0008d00001087983 */ /* 0x000ee80000300800 */
[----:B------:R-:W4:Y:S04]  /*37660*/  LDL.LU R10, [R1+0x8e4] ;  /* 0x0008e400010a7983 */ /* 0x000f280000300800 */
[----:B------:R-:W4:Y:S04]  /*37670*/  LDL.LU R5, [R1+0x8e0] ;  /* 0x0008e00001057983 */ /* 0x000f280000300800 */
[----:B------:R-:W2:Y:S04]  /*37680*/  LDL.LU R9, [R1+0x2fc] ;  /* 0x0002fc0001097983 */ /* 0x000ea80000300800 */
[----:B------:R-:W2:Y:S01]  /*37690*/  LDL.LU R4, [R1+0x2f8] ;  /* 0x0002f80001047983 */ /* 0x000ea20000300800 */
[----:B0-----:R-:W-:-:S03]  /*376a0*/  IMAD.MOV.U32 R2, RZ, RZ, R6 ;  /* 0x000000ffff027224 */ /* 0x001fc600078e0006 */
[----:B------:R-:W2:Y:S04]  /*376b0*/  LDL.LU R24, [R1+0x9bc] ;  /* 0x0009bc0001187983 */ /* 0x000ea80000300800 */
        /* <DEDUP_REMOVED lines=13> */
[----:B------:R0:W-:Y:S01]  /*37790*/  STL [R1+0x1890], R13 ;  /* 0x0018900d01007387 */ /* 0x0001e20000100800 */
[----:B------:R-:W-:-:S03]  /*377a0*/  F2FP.BF16.PACK_AB R0, R2, R0 ;  /* 0x000000000200723e */ /* 0x000fc600000010ff */
        /* <DEDUP_REMOVED lines=11> */
[----:B------:R-:W2:Y:S04]  /*37860*/  LDL.LU R2, [R1+0x2128] ;  /* 0x0021280001027983 */ /* 0x000ea80000300800 */
[----:B------:R0:W-:Y:S04]  /*37870*/  STL [R1+0x123c], R0 ;  /* 0x00123c0001007387 */ /* 0x0001e80000100800 */
[----:B0-----:R-:W2:Y:S02]  /*37880*/  LDL.LU R0, [R1+0x2124] ;  /* 0x0021240001007983 */ /* 0x001ea40000300800 */
[----:B--2---:R-:W-:-:S02]  /*37890*/  F2FP.BF16.PACK_AB R0, R2, R0 ;  /* 0x000000000200723e */ /* 0x004fc400000010ff */
        /* <DEDUP_REMOVED lines=62> */
[----:B0-----:R-:W2:Y:S01]  /*37c80*/  LDL.LU R0, [R1+0x20a4] ;  /* 0x0020a40001007983 */ /* 0x001ea20000300800 */
[----:B------:R-:W-:Y:S02]  /*37c90*/  F2FP.BF16.PACK_AB R16, R28, R16 ;  /* 0x000000101c10723e */ /* 0x000fe400000010ff */
[----:B--2---:R-:W-:-:S02]  /*37ca0*/  F2FP.BF16.PACK_AB R3, R0, R3 ;  /* 0x000000030003723e */ /* 0x004fc400000010ff */
[----:B------:R-:W2:Y:S01]  /*37cb0*/  LDL.LU R0, [R1+0x20a0] ;  /* 0x0020a00001007983 */ /* 0x000ea20000300800 */
[----:B------:R-:W-:-:S03]  /*37cc0*/  F2FP.BF16.PACK_AB R12, R17, R12 ;  /* 0x0000000c110c723e */ /* 0x000fc600000010ff */
[----:B------:R2:W-:Y:S01]  /*37cd0*/  STL [R1+0x11f8], R3 ;  /* 0x0011f80301007387 */ /* 0x0005e20000100800 */
[----:B------:R-:W-:-:S03]  /*37ce0*/  F2FP.BF16.PACK_AB R2, R2, R29 ;  /* 0x0000001d0202723e */ /* 0x000fc600000010ff */
[----:B------:R-:W-:Y:S04]  /*37cf0*/  STL [R1+0x11f4], R16 ;  /* 0x0011f41001007387 */ /* 0x000fe80000100800 */
[----:B------:R-:W-:Y:S01]  /*37d00*/  STL [R1+0x11f0], R12 ;  /* 0x0011f00c01007387 */ /* 0x000fe20000100800 */
[----:B--2---:R-:W-:Y:S02]  /*37d10*/  F2FP.BF16.PACK_AB R3, R13, R0 ;  /* 0x000000000d03723e */ /* 0x004fe400000010ff */
[----:B---3--:R-:W-:-:S03]  /*37d20*/  F2FP.BF16.PACK_AB R0, R11, R8 ;  /* 0x000000080b00723e */ /* 0x008fc600000010ff */
[----:B------:R4:W-:Y:S04]  /*37d30*/  STL [R1+0x11ec], R3 ;  /* 0x0011ec0301007387 */ /* 0x0009e80000100800 */
[----:B------:R0:W-:Y:S01]  /*37d40*/  STL [R1+0x11e8], R2 ;  /* 0x0011e80201007387 */ /* 0x0001e20000100800 */
[----:B----4-:R-:W-:-:S03]  /*37d50*/  F2FP.BF16.PACK_AB R3, R10, R5 ;  /* 0x000000050a03723e */ /* 0x010fc600000010ff */
[----:B------:R1:W-:Y:S01]  /*37d60*/  STL [R1+0x11e4], R0 ;  /* 0x0011e40001007387 */ /* 0x0003e20000100800 */
[----:B0-----:R-:W-:-:S03]  /*37d70*/  F2FP.BF16.PACK_AB R2, R9, R4 ;  /* 0x000000040902723e */ /* 0x001fc600000010ff */
[----:B------:R0:W-:Y:S01]  /*37d80*/  STL [R1+0x11e0], R3 ;  /* 0x0011e00301007387 */ /* 0x0001e20000100800 */
[----:B-1----:R-:W-:-:S03]  /*37d90*/  F2FP.BF16.PACK_AB R0, R24, R25 ;  /* 0x000000191800723e */ /* 0x002fc600000010ff */
[----:B------:R1:W-:Y:S01]  /*37da0*/  STL [R1+0x11dc], R2 ;  /* 0x0011dc0201007387 */ /* 0x0003e20000100800 */
[----:B0-----:R-:W-:-:S03]  /*37db0*/  F2FP.BF16.PACK_AB R3, R26, R27 ;  /* 0x0000001b1a03723e */ /* 0x001fc600000010ff */
[----:B------:R0:W-:Y:S04]  /*37dc0*/  STL [R1+0x11d8], R0 ;  /* 0x0011d80001007387 */ /* 0x0001e80000100800 */
[----:B------:R2:W-:Y:S01]  /*37dd0*/  STL [R1+0x11d4], R3 ;  /* 0x0011d40301007387 */ /* 0x0005e20000100800 */
[----:B-1----:R-:W-:Y:S02]  /*37de0*/  F2FP.BF16.PACK_AB R2, R6, R7 ;  /* 0x000000070602723e */ /* 0x002fe400000010ff */
[----:B0-----:R-:W-:-:S03]  /*37df0*/  F2FP.BF16.PACK_AB R0, R14, R15 ;  /* 0x0000000f0e00723e */ /* 0x001fc600000010ff */
[----:B------:R-:W-:Y:S01]  /*37e00*/  STL [R1+0x11d0], R2 ;  /* 0x0011d00201007387 */ /* 0x000fe20000100800 */
[----:B--2---:R-:W-:-:S03]  /*37e10*/  F2FP.BF16.PACK_AB R3, R18, R19 ;  /* 0x000000131203723e */ /* 0x004fc600000010ff */
[----:B------:R-:W-:Y:S04]  /*37e20*/  STL [R1+0x11cc], R0 ;  /* 0x0011cc0001007387 */ /* 0x000fe80000100800 */
[----:B------:R0:W-:Y:S04]  /*37e30*/  STL [R1+0x11c8], R3 ;  /* 0x0011c80301007387 */ /* 0x0001e80000100800 */
[----:B0-----:R-:W2:Y:S01]  /*37e40*/  LDL.LU R3, [R1+0xaa8] ;  /* 0x000aa80001037983 */ /* 0x001ea20000300800 */
[----:B------:R-:W-:Y:S02]  /*37e50*/  F2FP.BF16.PACK_AB R2, R20, R21 ;  /* 0x000000151402723e */ /* 0x000fe400000010ff */
[----:B------:R-:W-:-:S03]  /*37e60*/  F2FP.BF16.PACK_AB R0, R22, R23 ;  /* 0x000000171600723e */ /* 0x000fc600000010ff */
[----:B------:R-:W-:Y:S04]  /*37e70*/  STL [R1+0x11c4], R2 ;  /* 0x0011c40201007387 */ /* 0x000fe80000100800 */
[----:B--2---:R0:W-:Y:S04]  /*37e80*/  STL [R1+0x2018], R3 ;  /* 0x0020180301007387 */ /* 0x0041e80000100800 */
[----:B------:R-:W-:Y:S04]  /*37e90*/  STL [R1+0x11c0], R0 ;  /* 0x0011c00001007387 */ /* 0x000fe80000100800 */
        /* <DEDUP_REMOVED lines=24> */
[----:B0-----:R-:W2:Y:S04]  /*38020*/  LDL.LU R3, [R1] ;  /* 0x0000000001037983 */ /* 0x001ea80000300800 */
        /* <DEDUP_REMOVED lines=8> */
[----:B------:R-:W3:Y:S04]  /*380b0*/  LDL.LU R28, [R1+0xabc] ;  /* 0x000abc00011c7983 */ /* 0x000ee80000300800 */
[----:B---3--:R0:W-:Y:S04]  /*380c0*/  STL [R1+0x2014], R28 ;  /* 0x0020141c01007387 */ /* 0x0081e80000100800 */
[----:B0-----:R-:W3:Y:S04]  /*380d0*/  LDL.LU R28, [R1+0xaac] ;  /* 0x000aac00011c7983 */ /* 0x001ee80000300800 */
        /* <DEDUP_REMOVED lines=33> */
[----:B0-----:R-:W2:Y:S04]  /*382f0*/  LDL.LU R28, [R1+0xc] ;  /* 0x00000c00011c7983 */ /* 0x001ea80000300800 */
[----:B------:R-:W3:Y:S04]  /*38300*/  LDL.LU R16, [R1+0xab8] ;  /* 0x000ab80001107983 */ /* 0x000ee80000300800 */
[----:B------:R-:W4:Y:S04]  /*38310*/  LDL.LU R17, [R1+0xacc] ;  /* 0x000acc0001117983 */ /* 0x000f280000300800 */
[----:B------:R-:W4:Y:S04]  /*38320*/  LDL.LU R12, [R1+0xac8] ;  /* 0x000ac800010c7983 */ /* 0x000f280000300800 */
[----:B------:R-:W3:Y:S04]  /*38330*/  LDL.LU R13, [R1+0x4e4] ;  /* 0x0004e400010d7983 */ /* 0x000ee80000300800 */
        /* <DEDUP_REMOVED lines=22> */
[----:B------:R-:W3:Y:S01]  /*384a0*/  LDL.LU R23, [R1+0xbb0] ;  /* 0x000bb00001177983 */ /* 0x000ee20000300800 */
[----:B--2---:R-:W-:-:S03]  /*384b0*/  F2FP.BF16.PACK_AB R3, R28, R3 ;  /* 0x000000031c03723e */ /* 0x004fc600000010ff */
        /* <DEDUP_REMOVED lines=68> */
[----:B------:R-:W2:Y:S01]  /*38900*/  LDL.LU R28, [R1+0x2014] ;  /* 0x00201400011c7983 */ /* 0x000ea20000300800 */
[----:B----4-:R-:W-:-:S03]  /*38910*/  F2FP.BF16.PACK_AB R12, R17, R12 ;  /* 0x0000000c110c723e */ /* 0x010fc600000010ff */
[----:B------:R0:W-:Y:S01]  /*38920*/  STL [R1+0x1178], R3 ;  /* 0x0011780301007387 */ /* 0x0001e20000100800 */
[----:B---3--:R-:W-:Y:S02]  /*38930*/  F2FP.BF16.PACK_AB R2, R2, R29 ;  /* 0x0000001d0202723e */ /* 0x008fe400000010ff */
[----:B0-----:R-:W-:Y:S02]  /*38940*/  F2FP.BF16.PACK_AB R3, R13, R0 ;  /* 0x000000000d03723e */ /* 0x001fe400000010ff */
[----:B------:R-:W-:Y:S02]  /*38950*/  F2FP.BF16.PACK_AB R0, R11, R8 ;  /* 0x000000080b00723e */ /* 0x000fe400000010ff */
[----:B--2---:R-:W-:-:S05]  /*38960*/  F2FP.BF16.PACK_AB R16, R28, R16 ;  /* 0x000000101c10723e */ /* 0x004fca00000010ff */
[----:B------:R-:W-:Y:S04]  /*38970*/  STL [R1+0x1174], R16 ;  /* 0x0011741001007387 */ /* 0x000fe80000100800 */
[----:B------:R-:W-:Y:S04]  /*38980*/  STL [R1+0x1170], R12 ;  /* 0x0011700c01007387 */ /* 0x000fe80000100800 */
[----:B------:R0:W-:Y:S04]  /*38990*/  STL [R1+0x116c], R3 ;  /* 0x00116c0301007387 */ /* 0x0001e80000100800 */
[----:B------:R1:W-:Y:S01]  /*389a0*/  STL [R1+0x1168], R2 ;  /* 0x0011680201007387 */ /* 0x0003e20000100800 */
[----:B0-----:R-:W-:-:S03]  /*389b0*/  F2FP.BF16.PACK_AB R3, R10, R5 ;  /* 0x000000050a03723e */ /* 0x001fc600000010ff */
[----:B------:R0:W-:Y:S01]  /*389c0*/  STL [R1+0x1164], R0 ;  /* 0x0011640001007387 */ /* 0x0001e20000100800 */
[----:B-1----:R-:W-:-:S03]  /*389d0*/  F2FP.BF16.PACK_AB R2, R9, R4 ;  /* 0x000000040902723e */ /* 0x002fc600000010ff */
[----:B------:R1:W-:Y:S01]  /*389e0*/  STL [R1+0x1160], R3 ;  /* 0x0011600301007387 */ /* 0x0003e20000100800 */
[----:B0-----:R-:W-:-:S03]  /*389f0*/  F2FP.BF16.PACK_AB R0, R24, R25 ;  /* 0x000000191800723e */ /* 0x001fc600000010ff */
[----:B------:R0:W-:Y:S01]  /*38a00*/  STL [R1+0x115c], R2 ;  /* 0x00115c0201007387 */ /* 0x0001e20000100800 */
[----:B-1----:R-:W-:-:S03]  /*38a10*/  F2FP.BF16.PACK_AB R3, R26, R27 ;  /* 0x0000001b1a03723e */ /* 0x002fc600000010ff */
[----:B------:R1:W-:Y:S04]  /*38a20*/  STL [R1+0x1158], R0 ;  /* 0x0011580001007387 */ /* 0x0003e80000100800 */
[----:B------:R2:W-:Y:S01]  /*38a30*/  STL [R1+0x1154], R3 ;  /* 0x0011540301007387 */ /* 0x0005e20000100800 */
[----:B0-----:R-:W-:Y:S02]  /*38a40*/  F2FP.BF16.PACK_AB R2, R6, R7 ;  /* 0x000000070602723e */ /* 0x001fe400000010ff */
[----:B-1----:R-:W-:-:S03]  /*38a50*/  F2FP.BF16.PACK_AB R0, R14, R15 ;  /* 0x0000000f0e00723e */ /* 0x002fc600000010ff */
        /* <DEDUP_REMOVED lines=762> */
[----:B------:R-:W2:Y:S03]  /*3ba00*/  LDL.LU R28, [R1+0x1df4] ;  /* 0x001df400011c7983 */ /* 0x000ea60000300800 */
[----:B------:R0:W-:Y:S02]  /*3ba10*/  STL [R1+0x7d0], R3 ;  /* 0x0007d00301007387 */ /* 0x0001e40000100800 */
[----:B0-----:R-:W2:Y:S02]  /*3ba20*/  LDL.LU R3, [R1+0x1df0] ;  /* 0x001df00001037983 */ /* 0x001ea40000300800 */
[----:B--2---:R-:W-:Y:S02]  /*3ba30*/  F2FP.BF16.PACK_AB R3, R28, R3 ;  /* 0x000000031c03723e */ /* 0x004fe400000010ff */
[----:B------:R-:W2:Y:S03]  /*3ba40*/  LDL.LU R28, [R1+0x1dec] ;  /* 0x001dec00011c7983 */ /* 0x000ea60000300800 */
[----:B------:R0:W-:Y:S02]  /*3ba50*/  STL [R1+0x7cc], R3 ;  /* 0x0007cc0301007387 */ /* 0x0001e40000100800 */
[----:B0-----:R-:W2:Y:S02]  /*3ba60*/  LDL.LU R3, [R1+0x1de8] ;  /* 0x001de80001037983 */ /* 0x001ea40000300800 */
[----:B--2---:R-:W-:-:S02]  /*3ba70*/  F2FP.BF16.PACK_AB R3, R28, R3 ;  /* 0x000000031c03723e */ /* 0x004fc400000010ff */
[----:B------:R-:W2:Y:S01]  /*3ba80*/  LDL.LU R28, [R1+0x1de4] ;  /* 0x001de400011c7983 */ /* 0x000ea20000300800 */
[----:B----4-:R-:W-:Y:S02]  /*3ba90*/  F2FP.BF16.PACK_AB R12, R17, R12 ;  /* 0x0000000c110c723e */ /* 0x010fe400000010ff */
[----:B------:R0:W-:Y:S01]  /*3baa0*/  STL [R1+0x7c8], R3 ;  /* 0x0007c80301007387 */ /* 0x0001e20000100800 */
[----:B---3--:R-:W-:Y:S02]  /*3bab0*/  F2FP.BF16.PACK_AB R2, R2, R29 ;  /* 0x0000001d0202723e */ /* 0x008fe400000010ff */
[----:B0-----:R-:W-:Y:S01]  /*3bac0*/  F2FP.BF16.PACK_AB R3, R13, R0 ;  /* 0x000000000d03723e */ /* 0x001fe200000010ff */
[----:B------:R-:W-:Y:S01]  /*3bad0*/  F2FP.BF16.PACK_AB R0, R11, R8 ;  /* 0x000000080b00723e */ /* 0x000fe200000010ff */
[----:B--2---:R-:W-:-:S05]  /*3bae0*/  F2FP.BF16.PACK_AB R16, R28, R16 ;  /* 0x000000101c10723e */ /* 0x004fca00000010ff */
[----:B------:R-:W-:Y:S01]  /*3baf0*/  STL [R1+0x7c4], R16 ;  /* 0x0007c41001007387 */ /* 0x000fe20000100800 */
[----:B------:R-:W-:Y:S02]  /*3bb00*/  STL [R1+0x7c0], R12 ;  /* 0x0007c00c01007387 */ /* 0x000fe40000100800 */
[----:B------:R0:W-:Y:S02]  /*3bb10*/  STL [R1+0x7bc], R3 ;  /* 0x0007bc0301007387 */ /* 0x0001e40000100800 */
[----:B------:R1:W-:Y:S01]  /*3bb20*/  STL [R1+0x7b8], R2 ;  /* 0x0007b80201007387 */ /* 0x0003e20000100800 */
[----:B------:R2:W-:Y:S01]  /*3bb30*/  STL [R1+0x7b4], R0 ;  /* 0x0007b40001007387 */ /* 0x0005e20000100800 */
[----:B0-----:R-:W-:Y:S02]  /*3bb40*/  F2FP.BF16.PACK_AB R3, R10, R5 ;  /* 0x000000050a03723e */ /* 0x001fe400000010ff */
[----:B-1----:R-:W-:Y:S02]  /*3bb50*/  F2FP.BF16.PACK_AB R2, R9, R4 ;  /* 0x000000040902723e */ /* 0x002fe400000010ff */
[----:B--2---:R-:W-:Y:S01]  /*3bb60*/  F2FP.BF16.PACK_AB R0, R24, R25 ;  /* 0x000000191800723e */ /* 0x004fe200000010ff */
[----:B------:R0:W-:Y:S02]  /*3bb70*/  STL [R1+0x7b0], R3 ;  /* 0x0007b00301007387 */ /* 0x0001e40000100800 */
[----:B------:R1:W-:Y:S02]  /*3bb80*/  STL [R1+0x72c], R2 ;  /* 0x00072c0201007387 */ /* 0x0003e40000100800 */
[----:B------:R2:W-:Y:S01]  /*3bb90*/  STL [R1+0x728], R0 ;  /* 0x0007280001007387 */ /* 0x0005e20000100800 */
[----:B0-----:R-:W-:-:S02]  /*3bba0*/  F2FP.BF16.PACK_AB R3, R26, R27 ;  /* 0x0000001b1a03723e */ /* 0x001fc400000010ff */
[----:B-1----:R-:W-:Y:S02]  /*3bbb0*/  F2FP.BF16.PACK_AB R2, R6, R7 ;  /* 0x000000070602723e */ /* 0x002fe400000010ff */
[----:B--2---:R-:W-:Y:S01]  /*3bbc0*/  F2FP.BF16.PACK_AB R0, R14, R15 ;  /* 0x0000000f0e00723e */ /* 0x004fe200000010ff */
[----:B------:R0:W-:Y:S02]  /*3bbd0*/  STL [R1+0x724], R3 ;  /* 0x0007240301007387 */ /* 0x0001e40000100800 */
[----:B------:R-:W-:Y:S02]  /*3bbe0*/  STL [R1+0x720], R2 ;  /* 0x0007200201007387 */ /* 0x000fe40000100800 */
[----:B------:R-:W-:Y:S01]  /*3bbf0*/  STL [R1+0x71c], R0 ;  /* 0x00071c0001007387 */ /* 0x000fe20000100800 */
[----:B0-----:R-:W-:-:S05]  /*3bc00*/  F2FP.BF16.PACK_AB R3, R18, R19 ;  /* 0x000000131203723e */ /* 0x001fca00000010ff */
[----:B------:R0:W-:Y:S04]  /*3bc10*/  STL [R1+0x718], R3 ;  /* 0x0007180301007387 */ /* 0x0001e80000100800 */
[----:B0-----:R-:W2:Y:S01]  /*3bc20*/  LDL.LU R3, [R1+0xcc8] ;  /* 0x000cc80001037983 */ /* 0x001ea20000300800 */
[----:B------:R-:W-:Y:S02]  /*3bc30*/  F2FP.BF16.PACK_AB R2, R20, R21 ;  /* 0x000000151402723e */ /* 0x000fe400000010ff */
[----:B------:R-:W-:-:S03]  /*3bc40*/  F2FP.BF16.PACK_AB R0, R22, R23 ;  /* 0x000000171600723e */ /* 0x000fc600000010ff */
[----:B------:R-:W-:Y:S04]  /*3bc50*/  STL [R1+0x714], R2 ;  /* 0x0007140201007387 */ /* 0x000fe80000100800 */
[----:B--2---:R0:W-:Y:S01]  /*3bc60*/  STL [R1+0x1d5c], R3 ;  /* 0x001d5c0301007387 */ /* 0x0041e20000100800 */
[----:B------:R-:W-:Y:S03]  /*3bc70*/  STL [R1+0x710], R0 ;  /* 0x0007100001007387 */ /* 0x000fe60000100800 */
        /* <DEDUP_REMOVED lines=32> */
[----:B0-----:R-:W2:Y:S01]  /*3be80*/  LDL.LU R3, [R1+0x538] ;  /* 0x0005380001037983 */ /* 0x001ea20000300800 */
[----:B------:R-:W3:Y:S03]  /*3be90*/  LDL.LU R28, [R1+0xcdc] ;  /* 0x000cdc00011c7983 */ /* 0x000ee60000300800 */
        /* <DEDUP_REMOVED lines=35> */
[----:B0-----:R-:W2:Y:S01]  /*3c0d0*/  LDL.LU R28, [R1+0x53c] ;  /* 0x00053c00011c7983 */ /* 0x001ea20000300800 */
[----:B------:R-:W3:Y:S02]  /*3c0e0*/  LDL.LU R16, [R1+0xcd8] ;  /* 0x000cd80001107983 */ /* 0x000ee40000300800 */
[----:B------:R-:W4:Y:S02]  /*3c0f0*/  LDL.LU R17, [R1+0xcec] ;  /* 0x000cec0001117983 */ /* 0x000f240000300800 */
[----:B------:R-:W4:Y:S01]  /*3c100*/  LDL.LU R12, [R1+0xce8] ;  /* 0x000ce800010c7983 */ /* 0x000f220000300800 */
        /* <DEDUP_REMOVED lines=93> */
[----:B------:R-:W2:Y:S01]  /*3c6e0*/  LDL.LU R28, [R1+0x1d58] ;  /* 0x001d5800011c7983 */ /* 0x000ea20000300800 */
[----:B----4-:R-:W-:-:S02]  /*3c6f0*/  F2FP.BF16.PACK_AB R12, R17, R12 ;  /* 0x0000000c110c723e */ /* 0x010fc400000010ff */
        /* <DEDUP_REMOVED lines=1604> */
[----:B------:R1:W-:Y:S02]  /*42b40*/  STL [R1+0x30], R2 ;  /* 0x0000300201007387 */ /* 0x0003e40000100800 */
[----:B------:R2:W-:Y:S01]  /*42b50*/  STL [R1+0x2c], R0 ;  /* 0x00002c0001007387 */ /* 0x0005e20000100800 */
[----:B0-----:R-:W-:-:S05]  /*42b60*/  F2FP.BF16.PACK_AB R3, R18, R19 ;  /* 0x000000131203723e */ /* 0x001fca00000010ff */
[----:B------:R-:W-:Y:S01]  /*42b70*/  STL [R1+0x28], R3 ;  /* 0x0000280301007387 */ /* 0x000fe20000100800 */
[----:B------:R-:W3:Y:S01]  /*42b80*/  LDL.LU R7, [R1+0x1008] ;  /* 0x0010080001077983 */ /* 0x000ee20000300800 */
[----:B-1----:R-:W-:Y:S02]  /*42b90*/  F2FP.BF16.PACK_AB R2, R20, R21 ;  /* 0x000000151402723e */ /* 0x002fe400000010ff */
[----:B--2---:R-:W-:-:S03]  /*42ba0*/  F2FP.BF16.PACK_AB R0, R22, R23 ;  /* 0x000000171600723e */ /* 0x004fc600000010ff */
[----:B------:R-:W-:Y:S04]  /*42bb0*/  STL [R1+0x24], R2 ;  /* 0x0000240201007387 */ /* 0x000fe80000100800 */
[----:B---3--:R0:W-:Y:S01]  /*42bc0*/  STL [R1+0x18b8], R7 ;  /* 0x0018b80701007387 */ /* 0x0081e20000100800 */
        /* <DEDUP_REMOVED lines=35> */
[----:B------:R-:W3:Y:S03]  /*42e00*/  LDL.LU R5, [R1+0x1028] ;  /* 0x0010280001057983 */ /* 0x000ee60000300800 */
[----:B---3--:R0:W-:Y:S04]  /*42e10*/  STL [R1+0x18b0], R5 ;  /* 0x0018b00501007387 */ /* 0x0081e80000100800 */
[----:B0-----:R-:W3:Y:S01]  /*42e20*/  LDL.LU R5, [R1+0x101c] ;  /* 0x00101c0001057983 */ /* 0x001ee20000300800 */
[----:B------:R-:W4:Y:S03]  /*42e30*/  LDL.LU R4, [R1+0x1038] ;  /* 0x0010380001047983 */ /* 0x000f260000300800 */
[----:B----4-:R0:W-:Y:S04]  /*42e40*/  STL [R1+0x18ac], R4 ;  /* 0x0018ac0401007387 */ /* 0x0101e80000100800 */
[----:B0-----:R-:W4:Y:S01]  /*42e50*/  LDL.LU R4, [R1+0x102c] ;  /* 0x00102c0001047983 */ /* 0x001f220000300800 */
[----:B------:R-:W2:Y:S03]  /*42e60*/  LDL.LU R11, [R1+0x1000] ;  /* 0x00100000010b7983 */ /* 0x000ea60000300800 */
[----:B--2---:R0:W-:Y:S04]  /*42e70*/  STL [R1+0x18a8], R11 ;  /* 0x0018a80b01007387 */ /* 0x0041e80000100800 */
[----:B0-----:R-:W2:Y:S01]  /*42e80*/  LDL.LU R11, [R1+0x103c] ;  /* 0x00103c00010b7983 */ /* 0x001ea20000300800 */
        /* <DEDUP_REMOVED lines=15> */
[----:B------:R-:W2:Y:S02]  /*42f80*/  LDL.LU R14, [R1+0x1058] ;  /* 0x00105800010e7983 */ /* 0x000ea40000300800 */
[----:B------:R-:W2:Y:S02]  /*42f90*/  LDL.LU R12, [R1+0x106c] ;  /* 0x00106c00010c7983 */ /* 0x000ea40000300800 */
[----:B------:R-:W2:Y:S02]  /*42fa0*/  LDL.LU R19, [R1+0x1040] ;  /* 0x0010400001137983 */ /* 0x000ea40000300800 */
        /* <DEDUP_REMOVED lines=16> */
[----:B------:R-:W2:Y:S01]  /*430b0*/  LDL.LU R28, [R1+0x10bc] ;  /* 0x0010bc00011c7983 */ /* 0x000ea20000300800 */
[----:B------:R-:W-:-:S02]  /*430c0*/  F2FP.BF16.PACK_AB R7, R6, R7 ;  /* 0x000000070607723e */ /* 0x000fc400000010ff */
[----:B--2---:R0:W-:Y:S04]  /*430d0*/  STL [R1+0x186c], R28 ;  /* 0x00186c1c01007387 */ /* 0x0041e80000100800 */
[----:B0-----:R-:W2:Y:S01]  /*430e0*/  LDL.LU R28, [R1+0x10ac] ;  /* 0x0010ac00011c7983 */ /* 0x001ea20000300800 */
        /* <DEDUP_REMOVED lines=38> */
[----:B------:R0:W-:Y:S02]  /*43350*/  STL [R1], R7 ;  /* 0x0000000701007387 */ /* 0x0001e40000100800 */
[----:B0-----:R-:W2:Y:S02]  /*43360*/  LDL.LU R7, [R1+0x18b8] ;  /* 0x0018b80001077983 */ /* 0x001ea40000300800 */
[----:B--2---:R-:W-:Y:S02]  /*43370*/  F2FP.BF16.PACK_AB R7, R6, R7 ;  /* 0x000000070607723e */ /* 0x004fe400000010ff */
[----:B------:R-:W3:Y:S02]  /*43380*/  LDL.LU R6, [R1+0x18b4] ;  /* 0x0018b40001067983 */ /* 0x000ee40000300800 */
[----:B---3--:R-:W-:-:S02]  /*43390*/  F2FP.BF16.PACK_AB R6, R5, R6 ;  /* 0x000000060506723e */ /* 0x008fc400000010ff */
[----:B------:R-:W4:Y:S02]  /*433a0*/  LDL.LU R5, [R1+0x18b0] ;  /* 0x0018b00001057983 */ /* 0x000f240000300800 */
[----:B----4-:R-:W-:Y:S02]  /*433b0*/  F2FP.BF16.PACK_AB R5, R4, R5 ;  /* 0x000000050405723e */ /* 0x010fe400000010ff */
[----:B------:R-:W2:Y:S02]  /*433c0*/  LDL.LU R4, [R1+0x18ac] ;  /* 0x0018ac0001047983 */ /* 0x000ea40000300800 */
[----:B--2---:R-:W-:Y:S02]  /*433d0*/  F2FP.BF16.PACK_AB R4, R11, R4 ;  /* 0x000000040b04723e */ /* 0x004fe400000010ff */
[----:B------:R-:W2:Y:S02]  /*433e0*/  LDL.LU R11, [R1+0x18a8] ;  /* 0x0018a800010b7983 */ /* 0x000ea40000300800 */
[----:B--2---:R-:W-:-:S02]  /*433f0*/  F2FP.BF16.PACK_AB R11, R10, R11 ;  /* 0x0000000b0a0b723e */ /* 0x004fc400000010ff */
[----:B------:R-:W2:Y:S02]  /*43400*/  LDL.LU R10, [R1+0x18a4] ;  /* 0x0018a400010a7983 */ /* 0x000ea40000300800 */
[----:B--2---:R-:W-:Y:S02]  /*43410*/  F2FP.BF16.PACK_AB R10, R9, R10 ;  /* 0x0000000a090a723e */ /* 0x004fe400000010ff */
        /* <DEDUP_REMOVED lines=26> */
[----:B------:R-:W2:Y:S01]  /*435c0*/  LDL.LU R28, [R1+0x186c] ;  /* 0x00186c00011c7983 */ /* 0x000ea20000300800 */
[----:B------:R-:W-:Y:S02]  /*435d0*/  F2FP.BF16.PACK_AB R27, R3, R27 ;  /* 0x0000001b031b723e */ /* 0x000fe400000010ff */
[----:B------:R-:W-:-:S02]  /*435e0*/  F2FP.BF16.PACK_AB R26, R0, R26 ;  /* 0x0000001a001a723e */ /* 0x000fc400000010ff */
[----:B--2---:R-:W-:Y:S02]  /*435f0*/  F2FP.BF16.PACK_AB R20, R28, R20 ;  /* 0x000000141c14723e */ /* 0x004fe400000010ff */
[----:B------:R0:W5:Y:S01]  /*43600*/  LDL.LU R28, [R1+0x1868] ;  /* 0x00186800011c7983 */ /* 0x0001620000300800 */
[----:B------:R0:W5:Y:S01]  /*43610*/  LDL.LU R3, [R1+0x1864] ;  /* 0x0018640001037983 */ /* 0x0001620000300800 */
[----:B------:R-:W-:Y:S02]  /*43620*/  F2FP.BF16.PACK_AB R25, R2, R25 ;  /* 0x000000190219723e */ /* 0x000fe400000010ff */
[----:B------:R-:W-:Y:S02]  /*43630*/  F2FP.BF16.PACK_AB R24, R29, R24 ;  /* 0x000000181d18723e */ /* 0x000fe400000010ff */
.L_x_1:
[----:B0-----:R-:W2:Y:S04]  /*43640*/  LDL.LU R0, [R1+0x1860] ;  /* 0x0018600001007983 */ /* 0x001ea80000300800 */
[----:B-----5:R0:W-:Y:S04]  /*43650*/  STL [R1+0x1e98], R28 ;  /* 0x001e981c01007387 */ /* 0x0201e80000100800 */
[----:B0-----:R-:W0:Y:S02]  /*43660*/  S2R R28, SR_TID.X ;  /* 0x00000000001c7919 */ /* 0x001e240000002100 */
[----:B0-----:R-:W-:-:S02]  /*43670*/  IMAD.SHL.U32 R2, R28, 0x20, RZ ;  /* 0x000000201c027824 */ /* 0x001fc400078e00ff */
[----:B------:R-:W-:Y:S01]  /*43680*/  IMAD.SHL.U32 R29, R28, 0x40, RZ ;  /* 0x000000401c1d7824 */ /* 0x000fe200078e00ff */
[----:B------:R-:W-:Y:S01]  /*43690*/  BAR.SYNC.DEFER_BLOCKING 0x0 ;  /* 0x0000000000007b1d */ /* 0x000fe20000010000 */
[----:B--2---:R-:W-:-:S04]  /*436a0*/  LOP3.LUT R0, R0, 0x3000, RZ, 0xc0, !PT ;  /* 0x0000300000007812 */ /* 0x004fc800078ec0ff */
[----:B------:R-:W-:Y:S01]  /*436b0*/  LOP3.LUT R0, R0, 0x60, R2, 0xf8, !PT ;  /* 0x0000006000007812 */ /* 0x000fe200078ef802 */
[----:B------:R-:W-:Y:S01]  /*436c0*/  IMAD.SHL.U32 R2, R28, 0x4, RZ ;  /* 0x000000041c027824 */ /* 0x000fe200078e00ff */
[----:B------:R-:W-:Y:S02]  /*436d0*/  LOP3.LUT R28, R29, 0x800, RZ, 0xc0, !PT ;  /* 0x000008001d1c7812 */ /* 0x000fe400078ec0ff */
[C---:B------:R-:W-:Y:S02]  /*436e0*/  IADD3 R29, R3.reuse, 0x2, RZ ;  /* 0x00000002031d7810 */ /* 0x040fe40007ffe0ff */
[----:B------:R-:W-:Y:S02]  /*436f0*/  LOP3.LUT R0, R0, 0x170, R2, 0x78, !PT ;  /* 0x0000017000007812 */ /* 0x000fe400078e7802 */
[----:B------:R-:W-:-:S03]  /*43700*/  IADD3 R2, R3, 0x1, RZ ;  /* 0x0000000103027810 */ /* 0x000fc60007ffe0ff */
[----:B------:R-:W-:Y:S02]  /*43710*/  IMAD.IADD R0, R28, 0x1, R0 ;  /* 0x000000011c007824 */ /* 0x000fe400078e0200 */
[----:B------:R-:W2:Y:S01]  /*43720*/  LDL.LU R28, [R1+0x1e98] ;  /* 0x001e9800011c7983 */ /* 0x000ea20000300800 */
[----:B------:R-:W-:Y:S02]  /*43730*/  ISETP.GE.AND P2, PT, R29, c[0x0][0x17c], PT ;  /* 0x00005f001d007a0c */ /* 0x000fe40003f46270 */
[----:B------:R-:W-:Y:S01]  /*43740*/  ISETP.GE.AND P0, PT, R2, c[0x0][0x17c], PT ;  /* 0x00005f0002007a0c */ /* 0x000fe20003f06270 */
[----:B------:R0:W-:Y:S04]  /*43750*/  STS.128 [R0], R24 ;  /* 0x0000001800007388 */ /* 0x0001e80000000c00 */
[----:B------:R1:W-:Y:S04]  /*43760*/  STS.128 [R0+0x200], R16 ;  /* 0x0002001000007388 */ /* 0x0003e80000000c00 */
[----:B------:R-:W-:Y:S04]  /*43770*/  STS.128 [R0+0x280], R12 ;  /* 0x0002800c00007388 */ /* 0x000fe80000000c00 */
[----:B------:R-:W-:Y:S04]  /*43780*/  STS.128 [R0+0x400], R8 ;  /* 0x0004000800007388 */ /* 0x000fe80000000c00 */
[----:B0-----:R-:W3:Y:S04]  /*43790*/  LDL.LU R24, [R1+0x90] ;  /* 0x0000900001187983 */ /* 0x001ee80000300800 */
[----:B------:R-:W3:Y:S04]  /*437a0*/  LDL.LU R25, [R1+0x94] ;  /* 0x0000940001197983 */ /* 0x000ee80000300800 */
[----:B------:R-:W4:Y:S04]  /*437b0*/  LDL.LU R26, [R1+0x98] ;  /* 0x00009800011a7983 */ /* 0x000f280000300800 */
[----:B------:R-:W4:Y:S04]  /*437c0*/  LDL.LU R27, [R1+0x9c] ;  /* 0x00009c00011b7983 */ /* 0x000f280000300800 */
[----:B------:R-:W-:Y:S04]  /*437d0*/  STS.128 [R0+0x480], R4 ;  /* 0x0004800400007388 */ /* 0x000fe80000000c00 */
[----:B------:R-:W0:Y:S04]  /*437e0*/  S2R R29, SR_TID.X ;  /* 0x00000000001d7919 */ /* 0x000e280000002100 */
[----:B------:R-:W1:Y:S04]  /*437f0*/  S2R R2, SR_TID.X ;  /* 0x0000000000027919 */ /* 0x000e680000002100 */
[----:B------:R-:W-:Y:S01]  /*43800*/  STS.128 [R0+0x80], R20 ;  /* 0x0000801400007388 */ /* 0x000fe20000000c00 */
[----:B0-----:R-:W-:Y:S01]  /*43810*/  IMAD.SHL.U32 R29, R29, 0x800, RZ ;  /* 0x000008001d1d7824 */ /* 0x001fe200078e00ff */
[----:B-1----:R-:W-:-:S04]  /*43820*/  LOP3.LUT R2, R2, 0x7f, RZ, 0xc0, !PT ;  /* 0x0000007f02027812 */ /* 0x002fc800078ec0ff */
[----:B------:R-:W-:-:S05]  /*43830*/  LOP3.LUT R29, R29, 0x3000, RZ, 0xc0, !PT ;  /* 0x000030001d1d7812 */ /* 0x000fca00078ec0ff */
[----:B------:R-:W-:Y:S01]  /*43840*/  IMAD R2, R2, 0x10, R29 ;  /* 0x0000001002027824 */ /* 0x000fe200078e021d */
[----:B----4-:R-:W-:Y:S04]  /*43850*/  STL.64 [R1+0x1e50], R26 ;  /* 0x001e501a01007387 */ /* 0x010fe80000100a00 */
[----:B---3--:R0:W-:Y:S04]  /*43860*/  STL.64 [R1+0x1e48], R24 ;  /* 0x001e481801007387 */ /* 0x0081e80000100a00 */
[----:B------:R-:W-:Y:S04]  /*43870*/  STL [R1+0x18f8], R23 ;  /* 0x0018f81701007387 */ /* 0x000fe80000100800 */
[----:B------:R-:W3:Y:S04]  /*43880*/  LDL.LU R16, [R1+0x80] ;  /* 0x0000800001107983 */ /* 0x000ee80000300800 */
[----:B------:R-:W3:Y:S04]  /*43890*/  LDL.LU R17, [R1+0x84] ;  /* 0x0000840001117983 */ /* 0x000ee80000300800 */
[----:B------:R-:W4:Y:S04]  /*438a0*/  LDL.LU R18, [R1+0x88] ;  /* 0x0000880001127983 */ /* 0x000f280000300800 */
[----:B------:R-:W4:Y:S04]  /*438b0*/  LDL.LU R19, [R1+0x8c] ;  /* 0x00008c0001137983 */ /* 0x000f280000300800 */
[----:B----4-:R-:W-:Y:S04]  /*438c0*/  STL.64 [R1+0x1e60], R18 ;  /* 0x001e601201007387 */ /* 0x010fe80000100a00 */
[----:B---3--:R1:W-:Y:S04]  /*438d0*/  STL.64 [R1+0x1e58], R16 ;  /* 0x001e581001007387 */ /* 0x0083e80000100a00 */
[----:B0-----:R-:W3:Y:S04]  /*438e0*/  LDL.LU R24, [R1+0x50] ;  /* 0x0000500001187983 */ /* 0x001ee80000300800 */
[----:B------:R-:W3:Y:S04]  /*438f0*/  LDL.LU R25, [R1+0x54] ;  /* 0x0000540001197983 */ /* 0x000ee80000300800 */
[----:B------:R-:W4:Y:S04]  /*43900*/  LDL.LU R26, [R1+0x58] ;  /* 0x00005800011a7983 */ /* 0x000f280000300800 */
[----:B------:R-:W4:Y:S04]  /*43910*/  LDL.LU R27, [R1+0x5c] ;  /* 0x00005c00011b7983 */ /* 0x000f280000300800 */
[----:B----4-:R-:W-:Y:S04]  /*43920*/  STL.64 [R1+0x1e70], R26 ;  /* 0x001e701a01007387 */ /* 0x010fe80000100a00 */
[----:B---3--:R-:W-:Y:S04]  /*43930*/  STL.64 [R1+0x1e68], R24 ;  /* 0x001e681801007387 */ /* 0x008fe80000100a00 */
[----:B-1----:R-:W3:Y:S04]  /*43940*/  LDL.LU R16, [R1+0x40] ;  /* 0x0000400001107983 */ /* 0x002ee80000300800 */
        /* <DEDUP_REMOVED lines=10> */
[----:B---3--:R0:W-:Y:S04]  /*439f0*/  STL.64 [R1+0x1e88], R16 ;  /* 0x001e881001007387 */ /* 0x0081e80000100a00 */
[----:B0-----:R-:W3:Y:S04]  /*43a00*/  LDL.LU R16, [R1+0x10] ;  /* 0x0000100001107983 */ /* 0x001ee80000300800 */
[----:B------:R-:W3:Y:S04]  /*43a10*/  LDL.LU R17, [R1+0x14] ;  /* 0x0000140001117983 */ /* 0x000ee80000300800 */
[----:B------:R-:W3:Y:S04]  /*43a20*/  LDL.LU R18, [R1+0x18] ;  /* 0x0000180001127983 */ /* 0x000ee80000300800 */
[----:B------:R-:W3:Y:S04]  /*43a30*/  LDL.LU R19, [R1+0x1c] ;  /* 0x00001c0001137983 */ /* 0x000ee80000300800 */
[----:B------:R-:W4:Y:S04]  /*43a40*/  LDL.LU R24, [R1+0x30] ;  /* 0x0000300001187983 */ /* 0x000f280000300800 */
[----:B------:R-:W4:Y:S04]  /*43a50*/  LDL.LU R25, [R1+0x34] ;  /* 0x0000340001197983 */ /* 0x000f280000300800 */
[----:B------:R-:W4:Y:S04]  /*43a60*/  LDL.LU R26, [R1+0x38] ;  /* 0x00003800011a7983 */ /* 0x000f280000300800 */
[----:B------:R-:W4:Y:S04]  /*43a70*/  LDL.LU R27, [R1+0x3c] ;  /* 0x00003c00011b7983 */ /* 0x000f280000300800 */
        /* <DEDUP_REMOVED lines=8> */
[----:B------:R-:W2:Y:S04]  /*43b00*/  LDL.LU R4, [R1] ;  /* 0x0000000001047983 */ /* 0x000ea80000300800 */
[----:B------:R-:W2:Y:S04]  /*43b10*/  LDL.LU R5, [R1+0x4] ;  /* 0x0000040001057983 */ /* 0x000ea80000300800 */
[----:B------:R-:W2:Y:S04]  /*43b20*/  LDL.LU R6, [R1+0x8] ;  /* 0x0000080001067983 */ /* 0x000ea80000300800 */
[----:B------:R-:W2:Y:S01]  /*43b30*/  LDL.LU R7, [R1+0xc] ;  /* 0x00000c0001077983 */ /* 0x000ea20000300800 */
[----:B------:R-:W-:-:S03]  /*43b40*/  LOP3.LUT R29, R2, 0x20, RZ, 0x3c, !PT ;  /* 0x00000020021d7812 */ /* 0x000fc600078e3cff */
[----:B---3--:R-:W-:Y:S04]  /*43b50*/  STS.128 [R0+0x680], R16 ;  /* 0x0006801000007388 */ /* 0x008fe80000000c00 */
[----:B--2---:R-:W-:Y:S04]  /*43b60*/  STS.128 [R0+0x600], R4 ;  /* 0x0006000400007388 */ /* 0x004fe80000000c00 */
[----:B------:R-:W-:Y:S06]  /*43b70*/  BAR.SYNC.DEFER_BLOCKING 0x0 ;  /* 0x0000000000007b1d */ /* 0x000fec0000010000 */
[----:B------:R-:W0:Y:S04]  /*43b80*/  LDS.128 R16, [R2] ;  /* 0x0000000002107984 */ /* 0x000e280000000c00 */
[----:B0-----:R-:W-:Y:S01]  /*43b90*/  STL [R1+0x1b4], R17 ;  /* 0x0001b41101007387 */ /* 0x001fe20000100800 */
[----:B------:R-:W-:-:S03]  /*43ba0*/  IMAD.MOV.U32 R7, RZ, RZ, R16 ;  /* 0x000000ffff077224 */ /* 0x000fc600078e0010 */
[----:B------:R-:W-:Y:S04]  /*43bb0*/  STL.64 [R1+0x1b8], R18 ;  /* 0x0001b81201007387 */ /* 0x000fe80000100a00 */
[----:B------:R-:W0:Y:S04]  /*43bc0*/  LDS.128 R16, [R2+0x800] ;  /* 0x0008000002107984 */ /* 0x000e280000000c00 */
[----:B0-----:R-:W-:Y:S04]  /*43bd0*/  STL.64 [R1+0x2c0], R16 ;  /* 0x0002c01001007387 */ /* 0x001fe80000100a00 */
[----:B------:R-:W-:Y:S04]  /*43be0*/  STL.64 [R1+0x2c8], R18 ;  /* 0x0002c81201007387 */ /* 0x000fe80000100a00 */
[----:B------:R-:W0:Y:S01]  /*43bf0*/  LDS.128 R16, [R29] ;  /* 0x000000001d107984 */ /* 0x000e220000000c00 */
[----:B------:R-:W-:-:S03]  /*43c00*/  LOP3.LUT R5, R2, 0x40, RZ, 0x3c, !PT ;  /* 0x0000004002057812 */ /* 0x000fc600078e3cff */
[----:B0-----:R-:W-:Y:S01]  /*43c10*/  STL [R1+0x1c4], R17 ;  /* 0x0001c41101007387 */ /* 0x001fe20000100800 */
[----:B------:R-:W-:-:S03]  /*43c20*/  IMAD.MOV.U32 R22, RZ, RZ, R16 ;  /* 0x000000ffff167224 */ /* 0x000fc600078e0010 */
[----:B------:R-:W-:Y:S04]  /*43c30*/  STL.64 [R1+0x1c8], R18 ;  /* 0x0001c81201007387 */ /* 0x000fe80000100a00 */
[----:B------:R-:W0:Y:S04]  /*43c40*/  LDS.128 R16, [R29+0x800] ;  /* 0x000800001d107984 */ /* 0x000e280000000c00 */
[----:B------:R-:W-:Y:S04]  /*43c50*/  STL [R1+0x1928], R22 ;  /* 0x0019281601007387 */ /* 0x000fe80000100800 */
[----:B0-----:R-:W-:Y:S04]  /*43c60*/  STL.64 [R1+0x390], R16 ;  /* 0x0003901001007387 */ /* 0x001fe80000100a00 */
[----:B------:R-:W-:Y:S04]  /*43c70*/  STL.64 [R1+0x398], R18 ;  /* 0x0003981201007387 */ /* 0x000fe80000100a00 */
[----:B------:R-:W0:Y:S01]  /*43c80*/  LDS.128 R16, [R5] ;  /* 0x0000000005107984 */ /* 0x000e220000000c00 */
[----:B------:R-:W-:-:S03]  /*43c90*/  LOP3.LUT R4, R2, 0x60, RZ, 0x3c, !PT ;  /* 0x0000006002047812 */ /* 0x000fc600078e3cff */
[----:B0-----:R-:W-:Y:S04]  /*43ca0*/  STL.64 [R1+0x1d0], R16 ;  /* 0x0001d01001007387 */ /* 0x001fe80000100a00 */
[----:B------:R-:W-:Y:S04]  /*43cb0*/  STL.64 [R1+0x1d8], R18 ;  /* 0x0001d81201007387 */ /* 0x000fe80000100a00 */
[----:B------:R-:W0:Y:S04]  /*43cc0*/  LDS.128 R16, [R5+0x800] ;  /* 0x0008000005107984 */ /* 0x000e280000000c00 */
[----:B0-----:R-:W-:Y:S04]  /*43cd0*/  STL.64 [R1+0x3b0], R16 ;  /* 0x0003b01001007387 */ /* 0x001fe80000100a00 */
[----:B------:R-:W-:Y:S04]  /*43ce0*/  STL.64 [R1+0x3b8], R18 ;  /* 0x0003b81201007387 */ /* 0x000fe80000100a00 */
[----:B------:R-:W0:Y:S04]  /*43cf0*/  LDS.128 R16, [R4] ;  /* 0x0000000004107984 */ /* 0x000e280000000c00 */
[----:B0-----:R-:W-:Y:S04]  /*43d00*/  STL.64 [R1+0x2a0], R16 ;  /* 0x0002a01001007387 */ /* 0x001fe80000100a00 */
[----:B------:R-:W-:Y:S04]  /*43d10*/  STL.64 [R1+0x2a8], R18 ;  /* 0x0002a81201007387 */ /* 0x000fe80000100a00 */
[----:B------:R-:W0:Y:S04]  /*43d20*/  LDS.128 R16, [R4+0x800] ;  /* 0x0008000004107984 */ /* 0x000e280000000c00 */
[----:B------:R-:W-:Y:S06]  /*43d30*/  BAR.SYNC.DEFER_BLOCKING 0x0 ;  /* 0x0000000000007b1d */ /* 0x000fec0000010000 */
[----:B0-----:R-:W-:Y:S04]  /*43d40*/  STL.64 [R1+0x3d0], R16 ;  /* 0x0003d01001007387 */ /* 0x001fe80000100a00 */
[----:B------:R0:W-:Y:S04]  /*43d50*/  STL.64 [R1+0x3d8], R18 ;  /* 0x0003d81201007387 */ /* 0x0001e80000100a00 */
[----:B0-----:R-:W2:Y:S04]  /*43d60*/  LDL.LU.64 R18, [R1+0x1e90] ;  /* 0x001e900001127983 */ /* 0x001ea80000300a00 */
[----:B------:R-:W2:Y:S04]  /*43d70*/  LDL.LU.64 R16, [R1+0x1e88] ;  /* 0x001e880001107983 */ /* 0x000ea80000300a00 */
[----:B----4-:R-:W-:Y:S04]  /*43d80*/  STS.128 [R0+0x80], R24 ;  /* 0x0000801800007388 */ /* 0x010fe80000000c00 */
[----:B--2---:R0:W-:Y:S04]  /*43d90*/  STS.128 [R0], R16 ;  /* 0x0000001000007388 */ /* 0x0041e80000000c00 */
[----:B0-----:R-:W2:Y:S04]  /*43da0*/  LDL.LU.64 R18, [R1+0x1e80] ;  /* 0x001e800001127983 */ /* 0x001ea80000300a00 */
[----:B------:R-:W2:Y:S04]  /*43db0*/  LDL.LU.64 R16, [R1+0x1e78] ;  /* 0x001e780001107983 */ /* 0x000ea80000300a00 */
[----:B------:R-:W3:Y:S04]  /*43dc0*/  LDL.LU.64 R26, [R1+0x1e70] ;  /* 0x001e7000011a7983 */ /* 0x000ee80000300a00 */
[----:B------:R-:W3:Y:S04]  /*43dd0*/  LDL.LU.64 R24, [R1+0x1e68] ;  /* 0x001e680001187983 */ /* 0x000ee80000300a00 */
[----:B--2---:R0:W-:Y:S04]  /*43de0*/  STS.128 [R0+0x200], R16 ;  /* 0x0002001000007388 */ /* 0x0041e80000000c00 */
[----:B---3--:R1:W-:Y:S04]  /*43df0*/  STS.128 [R0+0x280], R24 ;  /* 0x0002801800007388 */ /* 0x0083e80000000c00 */
[----:B0-----:R-:W2:Y:S04]  /*43e00*/  LDL.LU.64 R18, [R1+0x1e60] ;  /* 0x001e600001127983 */ /* 0x001ea80000300a00 */
[----:B------:R-:W2:Y:S04]  /*43e10*/  LDL.LU.64 R16, [R1+0x1e58] ;  /* 0x001e580001107983 */ /* 0x000ea80000300a00 */
[----:B-1----:R-:W3:Y:S04]  /*43e20*/  LDL.LU.64 R26, [R1+0x1e50] ;  /* 0x001e5000011a7983 */ /* 0x002ee80000300a00 */
[----:B------:R-:W3:Y:S04]  /*43e30*/  LDL.LU.64 R24, [R1+0x1e48] ;  /* 0x001e480001187983 */ /* 0x000ee80000300a00 */
[----:B------:R-:W-:Y:S04]  /*43e40*/  STS.128 [R0+0x400], R8 ;  /* 0x0004000800007388 */ /* 0x000fe80000000c00 */
[----:B------:R-:W-:Y:S04]  /*43e50*/  STS.128 [R0+0x480], R12 ;  /* 0x0004800c00007388 */ /* 0x000fe80000000c00 */
[----:B--2---:R-:W-:Y:S04]  /*43e60*/  STS.128 [R0+0x600], R16 ;  /* 0x0006001000007388 */ /* 0x004fe80000000c00 */
[----:B---3--:R-:W-:Y:S04]  /*43e70*/  STS.128 [R0+0x680], R24 ;  /* 0x0006801800007388 */ /* 0x008fe80000000c00 */
[----:B------:R-:W-:Y:S06]  /*43e80*/  BAR.SYNC.DEFER_BLOCKING 0x0 ;  /* 0x0000000000007b1d */ /* 0x000fec0000010000 */
[----:B------:R-:W0:Y:S04]  /*43e90*/  LDS.128 R12, [R2] ;  /* 0x00000000020c7984 */ /* 0x000e280000000c00 */
[----:B------:R-:W1:Y:S04]  /*43ea0*/  LDS.128 R8, [R2+0x800] ;  /* 0x0008000002087984 */ /* 0x000e680000000c00 */
[----:B------:R-:W2:Y:S04]  /*43eb0*/  LDS.128 R16, [R29] ;  /* 0x000000001d107984 */ /* 0x000ea80000000c00 */
[----:B0-----:R-:W-:Y:S04]  /*43ec0*/  STL.64 [R1+0x40], R12 ;  /* 0x0000400c01007387 */ /* 0x001fe80000100a00 */
[----:B------:R-:W-:Y:S04]  /*43ed0*/  STL.64 [R1+0x48], R14 ;  /* 0x0000480e01007387 */ /* 0x000fe80000100a00 */
[----:B------:R-:W0:Y:S04]  /*43ee0*/  LDS.128 R12, [R29+0x800] ;  /* 0x000800001d0c7984 */ /* 0x000e280000000c00 */
[----:B-1----:R-:W-:Y:S04]  /*43ef0*/  STL.64 [R1+0x2b0], R8 ;  /* 0x0002b00801007387 */ /* 0x002fe80000100a00 */
[----:B------:R-:W-:Y:S04]  /*43f00*/  STL.64 [R1+0x2b8], R10 ;  /* 0x0002b80a01007387 */ /* 0x000fe80000100a00 */
[----:B------:R-:W1:Y:S04]  /*43f10*/  LDS.128 R8, [R5] ;  /* 0x0000000005087984 */ /* 0x000e680000000c00 */
[----:B--2---:R-:W-:Y:S04]  /*43f20*/  STL.64 [R1+0x60], R16 ;  /* 0x0000601001007387 */ /* 0x004fe80000100a00 */
[----:B------:R-:W-:Y:S04]  /*43f30*/  STL.64 [R1+0x68], R18 ;  /* 0x0000681201007387 */ /* 0x000fe80000100a00 */
[----:B------:R-:W2:Y:S04]  /*43f40*/  LDL.LU R24, [R1+0x190] ;  /* 0x0001900001187983 */ /* 0x000ea80000300800 */
[----:B0-----:R0:W-:Y:S04]  /*43f50*/  STL.64 [R1+0x2d0], R12 ;  /* 0x0002d00c01007387 */ /* 0x0011e80000100a00 */
[----:B------:R3:W-:Y:S04]  /*43f60*/  STL.64 [R1+0x2d8], R14 ;  /* 0x0002d80e01007387 */ /* 0x0007e80000100a00 */
[----:B-1----:R1:W-:Y:S04]  /*43f70*/  STL.64 [R1+0x80], R8 ;  /* 0x0000800801007387 */ /* 0x0023e80000100a00 */
[----:B------:R4:W-:Y:S04]  /*43f80*/  STL.64 [R1+0x88], R10 ;  /* 0x0000880a01007387 */ /* 0x0009e80000100a00 */
[----:B------:R-:W2:Y:S04]  /*43f90*/  LDL.LU R25, [R1+0x194] ;  /* 0x0001940001197983 */ /* 0x000ea80000300800 */
[----:B------:R-:W2:Y:S04]  /*43fa0*/  LDL.LU R26, [R1+0x198] ;  /* 0x00019800011a7983 */ /* 0x000ea80000300800 */
[----:B------:R-:W2:Y:S04]  /*43fb0*/  LDL.LU R27, [R1+0x19c] ;  /* 0x00019c00011b7983 */ /* 0x000ea80000300800 */
[----:B--2---:R-:W-:Y:S04]  /*43fc0*/  STL.64 [R1+0x1d80], R26 ;  /* 0x001d801a01007387 */ /* 0x004fe80000100a00 */
[----:B------:R2:W-:Y:S04]  /*43fd0*/  STL.64 [R1+0x1d78], R24 ;  /* 0x001d781801007387 */ /* 0x0005e80000100a00 */
[----:B0-----:R-:W2:Y:S04]  /*43fe0*/  LDL.LU R12, [R1+0x170] ;  /* 0x00017000010c7983 */ /* 0x001ea80000300800 */
[----:B------:R-:W2:Y:S04]  /*43ff0*/  LDL.LU R13, [R1+0x174] ;  /* 0x00017400010d7983 */ /* 0x000ea80000300800 */
[----:B---3--:R-:W3:Y:S04]  /*44000*/  LDL.LU R14, [R1+0x178] ;  /* 0x00017800010e7983 */ /* 0x008ee80000300800 */
[----:B------:R-:W3:Y:S04]  /*44010*/  LDL.LU R15, [R1+0x17c] ;  /* 0x00017c00010f7983 */ /* 0x000ee80000300800 */
[----:B---3--:R-:W-:Y:S04]  /*44020*/  STL.64 [R1+0x1d90], R14 ;  /* 0x001d900e01007387 */ /* 0x008fe80000100a00 */
[----:B--2---:R-:W-:Y:S04]  /*44030*/  STL.64 [R1+0x1d88], R12 ;  /* 0x001d880c01007387 */ /* 0x004fe80000100a00 */
[----:B-1----:R-:W2:Y:S04]  /*44040*/  LDL.LU R8, [R1+0x160] ;  /* 0x0001600001087983 */ /* 0x002ea80000300800 */
[----:B------:R-:W2:Y:S04]  /*44050*/  LDL.LU R9, [R1+0x164] ;  /* 0x0001640001097983 */ /* 0x000ea80000300800 */
[----:B----4-:R-:W3:Y:S04]  /*44060*/  LDL.LU R10, [R1+0x168] ;  /* 0x00016800010a7983 */ /* 0x010ee80000300800 */
[----:B------:R-:W3:Y:S04]  /*44070*/  LDL.LU R11, [R1+0x16c] ;  /* 0x00016c00010b7983 */ /* 0x000ee80000300800 */
[----:B---3--:R-:W-:Y:S04]  /*44080*/  STL.64 [R1+0x1da0], R10 ;  /* 0x001da00a01007387 */ /* 0x008fe80000100a00 */
[----:B--2---:R0:W-:Y:S04]  /*44090*/  STL.64 [R1+0x1d98], R8 ;  /* 0x001d980801007387 */ /* 0x0041e80000100a00 */
[----:B------:R-:W2:Y:S04]  /*440a0*/  LDL.LU R24, [R1+0x150] ;  /* 0x0001500001187983 */ /* 0x000ea80000300800 */
[----:B------:R-:W2:Y:S04]  /*440b0*/  LDL.LU R25, [R1+0x154] ;  /* 0x0001540001197983 */ /* 0x000ea80000300800 */
[----:B------:R-:W3:Y:S04]  /*440c0*/  LDL.LU R26, [R1+0x158] ;  /* 0x00015800011a7983 */ /* 0x000ee80000300800 */
[----:B------:R-:W3:Y:S04]  /*440d0*/  LDL.LU R27, [R1+0x15c] ;  /* 0x00015c00011b7983 */ /* 0x000ee80000300800 */
[----:B---3--:R-:W-:Y:S04]  /*440e0*/  STL.64 [R1+0x1db0], R26 ;  /* 0x001db01a01007387 */ /* 0x008fe80000100a00 */
[----:B--2---:R-:W-:Y:S04]  /*440f0*/  STL.64 [R1+0x1da8], R24 ;  /* 0x001da81801007387 */ /* 0x004fe80000100a00 */
[----:B0-----:R-:W2:Y:S04]  /*44100*/  LDL.LU R8, [R1+0x130] ;  /* 0x0001300001087983 */ /* 0x001ea80000300800 */
[----:B------:R-:W2:Y:S04]  /*44110*/  LDL.LU R9, [R1+0x134] ;  /* 0x0001340001097983 */ /* 0x000ea80000300800 */
[----:B------:R-:W3:Y:S04]  /*44120*/  LDL.LU R10, [R1+0x138] ;  /* 0x00013800010a7983 */ /* 0x000ee80000300800 */
[----:B------:R-:W3:Y:S04]  /*44130*/  LDL.LU R11, [R1+0x13c] ;  /* 0x00013c00010b7983 */ /* 0x000ee80000300800 */
[----:B---3--:R-:W-:Y:S04]  /*44140*/  STL.64 [R1+0x1dc0], R10 ;  /* 0x001dc00a01007387 */ /* 0x008fe80000100a00 */
[----:B--2---:R0:W-:Y:S04]  /*44150*/  STL.64 [R1+0x1db8], R8 ;  /* 0x001db80801007387 */ /* 0x0041e80000100a00 */
        /* <DEDUP_REMOVED lines=47> */
[----:B--2---:R-:W-:Y:S04]  /*44450*/  STL.64 [R1+0x1e38], R8 ;  /* 0x001e380801007387 */ /* 0x004fe80000100a00 */
[----:B------:R-:W0:Y:S04]  /*44460*/  LDS.128 R8, [R5+0x800] ;  /* 0x0008000005087984 */ /* 0x000e280000000c00 */
[----:B------:R-:W2:Y:S04]  /*44470*/  LDL.LU R24, [R1+0x120] ;  /* 0x0001200001187983 */ /* 0x000ea80000300800 */
[----:B------:R-:W2:Y:S04]  /*44480*/  LDL.LU R25, [R1+0x124] ;  /* 0x0001240001197983 */ /* 0x000ea80000300800 */
[----:B------:R-:W2:Y:S04]  /*44490*/  LDL.LU R26, [R1+0x128] ;  /* 0x00012800011a7983 */ /* 0x000ea80000300800 */
[----:B------:R-:W2:Y:S04]  /*444a0*/  LDL.LU R27, [R1+0x12c] ;  /* 0x00012c00011b7983 */ /* 0x000ea80000300800 */
[----:B------:R-:W3:Y:S04]  /*444b0*/  LDL.LU R12, [R1+0x140] ;  /* 0x00014000010c7983 */ /* 0x000ee80000300800 */
[----:B------:R-:W3:Y:S04]  /*444c0*/  LDL.LU R13, [R1+0x144] ;  /* 0x00014400010d7983 */ /* 0x000ee80000300800 */
[----:B------:R-:W3:Y:S04]  /*444d0*/  LDL.LU R14, [R1+0x148] ;  /* 0x00014800010e7983 */ /* 0x000ee80000300800 */
[----:B------:R-:W3:Y:S04]  /*444e0*/  LDL.LU R15, [R1+0x14c] ;  /* 0x00014c00010f7983 */ /* 0x000ee80000300800 */
[----:B------:R-:W4:Y:S04]  /*444f0*/  LDL.LU R16, [R1+0x180] ;  /* 0x0001800001107983 */ /* 0x000f280000300800 */
[----:B------:R-:W4:Y:S01]  /*44500*/  LDL.LU R17, [R1+0x184] ;  /* 0x0001840001117983 */ /* 0x000f220000300800 */
[----:B0-----:R-:W-:-:S03]  /*44510*/  IMAD.MOV.U32 R23, RZ, RZ, R10 ;  /* 0x000000ffff177224 */ /* 0x001fc600078e000a */
[----:B------:R-:W4:Y:S04]  /*44520*/  LDL.LU R18, [R1+0x188] ;  /* 0x0001880001127983 */ /* 0x000f280000300800 */
[----:B------:R-:W4:Y:S04]  /*44530*/  LDL.LU R19, [R1+0x18c] ;  /* 0x00018c0001137983 */ /* 0x000f280000300800 */
[----:B------:R-:W-:Y:S04]  /*44540*/  STL.64 [R1+0x3a0], R8 ;  /* 0x0003a00801007387 */ /* 0x000fe80000100a00 */
[----:B------:R-:W-:Y:S04]  /*44550*/  STL.64 [R1+0x3a8], R10 ;  /* 0x0003a80a01007387 */ /* 0x000fe80000100a00 */
[----:B------:R-:W0:Y:S04]  /*44560*/  LDS.128 R8, [R4] ;  /* 0x0000000004087984 */ /* 0x000e280000000c00 */
[----:B------:R-:W-:Y:S04]  /*44570*/  STL [R1+0x18fc], R23 ;  /* 0x0018fc1701007387 */ /* 0x000fe80000100800 */
[----:B0-----:R-:W-:Y:S04]  /*44580*/  STL.64 [R1+0x1e0], R8 ;  /* 0x0001e00801007387 */ /* 0x001fe80000100a00 */
[----:B------:R-:W-:Y:S04]  /*44590*/  STL.64 [R1+0x1e8], R10 ;  /* 0x0001e80a01007387 */ /* 0x000fe80000100a00 */
[----:B------:R-:W0:Y:S04]  /*445a0*/  LDS.128 R8, [R4+0x800] ;  /* 0x0008000004087984 */ /* 0x000e280000000c00 */
[----:B0-----:R-:W-:Y:S04]  /*445b0*/  STL.64 [R1+0x3c0], R8 ;  /* 0x0003c00801007387 */ /* 0x001fe80000100a00 */
[----:B------:R0:W-:Y:S04]  /*445c0*/  STL.64 [R1+0x3c8], R10 ;  /* 0x0003c80a01007387 */ /* 0x0001e80000100a00 */
[----:B0-----:R-:W2:Y:S04]  /*445d0*/  LDL.LU.64 R10, [R1+0x1e40] ;  /* 0x001e4000010a7983 */ /* 0x001ea80000300a00 */
[----:B------:R-:W2:Y:S04]  /*445e0*/  LDL.LU.64 R8, [R1+0x1e38] ;  /* 0x001e380001087983 */ /* 0x000ea80000300a00 */
[----:B------:R-:W-:Y:S06]  /*445f0*/  BAR.SYNC.DEFER_BLOCKING 0x0 ;  /* 0x0000000000007b1d */ /* 0x000fec0000010000 */
[----:B--2---:R0:W-:Y:S04]  /*44600*/  STS.128 [R0], R8 ;  /* 0x0000000800007388 */ /* 0x0041e80000000c00 */
[----:B0-----:R-:W2:Y:S04]  /*44610*/  LDL.LU.64 R10, [R1+0x1e30] ;  /* 0x001e3000010a7983 */ /* 0x001ea80000300a00 */
[----:B------:R-:W2:Y:S04]  /*44620*/  LDL.LU.64 R8, [R1+0x1e28] ;  /* 0x001e280001087983 */ /* 0x000ea80000300a00 */
[----:B--2---:R0:W-:Y:S04]  /*44630*/  STS.128 [R0+0x80], R8 ;  /* 0x0000800800007388 */ /* 0x0041e80000000c00 */
        /* <DEDUP_REMOVED lines=17> */
[----:B--2---:R-:W-:Y:S04]  /*44750*/  STS.128 [R0+0x680], R8 ;  /* 0x0006800800007388 */ /* 0x004fe80000000c00 */
[----:B------:R-:W-:Y:S06]  /*44760*/  BAR.SYNC.DEFER_BLOCKING 0x0 ;  /* 0x0000000000007b1d */ /* 0x000fec0000010000 */
[----:B------:R-:W0:Y:S04]  /*44770*/  LDS.128 R8, [R2] ;  /* 0x0000000002087984 */ /* 0x000e280000000c00 */
        /* <DEDUP_REMOVED lines=26> */
[----:B------:R0:W-:Y:S04]  /*44920*/  STS.128 [R0], R24 ;  /* 0x0000001800007388 */ /* 0x0001e80000000c00 */
[----:B---3--:R-:W-:Y:S04]  /*44930*/  STS.128 [R0+0x200], R12 ;  /* 0x0002000c00007388 */ /* 0x008fe80000000c00 */
[----:B0-----:R-:W3:Y:S04]  /*44940*/  LDL.LU.64 R26, [R1+0x1db0] ;  /* 0x001db000011a7983 */ /* 0x001ee80000300a00 */
[----:B------:R-:W3:Y:S04]  /*44950*/  LDL.LU.64 R24, [R1+0x1da8] ;  /* 0x001da80001187983 */ /* 0x000ee80000300a00 */
[----:B--2---:R0:W-:Y:S04]  /*44960*/  STS.128 [R0+0x80], R8 ;  /* 0x0000800800007388 */ /* 0x0041e80000000c00 */
[----:B0-----:R-:W2:Y:S04]  /*44970*/  LDL.LU.64 R10, [R1+0x1da0] ;  /* 0x001da000010a7983 */ /* 0x001ea80000300a00 */
[----:B------:R-:W2:Y:S04]  /*44980*/  LDL.LU.64 R8, [R1+0x1d98] ;  /* 0x001d980001087983 */ /* 0x000ea80000300a00 */
[----:B------:R-:W2:Y:S04]  /*44990*/  LDL.LU.64 R14, [R1+0x1d90] ;  /* 0x001d9000010e7983 */ /* 0x000ea80000300a00 */
[----:B------:R-:W2:Y:S04]  /*449a0*/  LDL.LU.64 R12, [R1+0x1d88] ;  /* 0x001d8800010c7983 */ /* 0x000ea80000300a00 */
[----:B---3--:R0:W-:Y:S04]  /*449b0*/  STS.128 [R0+0x280], R24 ;  /* 0x0002801800007388 */ /* 0x0081e80000000c00 */
[----:B0-----:R-:W3:Y:S04]  /*449c0*/  LDL.LU.64 R26, [R1+0x1d80] ;  /* 0x001d8000011a7983 */ /* 0x001ee80000300a00 */
[----:B------:R-:W3:Y:S04]  /*449d0*/  LDL.LU.64 R24, [R1+0x1d78] ;  /* 0x001d780001187983 */ /* 0x000ee80000300a00 */
[----:B--2---:R0:W-:Y:S04]  /*449e0*/  STS.128 [R0+0x480], R12 ;  /* 0x0004800c00007388 */ /* 0x0041e80000000c00 */
[----:B0-----:R-:W2:Y:S04]  /*449f0*/  LDL.LU R12, [R1+0x240] ;  /* 0x00024000010c7983 */ /* 0x001ea80000300800 */
[----:B------:R-:W2:Y:S04]  /*44a00*/  LDL.LU R13, [R1+0x244] ;  /* 0x00024400010d7983 */ /* 0x000ea80000300800 */
[----:B------:R-:W2:Y:S04]  /*44a10*/  LDL.LU R14, [R1+0x248] ;  /* 0x00024800010e7983 */ /* 0x000ea80000300800 */
[----:B------:R-:W2:Y:S04]  /*44a20*/  LDL.LU R15, [R1+0x24c] ;  /* 0x00024c00010f7983 */ /* 0x000ea80000300800 */
[----:B------:R0:W-:Y:S04]  /*44a30*/  STS.128 [R0+0x400], R8 ;  /* 0x0004000800007388 */ /* 0x0001e80000000c00 */
[----:B--2---:R-:W-:Y:S04]  /*44a40*/  STL.64 [R1+0x1d40], R14 ;  /* 0x001d400e01007387 */ /* 0x004fe80000100a00 */
[----:B------:R-:W-:Y:S04]  /*44a50*/  STL.64 [R1+0x1d38], R12 ;  /* 0x001d380c01007387 */ /* 0x000fe80000100a00 */
[----:B0-----:R-:W2:Y:S04]  /*44a60*/  LDL.LU R8, [R1+0x230] ;  /* 0x0002300001087983 */ /* 0x001ea80000300800 */
[----:B------:R-:W2:Y:S04]  /*44a70*/  LDL.LU R9, [R1+0x234] ;  /* 0x0002340001097983 */ /* 0x000ea80000300800 */
[----:B------:R-:W2:Y:S04]  /*44a80*/  LDL.LU R10, [R1+0x238] ;  /* 0x00023800010a7983 */ /* 0x000ea80000300800 */
[----:B------:R-:W2:Y:S04]  /*44a90*/  LDL.LU R11, [R1+0x23c] ;  /* 0x00023c00010b7983 */ /* 0x000ea80000300800 */
[----:B----4-:R0:W-:Y:S04]  /*44aa0*/  STS.128 [R0+0x600], R16 ;  /* 0x0006001000007388 */ /* 0x0101e80000000c00 */
[----:B---3--:R-:W-:Y:S04]  /*44ab0*/  STS.128 [R0+0x680], R24 ;  /* 0x0006801800007388 */ /* 0x008fe80000000c00 */
[----:B------:R-:W-:Y:S06]  /*44ac0*/  BAR.SYNC.DEFER_BLOCKING 0x0 ;  /* 0x0000000000007b1d */ /* 0x000fec0000010000 */
[----:B------:R-:W-:Y:S04]  /*44ad0*/  LDS.128 R24, [R29] ;  /* 0x000000001d187984 */ /* 0x000fe80000000c00 */
[----:B--2---:R-:W-:Y:S04]  /*44ae0*/  STL.64 [R1+0x1d50], R10 ;  /* 0x001d500a01007387 */ /* 0x004fe80000100a00 */
[----:B------:R-:W-:Y:S04]  /*44af0*/  STL.64 [R1+0x1d48], R8 ;  /* 0x001d480801007387 */ /* 0x000fe80000100a00 */
[----:B0-----:R-:W2:Y:S04]  /*44b00*/  LDL.LU R16, [R1+0x250] ;  /* 0x0002500001107983 */ /* 0x001ea80000300800 */
[----:B------:R-:W2:Y:S04]  /*44b10*/  LDL.LU R17, [R1+0x254] ;  /* 0x0002540001117983 */ /* 0x000ea80000300800 */
[----:B------:R-:W3:Y:S04]  /*44b20*/  LDL.LU R18, [R1+0x258] ;  /* 0x0002580001127983 */ /* 0x000ee80000300800 */
[----:B------:R-:W3:Y:S04]  /*44b30*/  LDL.LU R19, [R1+0x25c] ;  /* 0x00025c0001137983 */ /* 0x000ee80000300800 */
[----:B------:R-:W0:Y:S02]  /*44b40*/  LDS.128 R8, [R2] ;  /* 0x0000000002087984 */ /* 0x000e240000000c00 */
[----:B0-----:R-:W-:-:S02]  /*44b50*/  IMAD.MOV.U32 R22, RZ, RZ, R8 ;  /* 0x000000ffff167224 */ /* 0x001fc400078e0008 */
[----:B---3--:R-:W-:Y:S04]  /*44b60*/  STL.64 [R1+0x1d60], R18 ;  /* 0x001d601201007387 */ /* 0x008fe80000100a00 */
[----:B--2---:R-:W-:Y:S04]  /*44b70*/  STL.64 [R1+0x1d58], R16 ;  /* 0x001d581001007387 */ /* 0x004fe80000100a00 */
[----:B------:R0:W-:Y:S04]  /*44b80*/  STL [R1+0x4], R9 ;  /* 0x0000040901007387 */ /* 0x0001e80000100800 */
[----:B------:R1:W-:Y:S04]  /*44b90*/  STL.64 [R1+0x8], R10 ;  /* 0x0000080a01007387 */ /* 0x0003e80000100a00 */
[----:B------:R-:W2:Y:S04]  /*44ba0*/  LDL.LU R8, [R1+0x1f0] ;  /* 0x0001f00001087983 */ /* 0x000ea80000300800 */
[----:B0-----:R-:W2:Y:S04]  /*44bb0*/  LDL.LU R9, [R1+0x1f4] ;  /* 0x0001f40001097983 */ /* 0x001ea80000300800 */
[----:B-1----:R-:W3:Y:S04]  /*44bc0*/  LDL.LU R10, [R1+0x1f8] ;  /* 0x0001f800010a7983 */ /* 0x002ee80000300800 */
        /* <DEDUP_REMOVED lines=12> */
[----:B0-----:R-:W-:Y:S04]  /*44c90*/  STL.64 [R1+0xb0], R8 ;  /* 0x0000b00801007387 */ /* 0x001fe80000100a00 */
[----:B------:R-:W-:Y:S04]  /*44ca0*/  STL.64 [R1+0xb8], R10 ;  /* 0x0000b80a01007387 */ /* 0x000fe80000100a00 */
[----:B------:R-:W0:Y:S04]  /*44cb0*/  LDS.128 R8, [R29+0x800] ;  /* 0x000800001d087984 */ /* 0x000e280000000c00 */
[----:B0-----:R-:W-:Y:S04]  /*44cc0*/  STL.64 [R1+0xd0], R8 ;  /* 0x0000d00801007387 */ /* 0x001fe80000100a00 */
[----:B------:R-:W-:Y:S04]  /*44cd0*/  STL.64 [R1+0x10], R24 ;  /* 0x0000101801007387 */ /* 0x000fe80000100a00 */
[----:B------:R-:W-:Y:S04]  /*44ce0*/  STL.64 [R1+0x18], R26 ;  /* 0x0000181a01007387 */ /* 0x000fe80000100a00 */
[----:B------:R-:W0:Y:S01]  /*44cf0*/  LDS.128 R24, [R5] ;  /* 0x0000000005187984 */ /* 0x000e220000000c00 */
[----:B------:R-:W-:-:S03]  /*44d00*/  IMAD.MOV.U32 R23, RZ, RZ, R10 ;  /* 0x000000ffff177224 */ /* 0x000fc600078e000a */
[----:B------:R-:W-:Y:S04]  /*44d10*/  STL [R1+0xdc], R11 ;  /* 0x0000dc0b01007387 */ /* 0x000fe80000100800 */
[----:B------:R-:W-:Y:S04]  /*44d20*/  STL [R1+0x1900], R23 ;  /* 0x0019001701007387 */ /* 0x000fe80000100800 */
[----:B------:R-:W-:Y:S04]  /*44d30*/  STL [R1+0x1930], R22 ;  /* 0x0019301601007387 */ /* 0x000fe80000100800 */
[----:B------:R1:W-:Y:S04]  /*44d40*/  STL [R1+0x192c], R20 ;  /* 0x00192c1401007387 */ /* 0x0003e80000100800 */
[----:B------:R-:W-:Y:S04]  /*44d50*/  LDS.128 R8, [R5+0x800] ;  /* 0x0008000005087984 */ /* 0x000fe80000000c00 */
[----:B-1----:R-:W4:Y:S04]  /*44d60*/  LDL.LU R20, [R1+0x220] ;  /* 0x0002200001147983 */ /* 0x002f280000300800 */
[----:B------:R-:W4:Y:S04]  /*44d70*/  LDL.LU R21, [R1+0x224] ;  /* 0x0002240001157983 */ /* 0x000f280000300800 */
[----:B------:R-:W4:Y:S04]  /*44d80*/  LDL.LU R22, [R1+0x228] ;  /* 0x0002280001167983 */ /* 0x000f280000300800 */
[----:B------:R-:W4:Y:S04]  /*44d90*/  LDL.LU R23, [R1+0x22c] ;  /* 0x00022c0001177983 */ /* 0x000f280000300800 */
[----:B0-----:R-:W-:Y:S04]  /*44da0*/  STL.64 [R1+0x30], R24 ;  /* 0x0000301801007387 */ /* 0x001fe80000100a00 */
[----:B------:R-:W-:Y:S04]  /*44db0*/  STL.64 [R1+0x38], R26 ;  /* 0x0000381a01007387 */ /* 0x000fe80000100a00 */
[----:B------:R-:W0:Y:S04]  /*44dc0*/  LDS.128 R24, [R4] ;  /* 0x0000000004187984 */ /* 0x000e280000000c00 */
[----:B0-----:R-:W-:Y:S04]  /*44dd0*/  STL [R1+0x1924], R24 ;  /* 0x0019241801007387 */ /* 0x001fe80000100800 */
[----:B------:R-:W-:Y:S04]  /*44de0*/  STL.64 [R1+0xa0], R8 ;  /* 0x0000a00801007387 */ /* 0x000fe80000100a00 */
[----:B------:R-:W-:Y:S04]  /*44df0*/  STL.64 [R1+0xa8], R10 ;  /* 0x0000a80a01007387 */ /* 0x000fe80000100a00 */
[----:B------:R-:W0:Y:S04]  /*44e00*/  LDS.128 R8, [R4+0x800] ;  /* 0x0008000004087984 */ /* 0x000e280000000c00 */
[----:B------:R1:W-:Y:S04]  /*44e10*/  STL [R1+0x1914], R25 ;  /* 0x0019141901007387 */ /* 0x0003e80000100800 */
[----:B------:R0:W-:Y:S04]  /*44e20*/  STL [R1+0x1904], R26 ;  /* 0x0019041a01007387 */ /* 0x0001e80000100800 */
[----:B------:R-:W-:Y:S04]  /*44e30*/  STL [R1+0x18ec], R27 ;  /* 0x0018ec1b01007387 */ /* 0x000fe80000100800 */
[----:B------:R-:W-:Y:S06]  /*44e40*/  BAR.SYNC.DEFER_BLOCKING 0x0 ;  /* 0x0000000000007b1d */ /* 0x000fec0000010000 */
[----:B0-----:R0:W-:Y:S01]  /*44e50*/  STL.64 [R1+0xe8], R10 ;  /* 0x0000e80a01007387 */ /* 0x0011e20000100a00 */
[----:B-1----:R-:W-:-:S02]  /*44e60*/  IMAD.MOV.U32 R25, RZ, RZ, R8 ;  /* 0x000000ffff197224 */ /* 0x002fc400078e0008 */
[----:B------:R-:W-:Y:S01]  /*44e70*/  IMAD.MOV.U32 R26, RZ, RZ, R9 ;  /* 0x000000ffff1a7224 */ /* 0x000fe200078e0009 */
[----:B0-----:R-:W4:Y:S04]  /*44e80*/  LDL.LU.64 R10, [R1+0x1d70] ;  /* 0x001d7000010a7983 */ /* 0x001f280000300a00 */
[----:B------:R-:W4:Y:S04]  /*44e90*/  LDL.LU.64 R8, [R1+0x1d68] ;  /* 0x001d680001087983 */ /* 0x000f280000300a00 */
[----:B------:R0:W-:Y:S04]  /*44ea0*/  STL [R1+0x191c], R25 ;  /* 0x00191c1901007387 */ /* 0x0001e80000100800 */
[----:B------:R1:W-:Y:S04]  /*44eb0*/  STL [R1+0x190c], R26 ;  /* 0x00190c1a01007387 */ /* 0x0003e80000100800 */
[----:B------:R-:W4:Y:S04]  /*44ec0*/  LDL.LU R24, [R1+0x210] ;  /* 0x0002100001187983 */ /* 0x000f280000300800 */
[----:B0-----:R-:W4:Y:S04]  /*44ed0*/  LDL.LU R25, [R1+0x214] ;  /* 0x0002140001197983 */ /* 0x001f280000300800 */
[----:B-1----:R-:W4:Y:S04]  /*44ee0*/  LDL.LU R26, [R1+0x218] ;  /* 0x00021800011a7983 */ /* 0x002f280000300800 */
[----:B------:R-:W4:Y:S04]  /*44ef0*/  LDL.LU R27, [R1+0x21c] ;  /* 0x00021c00011b7983 */ /* 0x000f280000300800 */
[----:B--2---:R0:W-:Y:S04]  /*44f00*/  STS.128 [R0], R16 ;  /* 0x0000001000007388 */ /* 0x0041e80000000c00 */
[----:B0-----:R-:W2:Y:S04]  /*44f10*/  LDL.LU.64 R18, [R1+0x1d60] ;  /* 0x001d600001127983 */ /* 0x001ea80000300a00 */
[----:B------:R-:W2:Y:S04]  /*44f20*/  LDL.LU.64 R16, [R1+0x1d58] ;  /* 0x001d580001107983 */ /* 0x000ea80000300a00 */
[----:B---3--:R-:W-:Y:S04]  /*44f30*/  STS.128 [R0+0x200], R12 ;  /* 0x0002000c00007388 */ /* 0x008fe80000000c00 */
[----:B----4-:R0:W-:Y:S04]  /*44f40*/  STS.128 [R0+0x80], R8 ;  /* 0x0000800800007388 */ /* 0x0101e80000000c00 */
[----:B0-----:R-:W3:Y:S04]  /*44f50*/  LDL.LU.64 R10, [R1+0x1d50] ;  /* 0x001d5000010a7983 */ /* 0x001ee80000300a00 */
[----:B------:R-:W3:Y:S04]  /*44f60*/  LDL.LU.64 R8, [R1+0x1d48] ;  /* 0x001d480001087983 */ /* 0x000ee80000300a00 */
[----:B------:R-:W4:Y:S04]  /*44f70*/  LDL.LU.64 R14, [R1+0x1d40] ;  /* 0x001d4000010e7983 */ /* 0x000f280000300a00 */
[----:B------:R-:W4:Y:S04]  /*44f80*/  LDL.LU.64 R12, [R1+0x1d38] ;  /* 0x001d3800010c7983 */ /* 0x000f280000300a00 */
[----:B------:R-:W-:Y:S04]  /*44f90*/  STS.128 [R0+0x280], R24 ;  /* 0x0002801800007388 */ /* 0x000fe80000000c00 */
[----:B------:R-:W-:Y:S04]  /*44fa0*/  STS.128 [R0+0x400], R20 ;  /* 0x0004001400007388 */ /* 0x000fe80000000c00 */
[----:B--2---:R-:W-:Y:S04]  /*44fb0*/  STS.128 [R0+0x680], R16 ;  /* 0x0006801000007388 */ /* 0x004fe80000000c00 */
[----:B---3--:R-:W-:Y:S04]  /*44fc0*/  STS.128 [R0+0x480], R8 ;  /* 0x0004800800007388 */ /* 0x008fe80000000c00 */
[----:B----4-:R-:W-:Y:S04]  /*44fd0*/  STS.128 [R0+0x600], R12 ;  /* 0x0006000c00007388 */ /* 0x010fe80000000c00 */
[----:B------:R-:W-:Y:S06]  /*44fe0*/  BAR.SYNC.DEFER_BLOCKING 0x0 ;  /* 0x0000000000007b1d */ /* 0x000fec0000010000 */
[----:B------:R-:W0:Y:S04]  /*44ff0*/  LDS.128 R8, [R2] ;  /* 0x0000000002087984 */ /* 0x000e280000000c00 */
[----:B------:R-:W1:Y:S04]  /*45000*/  LDS.128 R12, [R2+0x800] ;  /* 0x00080000020c7984 */ /* 0x000e680000000c00 */
[----:B------:R-:W2:Y:S04]  /*45010*/  LDS.128 R16, [R29] ;  /* 0x000000001d107984 */ /* 0x000ea80000000c00 */
[----:B0-----:R-:W-:Y:S04]  /*45020*/  STL.64 [R1+0x190], R8 ;  /* 0x0001900801007387 */ /* 0x001fe80000100a00 */
[----:B------:R-:W-:Y:S04]  /*45030*/  STL.64 [R1+0x198], R10 ;  /* 0x0001980a01007387 */ /* 0x000fe80000100a00 */
[----:B------:R-:W0:Y:S04]  /*45040*/  LDS.128 R8, [R29+0x800] ;  /* 0x000800001d087984 */ /* 0x000e280000000c00 */
[----:B-1----:R1:W-:Y:S04]  /*45050*/  STL.64 [R1+0x460], R12 ;  /* 0x0004600c01007387 */ /* 0x0023e80000100a00 */
[----:B------:R3:W-:Y:S04]  /*45060*/  STL.64 [R1+0x468], R14 ;  /* 0x0004680e01007387 */ /* 0x0007e80000100a00 */
[----:B-1----:R-:W4:Y:S04]  /*45070*/  LDL.LU R12, [R1+0x380] ;  /* 0x00038000010c7983 */ /* 0x002f280000300800 */
[----:B--2---:R-:W-:Y:S04]  /*45080*/  STL.64 [R1+0x210], R16 ;  /* 0x0002101001007387 */ /* 0x004fe80000100a00 */
[----:B------:R-:W-:Y:S04]  /*45090*/  STL.64 [R1+0x218], R18 ;  /* 0x0002181201007387 */ /* 0x000fe80000100a00 */
[----:B0-----:R0:W-:Y:S04]  /*450a0*/  STL.64 [R1+0x470], R8 ;  /* 0x0004700801007387 */ /* 0x0011e80000100a00 */
[----:B------:R1:W-:Y:S04]  /*450b0*/  STL.64 [R1+0x478], R10 ;  /* 0x0004780a01007387 */ /* 0x0003e80000100a00 */
[----:B------:R-:W4:Y:S04]  /*450c0*/  LDL.LU R13, [R1+0x384] ;  /* 0x00038400010d7983 */ /* 0x000f280000300800 */
[----:B---3--:R-:W2:Y:S04]  /*450d0*/  LDL.LU R14, [R1+0x388] ;  /* 0x00038800010e7983 */ /* 0x008ea80000300800 */
[----:B------:R-:W2:Y:S04]  /*450e0*/  LDL.LU R15, [R1+0x38c] ;  /* 0x00038c00010f7983 */ /* 0x000ea80000300800 */
[----:B--2---:R-:W-:Y:S04]  /*450f0*/  STL.64 [R1+0x1c80], R14 ;  /* 0x001c800e01007387 */ /* 0x004fe80000100a00 */
[----:B----4-:R2:W-:Y:S04]  /*45100*/  STL.64 [R1+0x1c78], R12 ;  /* 0x001c780c01007387 */ /* 0x0105e80000100a00 */
[----:B0-----:R-:W3:Y:S04]  /*45110*/  LDL.LU R8, [R1+0x370] ;  /* 0x0003700001087983 */ /* 0x001ee80000300800 */
[----:B------:R-:W3:Y:S04]  /*45120*/  LDL.LU R9, [R1+0x374] ;  /* 0x0003740001097983 */ /* 0x000ee80000300800 */
[----:B-1----:R-:W4:Y:S04]  /*45130*/  LDL.LU R10, [R1+0x378] ;  /* 0x00037800010a7983 */ /* 0x002f280000300800 */
[----:B------:R-:W4:Y:S04]  /*45140*/  LDL.LU R11, [R1+0x37c] ;  /* 0x00037c00010b7983 */ /* 0x000f280000300800 */
[----:B----4-:R-:W-:Y:S04]  /*45150*/  STL.64 [R1+0x1c90], R10 ;  /* 0x001c900a01007387 */ /* 0x010fe80000100a00 */
[----:B---3--:R-:W-:Y:S04]  /*45160*/  STL.64 [R1+0x1c88], R8 ;  /* 0x001c880801007387 */ /* 0x008fe80000100a00 */
[----:B------:R-:W3:Y:S04]  /*45170*/  LDL.LU R20, [R1+0x360] ;  /* 0x0003600001147983 */ /* 0x000ee80000300800 */
[----:B------:R-:W3:Y:S04]  /*45180*/  LDL.LU R21, [R1+0x364] ;  /* 0x0003640001157983 */ /* 0x000ee80000300800 */
[----:B------:R-:W4:Y:S04]  /*45190*/  LDL.LU R22, [R1+0x368] ;  /* 0x0003680001167983 */ /* 0x000f280000300800 */
[----:B------:R-:W4:Y:S04]  /*451a0*/  LDL.LU R23, [R1+0x36c] ;  /* 0x00036c0001177983 */ /* 0x000f280000300800 */
[----:B----4-:R-:W-:Y:S04]  /*451b0*/  STL.64 [R1+0x1ca0], R22 ;  /* 0x001ca01601007387 */ /* 0x010fe80000100a00 */
[----:B---3--:R-:W-:Y:S04]  /*451c0*/  STL.64 [R1+0x1c98], R20 ;  /* 0x001c981401007387 */ /* 0x008fe80000100a00 */
[----:B--2---:R-:W2:Y:S04]  /*451d0*/  LDL.LU R12, [R1+0x340] ;  /* 0x00034000010c7983 */ /* 0x004ea80000300800 */
        /* <DEDUP_REMOVED lines=53> */
[----:B------:R-:W0:Y:S04]  /*45530*/  LDS.128 R12, [R5] ;  /* 0x00000000050c7984 */ /* 0x000e280000000c00 */
        /* <DEDUP_REMOVED lines=80> */
[----:B---3--:R0:W-:Y:S04]  /*45a40*/  STS.128 [R0], R20 ;  /* 0x0000001400007388 */ /* 0x0081e80000000c00 */
[----:B------:R1:W-:Y:S04]  /*45a50*/  STS.128 [R0+0x80], R8 ;  /* 0x0000800800007388 */ /* 0x0003e80000000c00 */
[----:B0-----:R-:W3:Y:S04]  /*45a60*/  LDL.LU.64 R22, [R1+0x1ca0] ;  /* 0x001ca00001167983 */ /* 0x001ee80000300a00 */
[----:B------:R-:W3:Y:S04]  /*45a70*/  LDL.LU.64 R20, [R1+0x1c98] ;  /* 0x001c980001147983 */ /* 0x000ee80000300a00 */
[----:B-1----:R-:W3:Y:S04]  /*45a80*/  LDL.LU.64 R10, [R1+0x1c90] ;  /* 0x001c9000010a7983 */ /* 0x002ee80000300a00 */
[----:B------:R-:W3:Y:S04]  /*45a90*/  LDL.LU.64 R8, [R1+0x1c88] ;  /* 0x001c880001087983 */ /* 0x000ee80000300a00 */
[----:B--2---:R0:W-:Y:S04]  /*45aa0*/  STS.128 [R0+0x200], R12 ;  /* 0x0002000c00007388 */ /* 0x0041e80000000c00 */
[----:B0-----:R-:W2:Y:S04]  /*45ab0*/  LDL.LU.64 R14, [R1+0x1c80] ;  /* 0x001c8000010e7983 */ /* 0x001ea80000300a00 */
[----:B------:R-:W2:Y:S04]  /*45ac0*/  LDL.LU.64 R12, [R1+0x1c78] ;  /* 0x001c7800010c7983 */ /* 0x000ea80000300a00 */
[----:B----4-:R-:W-:Y:S04]  /*45ad0*/  STS.128 [R0+0x280], R24 ;  /* 0x0002801800007388 */ /* 0x010fe80000000c00 */
[----:B---3--:R-:W-:Y:S04]  /*45ae0*/  STS.128 [R0+0x400], R20 ;  /* 0x0004001400007388 */ /* 0x008fe80000000c00 */
[----:B------:R-:W-:Y:S04]  /*45af0*/  STS.128 [R0+0x480], R8 ;  /* 0x0004800800007388 */ /* 0x000fe80000000c00 */
[----:B------:R-:W-:Y:S04]  /*45b00*/  STS.128 [R0+0x680], R16 ;  /* 0x0006801000007388 */ /* 0x000fe80000000c00 */
[----:B--2---:R-:W-:Y:S04]  /*45b10*/  STS.128 [R0+0x600], R12 ;  /* 0x0006000c00007388 */ /* 0x004fe80000000c00 */
        /* <DEDUP_REMOVED lines=708> */
[----:B----4-:R-:W-:Y:S04]  /*48760*/  STS.128 [R0+0x280], R24 ;  /* 0x0002801800007388 */ /* 0x010fe80000000c00 */
[----:B0-----:R-:W3:Y:S04]  /*48770*/  LDL.LU.64 R22, [R1+0x19a0] ;  /* 0x0019a00001167983 */ /* 0x001ee80000300a00 */
[----:B------:R-:W3:Y:S04]  /*48780*/  LDL.LU.64 R20, [R1+0x1998] ;  /* 0x0019980001147983 */ /* 0x000ee80000300a00 */
[----:B-1----:R-:W4:Y:S04]  /*48790*/  LDL.LU.64 R10, [R1+0x1990] ;  /* 0x00199000010a7983 */ /* 0x002f280000300a00 */
[----:B------:R-:W4:Y:S04]  /*487a0*/  LDL.LU.64 R8, [R1+0x1988] ;  /* 0x0019880001087983 */ /* 0x000f280000300a00 */
[----:B--2---:R0:W-:Y:S04]  /*487b0*/  STS.128 [R0+0x200], R12 ;  /* 0x0002000c00007388 */ /* 0x0041e80000000c00 */
[----:B0-----:R-:W2:Y:S04]  /*487c0*/  LDL.LU.64 R14, [R1+0x1980] ;  /* 0x00198000010e7983 */ /* 0x001ea80000300a00 */
[----:B------:R-:W2:Y:S04]  /*487d0*/  LDL.LU.64 R12, [R1+0x1978] ;  /* 0x00197800010c7983 */ /* 0x000ea80000300a00 */
[----:B------:R-:W2:Y:S04]  /*487e0*/  LDL.LU R24, [R1+0x1210] ;  /* 0x0012100001187983 */ /* 0x000ea80000300800 */
[----:B------:R-:W2:Y:S04]  /*487f0*/  LDL.LU R25, [R1+0x1214] ;  /* 0x0012140001197983 */ /* 0x000ea80000300800 */
[----:B------:R-:W2:Y:S04]  /*48800*/  LDL.LU R26, [R1+0x1218] ;  /* 0x00121800011a7983 */ /* 0x000ea80000300800 */
[----:B------:R-:W2:Y:S04]  /*48810*/  LDL.LU R27, [R1+0x121c] ;  /* 0x00121c00011b7983 */ /* 0x000ea80000300800 */
[----:B--2---:R-:W-:Y:S04]  /*48820*/  STL.64 [R1+0x1940], R26 ;  /* 0x0019401a01007387 */ /* 0x004fe80000100a00 */
[----:B------:R0:W-:Y:S04]  /*48830*/  STL.64 [R1+0x1938], R24 ;  /* 0x0019381801007387 */ /* 0x0001e80000100a00 */
[----:B0-----:R-:W2:Y:S04]  /*48840*/  LDL.LU R24, [R1+0x11e0] ;  /* 0x0011e00001187983 */ /* 0x001ea80000300800 */
        /* <DEDUP_REMOVED lines=9> */
[----:B---3--:R-:W-:Y:S04]  /*488e0*/  STS.128 [R0+0x400], R20 ;  /* 0x0004001400007388 */ /* 0x008fe80000000c00 */
[----:B----4-:R-:W-:Y:S04]  /*488f0*/  STS.128 [R0+0x480], R8 ;  /* 0x0004800800007388 */ /* 0x010fe80000000c00 */
[----:B------:R-:W-:Y:S04]  /*48900*/  STS.128 [R0+0x600], R12 ;  /* 0x0006000c00007388 */ /* 0x000fe80000000c00 */
[----:B------:R-:W-:Y:S04]  /*48910*/  STS.128 [R0+0x680], R16 ;  /* 0x0006801000007388 */ /* 0x000fe80000000c00 */
[----:B------:R-:W-:Y:S06]  /*48920*/  BAR.SYNC.DEFER_BLOCKING 0x0 ;  /* 0x0000000000007b1d */ /* 0x000fec0000010000 */
[----:B--2---:R-:W-:Y:S04]  /*48930*/  STL.64 [R1+0x1960], R26 ;  /* 0x0019601a01007387 */ /* 0x004fe80000100a00 */
[----:B------:R0:W-:Y:S04]  /*48940*/  STL.64 [R1+0x1958], R24 ;  /* 0x0019581801007387 */ /* 0x0001e80000100a00 */
        /* <DEDUP_REMOVED lines=26> */
[----:B------:R-:W-:Y:S04]  /*48af0*/  STL [R1+0x18b8], R2 ;  /* 0x0018b80201007387 */ /* 0x000fe80000100800 */
[----:B0-----:R-:W-:Y:S04]  /*48b00*/  STL.64 [R1+0x6a0], R24 ;  /* 0x0006a01801007387 */ /* 0x001fe80000100a00 */
[----:B------:R-:W-:Y:S04]  /*48b10*/  STL.64 [R1+0x6a8], R26 ;  /* 0x0006a81a01007387 */ /* 0x000fe80000100a00 */
[----:B------:R-:W0:Y:S04]  /*48b20*/  LDS.128 R24, [R29] ;  /* 0x000000001d187984 */ /* 0x000e280000000c00 */
        /* <DEDUP_REMOVED lines=21> */
[----:B--2---:R0:W-:Y:S04]  /*48c80*/  STS.128 [R0], R24 ;  /* 0x0000001800007388 */ /* 0x0041e80000000c00 */
[----:B0-----:R-:W2:Y:S04]  /*48c90*/  LDL.LU.64 R26, [R1+0x1960] ;  /* 0x00196000011a7983 */ /* 0x001ea80000300a00 */
[----:B------:R-:W2:Y:S04]  /*48ca0*/  LDL.LU.64 R24, [R1+0x1958] ;  /* 0x0019580001187983 */ /* 0x000ea80000300a00 */
[----:B--2---:R0:W-:Y:S04]  /*48cb0*/  STS.128 [R0+0x80], R24 ;  /* 0x0000801800007388 */ /* 0x0041e80000000c00 */
[----:B0-----:R-:W2:Y:S04]  /*48cc0*/  LDL.LU.64 R26, [R1+0x1950] ;  /* 0x00195000011a7983 */ /* 0x001ea80000300a00 */
[----:B------:R-:W2:Y:S04]  /*48cd0*/  LDL.LU.64 R24, [R1+0x1948] ;  /* 0x0019480001187983 */ /* 0x000ea80000300a00 */
[----:B------:R-:W-:Y:S04]  /*48ce0*/  STS.128 [R0+0x280], R20 ;  /* 0x0002801400007388 */ /* 0x000fe80000000c00 */
[----:B--2---:R0:W-:Y:S04]  /*48cf0*/  STS.128 [R0+0x200], R24 ;  /* 0x0002001800007388 */ /* 0x0041e80000000c00 */
[----:B0-----:R-:W2:Y:S04]  /*48d00*/  LDL.LU.64 R26, [R1+0x1940] ;  /* 0x00194000011a7983 */ /* 0x001ea80000300a00 */
[----:B------:R-:W2:Y:S04]  /*48d10*/  LDL.LU.64 R24, [R1+0x1938] ;  /* 0x0019380001187983 */ /* 0x000ea80000300a00 */
[----:B------:R-:W2:Y:S04]  /*48d20*/  LDL.LU R22, [R1+0x1930] ;  /* 0x0019300001167983 */ /* 0x000ea80000300800 */
[----:B------:R-:W2:Y:S04]  /*48d30*/  LDL.LU R20, [R1+0x192c] ;  /* 0x00192c0001147983 */ /* 0x000ea80000300800 */
[----:B---3--:R0:W-:Y:S04]  /*48d40*/  STS.128 [R0+0x400], R8 ;  /* 0x0004000800007388 */ /* 0x0081e80000000c00 */
[----:B----4-:R-:W-:Y:S04]  /*48d50*/  STS.128 [R0+0x600], R12 ;  /* 0x0006000c00007388 */ /* 0x010fe80000000c00 */
[----:B------:R-:W-:Y:S01]  /*48d60*/  STS.128 [R0+0x680], R16 ;  /* 0x0006801000007388 */ /* 0x000fe20000000c00 */
[C---:B------:R-:W-:Y:S01]  /*48d70*/  IMAD R6, R28.reuse, c[0x0][0x194], RZ ;  /* 0x000065001c067a24 */ /* 0x040fe200078e02ff */
[----:B------:R-:W-:-:S02]  /*48d80*/  ISETP.GE.AND P1, PT, R28, c[0x0][0x178], PT ;  /* 0x00005e001c007a0c */ /* 0x000fc40003f26270 */
[----:B------:R-:W3:Y:S02]  /*48d90*/  LDL R2, [R1+0x10e0] ;  /* 0x0010e00001027983 */ /* 0x000ee40000100800 */
[C---:B------:R-:W-:Y:S02]  /*48da0*/  LEA R4, P3, R6.reuse, c[0x0][0x170], 0x1 ;  /* 0x00005c0006047a11 */ /* 0x040fe400078608ff */
[C---:B------:R-:W-:Y:S01]  /*48db0*/  ISETP.LT.AND P1, PT, R3.reuse, c[0x0][0x17c], !P1 ;  /* 0x00005f0003007a0c */ /* 0x040fe20004f21270 */
[----:B0-----:R-:W-:Y:S01]  /*48dc0*/  IMAD R8, R3, c[0x0][0x198], RZ ;  /* 0x0000660003087a24 */ /* 0x001fe200078e02ff */
[----:B------:R-:W-:Y:S01]  /*48dd0*/  LEA.HI.X.SX32 R5, R6, c[0x0][0x174], 0x1, P3 ;  /* 0x00005d0006057a11 */ /* 0x000fe200018f0eff */
[----:B------:R-:W-:-:S04]  /*48de0*/  IMAD.MOV.U32 R9, RZ, RZ, c[0x0][0x194] ;  /* 0x00006500ff097624 */ /* 0x000fc800078e00ff */
[----:B------:R-:W-:Y:S01]  /*48df0*/  IMAD.WIDE R10, R8, 0x2, R4 ;  /* 0x00000002080a7825 */ /* 0x000fe200078e0204 */
[----:B------:R-:W-:Y:S01]  /*48e00*/  IADD3 R21, R3, 0x3, RZ ;  /* 0x0000000303157810 */ /* 0x000fe20007ffe0ff */
[----:B--2---:R0:W-:Y:S04]  /*48e10*/  STS.128 [R0+0x480], R24 ;  /* 0x0004801800007388 */ /* 0x0041e80000000c00 */
[----:B------:R-:W-:Y:S01]  /*48e20*/  BAR.SYNC.DEFER_BLOCKING 0x0 ;  /* 0x0000000000007b1d */ /* 0x000fe20000010000 */
[----:B------:R-:W-:Y:S01]  /*48e30*/  PRMT R20, R7, 0x7632, R20 ;  /* 0x0000763207147816 */ /* 0x000fe20000000014 */
[----:B0-----:R-:W-:-:S04]  /*48e40*/  IMAD R0, R9, 0x80, R6 ;  /* 0x0000008009007824 */ /* 0x001fc800078e0206 */
[----:B------:R-:W2:Y:S04]  /*48e50*/  LDL R26, [R1+0x10dc] ;  /* 0x0010dc00011a7983 */ /* 0x000ea80000100800 */
[----:B------:R-:W4:Y:S04]  /*48e60*/  LDL.LU R23, [R1+0x20] ;  /* 0x0000200001177983 */ /* 0x000f280000300800 */
[----:B------:R-:W4:Y:S04]  /*48e70*/  LDL R29, [R1+0x10d8] ;  /* 0x0010d800011d7983 */ /* 0x000f280000100800 */
[----:B------:R0:W-:Y:S01]  /*48e80*/  @P1 STG.E.U16 [R10.64], R7 ;  /* 0x000000070a001986 */ /* 0x0001e2000c10150a */
[----:B------:R-:W-:-:S03]  /*48e90*/  LEA R14, P1, R0, c[0x0][0x170], 0x1 ;  /* 0x00005c00000e7a11 */ /* 0x000fc600078208ff */
[----:B------:R-:W4:Y:S01]  /*48ea0*/  LDL.LU R24, [R1+0x60] ;  /* 0x0000600001187983 */ /* 0x000f220000300800 */
[C---:B0-----:R-:W-:Y:S01]  /*48eb0*/  IMAD R7, R9.reuse, 0x80, R0 ;  /* 0x0000008009077824 */ /* 0x041fe200078e0200 */
[----:B------:R-:W-:Y:S02]  /*48ec0*/  LEA.HI.X.SX32 R15, R0, c[0x0][0x174], 0x1, P1 ;  /* 0x00005d00000f7a11 */ /* 0x000fe400008f0eff */
[----:B------:R-:W4:Y:S01]  /*48ed0*/  LDL.LU R25, [R1+0x50] ;  /* 0x0000500001197983 */ /* 0x000f220000300800 */
[----:B------:R-:W-:Y:S01]  /*48ee0*/  IMAD R9, R9, 0x80, R7 ;  /* 0x0000008009097824 */ /* 0x000fe200078e0207 */
[----:B------:R-:W-:Y:S02]  /*48ef0*/  LEA R12, P6, R7, c[0x0][0x170], 0x1 ;  /* 0x00005c00070c7a11 */ /* 0x000fe400078c08ff */
[----:B------:R-:W4:Y:S02]  /*48f00*/  LDL.LU R27, [R1+0x10] ;  /* 0x00001000011b7983 */ /* 0x000f240000300800 */
[----:B------:R-:W-:-:S02]  /*48f10*/  LEA R6, P1, R9, c[0x0][0x170], 0x1 ;  /* 0x00005c0009067a11 */ /* 0x000fc400078208ff */
[----:B------:R-:W-:Y:S02]  /*48f20*/  LEA.HI.X.SX32 R13, R7, c[0x0][0x174], 0x1, P6 ;  /* 0x00005d00070d7a11 */ /* 0x000fe400030f0eff */
[----:B------:R-:W-:Y:S02]  /*48f30*/  LEA.HI.X.SX32 R7, R9, c[0x0][0x174], 0x1, P1 ;  /* 0x00005d0009077a11 */ /* 0x000fe400008f0eff */
[----:B------:R-:W-:Y:S02]  /*48f40*/  ISETP.GE.AND P1, PT, R21, c[0x0][0x17c], PT ;  /* 0x00005f0015007a0c */ /* 0x000fe40003f26270 */
[----:B------:R-:W4:Y:S01]  /*48f50*/  LDL.LU R21, [R1+0x40] ;  /* 0x0000400001157983 */ /* 0x000f220000300800 */
[----:B------:R-:W-:-:S04]  /*48f60*/  ISETP.GE.AND P3, PT, R3, c[0x0][0x17c], PT ;  /* 0x00005f0003007a0c */ /* 0x000fc80003f66270 */
[----:B---3--:R-:W-:Y:S02]  /*48f70*/  ISETP.LT.AND P4, PT, R2, c[0x0][0x178], !P3 ;  /* 0x00005e0002007a0c */ /* 0x008fe40005f81270 */
[----:B------:R-:W-:Y:S02]  /*48f80*/  ISETP.LT.AND P6, PT, R28, c[0x0][0x178], !P0 ;  /* 0x00005e001c007a0c */ /* 0x000fe400047c1270 */
[C---:B------:R-:W-:Y:S01]  /*48f90*/  IADD3 R0, R8.reuse, c[0x0][0x198], RZ ;  /* 0x0000660008007a10 */ /* 0x040fe20007ffe0ff */
[----:B------:R-:W-:-:S04]  /*48fa0*/  IMAD.WIDE R16, R8, 0x2, R14 ;  /* 0x0000000208107825 */ /* 0x000fc800078e020e */
[----:B------:R-:W-:-:S04]  /*48fb0*/  IMAD.WIDE R10, R8, 0x2, R12 ;  /* 0x00000002080a7825 */ /* 0x000fc800078e020c */
[----:B------:R-:W-:-:S04]  /*48fc0*/  IMAD.WIDE R8, R8, 0x2, R6 ;  /* 0x0000000208087825 */ /* 0x000fc800078e0206 */
[----:B------:R-:W-:Y:S01]  /*48fd0*/  IMAD.WIDE R18, R0, 0x2, R4 ;  /* 0x0000000200127825 */ /* 0x000fe200078e0204 */
[----:B--2---:R-:W-:Y:S02]  /*48fe0*/  ISETP.LT.AND P5, PT, R26, c[0x0][0x178], !P3 ;  /* 0x00005e001a007a0c */ /* 0x004fe40005fa1270 */
[----:B----4-:R-:W-:-:S13]  /*48ff0*/  ISETP.LT.AND P3, PT, R29, c[0x0][0x178], !P3 ;  /* 0x00005e001d007a0c */ /* 0x010fda0005f61270 */
[----:B------:R-:W-:Y:S04]  /*49000*/  @P3 STG.E.U16 [R16.64], R21 ;  /* 0x0000001510003986 */ /* 0x000fe8000c10150a */
[----:B------:R-:W-:Y:S04]  /*49010*/  @P5 STG.E.U16 [R10.64], R23 ;  /* 0x000000170a005986 */ /* 0x000fe8000c10150a */
[----:B------:R-:W-:Y:S04]  /*49020*/  @P4 STG.E.U16 [R8.64], R22 ;  /* 0x0000001608004986 */ /* 0x000fe8000c10150a */
[----:B------:R0:W-:Y:S02]  /*49030*/  @P6 STG.E.U16 [R18.64], R20 ;  /* 0x0000001412006986 */ /* 0x0001e4000c10150a */
[----:B0-----:R-:W-:-:S02]  /*49040*/  PRMT R20, R22, 0x7632, R20 ;  /* 0x0000763216147816 */ /* 0x001fc40000000014 */
[----:B------:R-:W2:Y:S01]  /*49050*/  LDL.LU R22, [R1+0x1928] ;  /* 0x0019280001167983 */ /* 0x000ea20000300800 */
[----:B------:R-:W-:Y:S01]  /*49060*/  ISETP.LT.AND P4, PT, R29, c[0x0][0x178], !P0 ;  /* 0x00005e001d007a0c */ /* 0x000fe20004781270 */
[----:B------:R-:W-:Y:S01]  /*49070*/  IMAD.WIDE R8, R0, 0x2, R14 ;  /* 0x0000000200087825 */ /* 0x000fe200078e020e */
[----:B------:R-:W-:Y:S02]  /*49080*/  ISETP.LT.AND P5, PT, R26, c[0x0][0x178], !P0 ;  /* 0x00005e001a007a0c */ /* 0x000fe400047a1270 */
[----:B------:R-:W-:Y:S02]  /*49090*/  PRMT R18, R21, 0x7632, R18 ;  /* 0x0000763215127816 */ /* 0x000fe40000000012 */
[----:B------:R-:W-:Y:S02]  /*490a0*/  ISETP.LT.AND P6, PT, R2, c[0x0][0x178], !P0 ;  /* 0x00005e0002007a0c */ /* 0x000fe400047c1270 */
[----:B------:R-:W-:Y:S01]  /*490b0*/  ISETP.LT.AND P0, PT, R28, c[0x0][0x178], !P2 ;  /* 0x00005e001c007a0c */ /* 0x000fe20005701270 */
[----:B------:R-:W-:Y:S01]  /*490c0*/  IMAD.WIDE R10, R0, 0x2, R12 ;  /* 0x00000002000a7825 */ /* 0x000fe200078e020c */
[----:B------:R-:W-:-:S02]  /*490d0*/  PRMT R19, R23, 0x7632, R19 ;  /* 0x0000763217137816 */ /* 0x000fc40000000013 */
[----:B------:R-:W3:Y:S01]  /*490e0*/  LDL.LU R23, [R1+0x1d0] ;  /* 0x0001d00001177983 */ /* 0x000ee20000300800 */
[C---:B------:R-:W-:Y:S01]  /*490f0*/  IMAD.WIDE R16, R0.reuse, 0x2, R6 ;  /* 0x0000000200107825 */ /* 0x040fe200078e0206 */
[----:B------:R-:W-:Y:S02]  /*49100*/  IADD3 R0, R0, c[0x0][0x198], RZ ;  /* 0x0000660000007a10 */ /* 0x000fe40007ffe0ff */
[----:B------:R0:W-:Y:S01]  /*49110*/  @P4 STG.E.U16 [R8.64], R18 ;  /* 0x0000001208004986 */ /* 0x0001e2000c10150a */
[----:B------:R-:W-:-:S03]  /*49120*/  ISETP.LT.AND P4, PT, R29, c[0x0][0x178], !P2 ;  /* 0x00005e001d007a0c */ /* 0x000fc60005781270 */
[----:B------:R1:W-:Y:S04]  /*49130*/  @P5 STG.E.U16 [R10.64], R19 ;  /* 0x000000130a005986 */ /* 0x0003e8000c10150a */
[----:B------:R4:W-:Y:S01]  /*49140*/  @P6 STG.E.U16 [R16.64], R20 ;  /* 0x0000001410006986 */ /* 0x0009e2000c10150a */
[----:B0-----:R-:W-:-:S04]  /*49150*/  IMAD.WIDE R8, R0, 0x2, R4 ;  /* 0x0000000200087825 */ /* 0x001fc800078e0204 */
[C---:B-1----:R-:W-:Y:S01]  /*49160*/  IMAD.WIDE R10, R0.reuse, 0x2, R14 ;  /* 0x00000002000a7825 */ /* 0x042fe200078e020e */
[----:B----4-:R-:W-:-:S03]  /*49170*/  IADD3 R20, R0, c[0x0][0x198], RZ ;  /* 0x0000660000147a10 */ /* 0x010fc60007ffe0ff */
[C---:B------:R-:W-:Y:S01]  /*49180*/  IMAD.WIDE R16, R0.reuse, 0x2, R6 ;  /* 0x0000000200107825 */ /* 0x040fe200078e0206 */
[----:B--2---:R0:W-:Y:S04]  /*49190*/  @P0 STG.E.U16 [R8.64], R22 ;  /* 0x0000001608000986 */ /* 0x0041e8000c10150a */
[----:B------:R1:W-:Y:S01]  /*491a0*/  @P4 STG.E.U16 [R10.64], R24 ;  /* 0x000000180a004986 */ /* 0x0003e2000c10150a */
[----:B0-----:R-:W-:Y:S01]  /*491b0*/  IMAD.WIDE R8, R0, 0x2, R12 ;  /* 0x0000000200087825 */ /* 0x001fe200078e020c */
[----:B------:R-:W-:Y:S02]  /*491c0*/  PRMT R0, R24, 0x7632, R0 ;  /* 0x0000763218007816 */ /* 0x000fe40000000000 */
[----:B-1----:R-:W2:Y:S01]  /*491d0*/  LDL.LU R24, [R1+0x80] ;  /* 0x0000800001187983 */ /* 0x002ea20000300800 */
[----:B------:R-:W-:-:S02]  /*491e0*/  ISETP.LT.AND P5, PT, R26, c[0x0][0x178], !P2 ;  /* 0x00005e001a007a0c */ /* 0x000fc400057a1270 */
[----:B------:R-:W-:Y:S02]  /*491f0*/  ISETP.LT.AND P2, PT, R2, c[0x0][0x178], !P2 ;  /* 0x00005e0002007a0c */ /* 0x000fe40005741270 */
[----:B------:R-:W-:Y:S02]  /*49200*/  ISETP.LT.AND P6, PT, R28, c[0x0][0x178], !P1 ;  /* 0x00005e001c007a0c */ /* 0x000fe40004fc1270 */
[----:B------:R-:W-:Y:S02]  /*49210*/  IADD3 R21, R3, 0x4, RZ ;  /* 0x0000000403157810 */ /* 0x000fe40007ffe0ff */
[----:B------:R-:W-:Y:S01]  /*49220*/  ISETP.LT.AND P4, PT, R29, c[0x0][0x178], !P1 ;  /* 0x00005e001d007a0c */ /* 0x000fe20004f81270 */
[----:B------:R-:W-:Y:S01]  /*49230*/  IMAD.WIDE R18, R20, 0x2, R4 ;  /* 0x0000000214127825 */ /* 0x000fe200078e0204 */
[----:B------:R-:W-:Y:S02]  /*49240*/  ISETP.GE.AND P3, PT, R21, c[0x0][0x17c], PT ;  /* 0x00005f0015007a0c */ /* 0x000fe40003f66270 */
[----:B------:R-:W-:Y:S01]  /*49250*/  PRMT R21, R22, 0x7632, R21 ;  /* 0x0000763216157816 */ /* 0x000fe20000000015 */
[----:B------:R0:W-:Y:S01]  /*49260*/  @P5 STG.E.U16 [R8.64], R25 ;  /* 0x0000001908005986 */ /* 0x0001e2000c10150a */
[----:B------:R-:W-:-:S03]  /*49270*/  ISETP.LT.AND P5, PT, R26, c[0x0][0x178], !P1 ;  /* 0x00005e001a007a0c */ /* 0x000fc60004fa1270 */
[----:B------:R1:W-:Y:S04]  /*49280*/  @P2 STG.E.U16 [R16.64], R27 ;  /* 0x0000001b10002986 */ /* 0x0003e8000c10150a */
[----:B------:R4:W-:Y:S01]  /*49290*/  @P6 STG.E.U16 [R18.64], R21 ;  /* 0x0000001512006986 */ /* 0x0009e2000c10150a */
[----:B------:R-:W-:Y:S01]  /*492a0*/  ISETP.LT.AND P6, PT, R2, c[0x0][0x178], !P1 ;  /* 0x00005e0002007a0c */ /* 0x000fe20004fc1270 */
[----:B0-----:R-:W-:Y:S01]  /*492b0*/  IMAD.WIDE R8, R20, 0x2, R14 ;  /* 0x0000000214087825 */ /* 0x001fe200078e020e */
[----:B------:R-:W-:-:S03]  /*492c0*/  ISETP.LT.AND P1, PT, R28, c[0x0][0x178], !P3 ;  /* 0x00005e001c007a0c */ /* 0x000fc60005f21270 */
[C---:B------:R-:W-:Y:S01]  /*492d0*/  IMAD.WIDE R10, R20.reuse, 0x2, R12 ;  /* 0x00000002140a7825 */ /* 0x040fe200078e020c */
[----:B------:R0:W-:Y:S01]  /*492e0*/  @P4 STG.E.U16 [R8.64], R0 ;  /* 0x0000000008004986 */ /* 0x0001e2000c10150a */
[----:B------:R-:W-:Y:S02]  /*492f0*/  ISETP.LT.AND P4, PT, R29, c[0x0][0x178], !P3 ;  /* 0x00005e001d007a0c */ /* 0x000fe40005f81270 */
[C---:B-1----:R-:W-:Y:S01]  /*49300*/  IMAD.WIDE R16, R20.reuse, 0x2, R6 ;  /* 0x0000000214107825 */ /* 0x042fe200078e0206 */
[----:B------:R-:W-:Y:S02]  /*49310*/  IADD3 R20, R20, c[0x0][0x198], RZ ;  /* 0x0000660014147a10 */ /* 0x000fe40007ffe0ff */
[----:B------:R-:W-:Y:S02]  /*49320*/  IADD3 R22, R3, 0x5, RZ ;  /* 0x0000000503167810 */ /* 0x000fe40007ffe0ff */
[----:B----4-:R-:W-:Y:S02]  /*49330*/  PRMT R18, R25, 0x7632, R18 ;  /* 0x0000763219127816 */ /* 0x010fe40000000012 */
[----:B------:R-:W-:-:S02]  /*49340*/  PRMT R19, R27, 0x7632, R19 ;  /* 0x000076321b137816 */ /* 0x000fc40000000013 */
[C---:B------:R-:W-:Y:S01]  /*49350*/  IADD3 R21, R3.reuse, 0x6, RZ ;  /* 0x0000000603157810 */ /* 0x040fe20007ffe0ff */
[----:B0-----:R-:W-:Y:S01]  /*49360*/  IMAD.WIDE R8, R20, 0x2, R4 ;  /* 0x0000000214087825 */ /* 0x001fe200078e0204 */
[----:B------:R-:W-:Y:S01]  /*49370*/  ISETP.GE.AND P0, PT, R22, c[0x0][0x17c], PT ;  /* 0x00005f0016007a0c */ /* 0x000fe20003f06270 */
[----:B------:R0:W-:Y:S01]  /*49380*/  @P5 STG.E.U16 [R10.64], R18 ;  /* 0x000000120a005986 */ /* 0x0001e2000c10150a */
[----:B------:R-:W-:Y:S02]  /*49390*/  IADD3 R22, R3, 0x7, RZ ;  /* 0x0000000703167810 */ /* 0x000fe40007ffe0ff */
[----:B------:R-:W-:Y:S01]  /*493a0*/  ISETP.GE.AND P2, PT, R21, c[0x0][0x17c], PT ;  /* 0x00005f0015007a0c */ /* 0x000fe20003f46270 */
[----:B------:R-:W-:Y:S01]  /*493b0*/  @P6 STG.E.U16 [R16.64], R19 ;  /* 0x0000001310006986 */ /* 0x000fe2000c10150a */
[----:B---3--:R-:W-:-:S03]  /*493c0*/  PRMT R21, R23, 0x7632, R21 ;  /* 0x0000763217157816 */ /* 0x008fc60000000015 */
[----:B------:R1:W-:Y:S01]  /*493d0*/  @P1 STG.E.U16 [R8.64], R23 ;  /* 0x0000001708001986 */ /* 0x0003e2000c10150a */
[----:B0-----:R-:W-:Y:S01]  /*493e0*/  IMAD.WIDE R10, R20, 0x2, R14 ;  /* 0x00000002140a7825 */ /* 0x001fe200078e020e */
[----:B------:R-:W-:Y:S02]  /*493f0*/  ISETP.GE.AND P1, PT, R22, c[0x0][0x17c], PT ;  /* 0x00005f0016007a0c */ /* 0x000fe40003f26270 */
[----:B-1----:R-:W3:Y:S04]  /*49400*/  LDL.LU R23, [R1+0x2a0] ;  /* 0x0002a00001177983 */ /* 0x002ee80000300800 */
[----:B------:R-:W4:Y:S04]  /*49410*/  LDL.LU R25, [R1+0x1e0] ;  /* 0x0001e00001197983 */ /* 0x000f280000300800 */
[----:B------:R-:W3:Y:S04]  /*49420*/  LDL.LU R27, [R1+0x90] ;  /* 0x00009000011b7983 */ /* 0x000ee80000300800 */
[----:B------:R-:W3:Y:S04]  /*49430*/  LDL.LU R22, [R1+0x30] ;  /* 0x0000300001167983 */ /* 0x000ee80000300800 */
[----:B--2---:R0:W-:Y:S04]  /*49440*/  @P4 STG.E.U16 [R10.64], R24 ;  /* 0x000000180a004986 */ /* 0x0041e8000c10150a */
[----:B0-----:R-:W2:Y:S01]  /*49450*/  LDL.LU R11, [R1+0x70] ;  /* 0x00007000010b7983 */ /* 0x001ea20000300800 */
[----:B------:R-:W-:-:S02]  /*49460*/  ISETP.LT.AND P5, PT, R26, c[0x0][0x178], !P3 ;  /* 0x00005e001a007a0c */ /* 0x000fc40005fa1270 */
[----:B------:R-:W-:Y:S02]  /*49470*/  ISETP.LT.AND P3, PT, R2, c[0x0][0x178], !P3 ;  /* 0x00005e0002007a0c */ /* 0x000fe40005f61270 */
[----:B------:R-:W-:Y:S02]  /*49480*/  ISETP.LT.AND P6, PT, R28, c[0x0][0x178], !P0 ;  /* 0x00005e001c007a0c */ /* 0x000fe400047c1270 */
[C---:B------:R-:W-:Y:S01]  /*49490*/  IADD3 R0, R20.reuse, c[0x0][0x198], RZ ;  /* 0x0000660014007a10 */ /* 0x040fe20007ffe0ff */
[----:B------:R-:W-:-:S04]  /*494a0*/  IMAD.WIDE R8, R20, 0x2, R12 ;  /* 0x0000000214087825 */ /* 0x000fc800078e020c */
[----:B------:R-:W-:-:S04]  /*494b0*/  IMAD.WIDE R16, R20, 0x2, R6 ;  /* 0x0000000214107825 */ /* 0x000fc800078e0206 */
[----:B------:R-:W-:Y:S01]  /*494c0*/  IMAD.WIDE R18, R0, 0x2, R4 ;  /* 0x0000000200127825 */ /* 0x000fe200078e0204 */
[----:B------:R-:W-:Y:S01]  /*494d0*/  ISETP.LT.AND P4, PT, R29, c[0x0][0x178], !P0 ;  /* 0x00005e001d007a0c */ /* 0x000fe20004781270 */
[----:B--2---:R-:W-:Y:S04]  /*494e0*/  @P5 STG.E.U16 [R8.64], R11 ;  /* 0x0000000b08005986 */ /* 0x004fe8000c10150a */
[----:B---3--:R-:W-:Y:S04]  /*494f0*/  @P3 STG.E.U16 [R16.64], R22 ;  /* 0x0000001610003986 */ /* 0x008fe8000c10150a */
[----:B------:R0:W-:Y:S02]  /*49500*/  @P6 STG.E.U16 [R18.64], R21 ;  /* 0x0000001512006986 */ /* 0x0001e4000c10150a */
[----:B0-----:R-:W-:-:S02]  /*49510*/  PRMT R18, R24, 0x7632, R18 ;  /* 0x0000763218127816 */ /* 0x001fc40000000012 */
[----:B------:R-:W2:Y:S01]  /*49520*/  LDL.LU R24, [R1+0x1924] ;  /* 0x0019240001187983 */ /* 0x000ea20000300800 */
[----:B------:R-:W-:Y:S02]  /*49530*/  ISETP.LT.AND P5, PT, R26, c[0x0][0x178], !P0 ;  /* 0x00005e001a007a0c */ /* 0x000fe400047a1270 */
[----:B------:R-:W-:Y:S01]  /*49540*/  ISETP.LT.AND P6, PT, R2, c[0x0][0x178], !P0 ;  /* 0x00005e0002007a0c */ /* 0x000fe200047c1270 */
[----:B------:R-:W-:Y:S01]  /*49550*/  IMAD.WIDE R8, R0, 0x2, R14 ;  /* 0x0000000200087825 */ /* 0x000fe200078e020e */
[----:B------:R-:W-:Y:S02]  /*49560*/  PRMT R19, R11, 0x7632, R19 ;  /* 0x000076320b137816 */ /* 0x000fe40000000013 */
[----:B------:R-:W-:Y:S01]  /*49570*/  ISETP.LT.AND P0, PT, R28, c[0x0][0x178], !P2 ;  /* 0x00005e001c007a0c */ /* 0x000fe20005701270 */
[----:B------:R-:W-:Y:S01]  /*49580*/  IMAD.WIDE R10, R0, 0x2, R12 ;  /* 0x00000002000a7825 */ /* 0x000fe200078e020c */
[----:B------:R-:W-:Y:S01]  /*49590*/  PRMT R20, R22, 0x7632, R20 ;  /* 0x0000763216147816 */ /* 0x000fe20000000014 */
[----:B------:R0:W-:Y:S02]  /*495a0*/  @P4 STG.E.U16 [R8.64], R18 ;  /* 0x0000001208004986 */ /* 0x0001e4000c10150a */
[C---:B------:R-:W-:Y:S01]  /*495b0*/  IMAD.WIDE R16, R0.reuse, 0x2, R6 ;  /* 0x0000000200107825 */ /* 0x040fe200078e0206 */
[----:B------:R-:W-:Y:S01]  /*495c0*/  IADD3 R0, R0, c[0x0][0x198], RZ ;  /* 0x0000660000007a10 */ /* 0x000fe20007ffe0ff */
[----:B------:R1:W-:Y:S01]  /*495d0*/  @P5 STG.E.U16 [R10.64], R19 ;  /* 0x000000130a005986 */ /* 0x0003e2000c10150a */
[----:B------:R-:W-:-:S02]  /*495e0*/  ISETP.LT.AND P4, PT, R29, c[0x0][0x178], !P2 ;  /* 0x00005e001d007a0c */ /* 0x000fc40005781270 */
[----:B------:R-:W-:Y:S01]  /*495f0*/  ISETP.LT.AND P5, PT, R26, c[0x0][0x178], !P2 ;  /* 0x00005e001a007a0c */ /* 0x000fe200057a1270 */
[----:B------:R3:W-:Y:S01]  /*49600*/  @P6 STG.E.U16 [R16.64], R20 ;  /* 0x0000001410006986 */ /* 0x0007e2000c10150a */
[----:B------:R-:W-:Y:S02]  /*49610*/  ISETP.LT.AND P2, PT, R2, c[0x0][0x178], !P2 ;  /* 0x00005e0002007a0c */ /* 0x000fe40005741270 */
[----:B------:R-:W-:Y:S01]  /*49620*/  ISETP.LT.AND P6, PT, R28, c[0x0][0x178], !P1 ;  /* 0x00005e001c007a0c */ /* 0x000fe20004fc1270 */
[C---:B0-----:R-:W-:Y:S01]  /*49630*/  IMAD.WIDE R8, R0.reuse, 0x2, R4 ;  /* 0x0000000200087825 */ /* 0x041fe200078e0204 */
[C---:B------:R-:W-:Y:S02]  /*49640*/  IADD3 R21, R3.reuse, 0x8, RZ ;  /* 0x0000000803157810 */ /* 0x040fe40007ffe0ff */
[----:B------:R-:W-:Y:S01]  /*49650*/  IADD3 R22, R3, 0x9, RZ ;  /* 0x0000000903167810 */ /* 0x000fe20007ffe0ff */
[C---:B-1----:R-:W-:Y:S01]  /*49660*/  IMAD.WIDE R10, R0.reuse, 0x2, R14 ;  /* 0x00000002000a7825 */ /* 0x042fe200078e020e */
[----:B------:R0:W-:Y:S01]  /*49670*/  @P0 STG.E.U16 [R8.64], R23 ;  /* 0x0000001708000986 */ /* 0x0001e2000c10150a */
[----:B---3--:R-:W-:-:S02]  /*49680*/  IADD3 R20, R0, c[0x0][0x198], RZ ;  /* 0x0000660000147a10 */ /* 0x008fc40007ffe0ff */
[----:B------:R-:W-:Y:S01]  /*49690*/  IMAD.WIDE R16, R0, 0x2, R6 ;  /* 0x0000000200107825 */ /* 0x000fe200078e0206 */
[----:B------:R-:W-:Y:S02]  /*496a0*/  ISETP.GE.AND P3, PT, R21, c[0x0][0x17c], PT ;  /* 0x00005f0015007a0c */ /* 0x000fe40003f66270 */
[----:B------:R-:W-:Y:S01]  /*496b0*/  PRMT R21, R23, 0x7632, R21 ;  /* 0x0000763217157816 */ /* 0x000fe20000000015 */
[----:B------:R-:W-:Y:S01]  /*496c0*/  IMAD.WIDE R18, R20, 0x2, R4 ;  /* 0x0000000214127825 */ /* 0x000fe200078e0204 */
[----:B------:R-:W-:-:S03]  /*496d0*/  ISETP.GE.AND P0, PT, R22, c[0x0][0x17c], PT ;  /* 0x00005f0016007a0c */ /* 0x000fc60003f06270 */
[----:B0-----:R-:W-:Y:S01]  /*496e0*/  IMAD.WIDE R8, R0, 0x2, R12 ;  /* 0x0000000200087825 */ /* 0x001fe200078e020c */
[----:B----4-:R-:W-:Y:S01]  /*496f0*/  @P4 STG.E.U16 [R10.64], R25 ;  /* 0x000000190a004986 */ /* 0x010fe2000c10150a */
[----:B------:R-:W-:-:S03]  /*49700*/  IADD3 R22, R3, 0xa, RZ ;  /* 0x0000000a03167810 */ /* 0x000fc60007ffe0ff */
[----:B------:R-:W-:Y:S04]  /*49710*/  @P5 STG.E.U16 [R8.64], R27 ;  /* 0x0000001b08005986 */ /* 0x000fe8000c10150a */
[----:B------:R-:W3:Y:S04]  /*49720*/  LDL.LU R23, [R1+0x2c0] ;  /* 0x0002c00001177983 */ /* 0x000ee80000300800 */
[----:B--2---:R-:W-:Y:S01]  /*49730*/  @P2 STG.E.U16 [R16.64], R24 ;  /* 0x0000001810002986 */ /* 0x004fe2000c10150a */
[----:B------:R-:W-:-:S03]  /*49740*/  ISETP.GE.AND P2, PT, R22, c[0x0][0x17c], PT ;  /* 0x00005f0016007a0c */ /* 0x000fc60003f46270 */
[----:B------:R0:W-:Y:S02]  /*49750*/  @P6 STG.E.U16 [R18.64], R21 ;  /* 0x0000001512006986 */ /* 0x0001e4000c10150a */
[----:B0-----:R-:W-:Y:S02]  /*49760*/  PRMT R21, R24, 0x7632, R21 ;  /* 0x0000763218157816 */ /* 0x001fe40000000015 */
[----:B------:R-:W2:Y:S04]  /*49770*/  LDL R24, [R1+0x10dc] ;  /* 0x0010dc0001187983 */ /* 0x000ea80000100800 */
[----:B------:R-:W4:Y:S01]  /*49780*/  LDL.LU R22, [R1+0xb0] ;  /* 0x0000b00001167983 */ /* 0x000f220000300800 */
[----:B------:R-:W-:Y:S02]  /*49790*/  ISETP.LT.AND P4, PT, R29, c[0x0][0x178], !P1 ;  /* 0x00005e001d007a0c */ /* 0x000fe40004f81270 */
[----:B------:R-:W-:Y:S01]  /*497a0*/  ISETP.LT.AND P5, PT, R26, c[0x0][0x178], !P1 ;  /* 0x00005e001a007a0c */ /* 0x000fe20004fa1270 */
[----:B------:R-:W-:Y:S01]  /*497b0*/  IMAD.WIDE R8, R20, 0x2, R14 ;  /* 0x0000000214087825 */ /* 0x000fe200078e020e */
[----:B------:R-:W-:-:S02]  /*497c0*/  ISETP.LT.AND P6, PT, R2, c[0x0][0x178], !P1 ;  /* 0x00005e0002007a0c */ /* 0x000fc40004fc1270 */
[----:B------:R-:W-:Y:S02]  /*497d0*/  PRMT R0, R25, 0x7632, R0 ;  /* 0x0000763219007816 */ /* 0x000fe40000000000 */
[----:B------:R-:W-:Y:S02]  /*497e0*/  ISETP.LT.AND P1, PT, R28, c[0x0][0x178], !P3 ;  /* 0x00005e001c007a0c */ /* 0x000fe40005f21270 */
[C---:B------:R-:W-:Y:S01]  /*497f0*/  IADD3 R18, R20.reuse, c[0x0][0x198], RZ ;  /* 0x0000660014127a10 */ /* 0x040fe20007ffe0ff */
[C---:B------:R-:W-:Y:S01]  /*49800*/  IMAD.WIDE R10, R20.reuse, 0x2, R12 ;  /* 0x00000002140a7825 */ /* 0x040fe200078e020c */
[----:B----4-:R0:W-:Y:S04]  /*49810*/  STL [R1+0x1920], R22 ;  /* 0x0019201601007387 */ /* 0x0101e80000100800 */
[----:B0-----:R-:W4:Y:S01]  /*49820*/  LDL R22, [R1+0x2b0] ;  /* 0x0002b00001167983 */ /* 0x001f220000100800 */
[----:B------:R-:W-:Y:S01]  /*49830*/  PRMT R19, R27, 0x7632, R19 ;  /* 0x000076321b137816 */ /* 0x000fe20000000013 */
[----:B------:R-:W-:-:S02]  /*49840*/  IMAD.WIDE R16, R20, 0x2, R6 ;  /* 0x0000000214107825 */ /* 0x000fc400078e0206 */
[----:B------:R0:W-:Y:S01]  /*49850*/  @P4 STG.E.U16 [R8.64], R0 ;  /* 0x0000000008004986 */ /* 0x0001e2000c10150a */
[----:B------:R-:W-:-:S03]  /*49860*/  ISETP.LT.AND P4, PT, R29, c[0x0][0x178], !P3 ;  /* 0x00005e001d007a0c */ /* 0x000fc60005f81270 */
[----:B------:R-:W-:Y:S01]  /*49870*/  @P5 STG.E.U16 [R10.64], R19 ;  /* 0x000000130a005986 */ /* 0x000fe2000c10150a */
[----:B---3--:R-:W-:-:S03]  /*49880*/  PRMT R20, R23, 0x7632, R20 ;  /* 0x0000763217147816 */ /* 0x008fc60000000014 */
[----:B------:R-:W-:Y:S01]  /*49890*/  @P6 STG.E.U16 [R16.64], R21 ;  /* 0x0000001510006986 */ /* 0x000fe2000c10150a */
[----:B0-----:R-:W-:-:S05]  /*498a0*/  IMAD.WIDE R8, R18, 0x2, R4 ;  /* 0x0000000212087825 */ /* 0x001fca00078e0204 */
[----:B------:R0:W-:Y:S02]  /*498b0*/  @P1 STG.E.U16 [R8.64], R23 ;  /* 0x0000001708001986 */ /* 0x0001e4000c10150a */
[----:B0-----:R-:W-:Y:S02]  /*498c0*/  IMAD.WIDE R8, R18, 0x2, R14 ;  /* 0x0000000212087825 */ /* 0x001fe400078e020e */
[----:B------:R-:W3:Y:S04]  /*498d0*/  LDL.LU R23, [R1+0x390] ;  /* 0x0003900001177983 */ /* 0x000ee80000300800 */
[----:B------:R-:W3:Y:S04]  /*498e0*/  LDL.LU R25, [R1+0x2d0] ;  /* 0x0002d00001197983 */ /* 0x000ee80000300800 */
[----:B------:R-:W3:Y:S04]  /*498f0*/  LDL.LU R26, [R1+0xf0] ;  /* 0x0000f000011a7983 */ /* 0x000ee80000300800 */
[----:B------:R-:W3:Y:S04]  /*49900*/  LDL.LU R27, [R1+0xd0] ;  /* 0x0000d000011b7983 */ /* 0x000ee80000300800 */
[----:B----4-:R0:W-:Y:S04]  /*49910*/  @P4 STG.E.U16 [R8.64], R22 ;  /* 0x0000001608004986 */ /* 0x0101e8000c10150a */
[----:B0-----:R-:W4:Y:S04]  /*49920*/  LDL.LU R22, [R1+0x1920] ;  /* 0x0019200001167983 */ /* 0x001f280000300800 */
[----:B------:R-:W3:Y:S04]  /*49930*/  LDL.LU R8, [R1+0x2b0] ;  /* 0x0002b00001087983 */ /* 0x000ee80000300800 */
[----:B------:R-:W3:Y:S01]  /*49940*/  LDL.LU R9, [R1+0xc0] ;  /* 0x0000c00001097983 */ /* 0x000ee20000300800 */
[----:B--2---:R-:W-:-:S02]  /*49950*/  ISETP.LT.AND P5, PT, R24, c[0x0][0x178], !P3 ;  /* 0x00005e0018007a0c */ /* 0x004fc40005fa1270 */
[----:B------:R-:W-:Y:S02]  /*49960*/  ISETP.LT.AND P3, PT, R2, c[0x0][0x178], !P3 ;  /* 0x00005e0002007a0c */ /* 0x000fe40005f61270 */
[----:B------:R-:W-:Y:S02]  /*49970*/  ISETP.LT.AND P6, PT, R28, c[0x0][0x178], !P0 ;  /* 0x00005e001c007a0c */ /* 0x000fe400047c1270 */
[C---:B------:R-:W-:Y:S01]  /*49980*/  IADD3 R0, R18.reuse, c[0x0][0x198], RZ ;  /* 0x0000660012007a10 */ /* 0x040fe20007ffe0ff */
[----:B------:R-:W-:-:S04]  /*49990*/  IMAD.WIDE R10, R18, 0x2, R12 ;  /* 0x00000002120a7825 */ /* 0x000fc800078e020c */
[----:B------:R-:W-:Y:S01]  /*499a0*/  IMAD.WIDE R16, R18, 0x2, R6 ;  /* 0x0000000212107825 */ /* 0x000fe200078e0206 */
[----:B------:R-:W-:-:S03]  /*499b0*/  ISETP.LT.AND P4, PT, R29, c[0x0][0x178], !P0 ;  /* 0x00005e001d007a0c */ /* 0x000fc60004781270 */
[----:B------:R-:W-:Y:S01]  /*499c0*/  IMAD.WIDE R18, R0, 0x2, R4 ;  /* 0x0000000200127825 */ /* 0x000fe200078e0204 */
[----:B------:R-:W-:-:S04]  /*499d0*/  IADD3 R21, R3, 0xb, RZ ;  /* 0x0000000b03157810 */ /* 0x000fc80007ffe0ff */
[----:B------:R-:W-:Y:S01]  /*499e0*/  ISETP.GE.AND P1, PT, R21, c[0x0][0x17c], PT ;  /* 0x00005f0015007a0c */ /* 0x000fe20003f26270 */
[----:B---3--:R0:W-:Y:S01]  /*499f0*/  @P5 STG.E.U16 [R10.64], R9 ;  /* 0x000000090a005986 */ /* 0x0081e2000c10150a */
[----:B------:R-:W-:-:S03]  /*49a00*/  ISETP.LT.AND P5, PT, R24, c[0x0][0x178], !P0 ;  /* 0x00005e0018007a0c */ /* 0x000fc600047a1270 */
[----:B----4-:R1:W-:Y:S04]  /*49a10*/  @P3 STG.E.U16 [R16.64], R22 ;  /* 0x0000001610003986 */ /* 0x0103e8000c10150a */
[----:B------:R2:W-:Y:S01]  /*49a20*/  @P6 STG.E.U16 [R18.64], R20 ;  /* 0x0000001412006986 */ /* 0x0005e2000c10150a */
[----:B------:R-:W-:Y:S02]  /*49a30*/  ISETP.LT.AND P6, PT, R2, c[0x0][0x178], !P0 ;  /* 0x00005e0002007a0c */ /* 0x000fe400047c1270 */
[----:B------:R-:W-:Y:S01]  /*49a40*/  ISETP.LT.AND P0, PT, R28, c[0x0][0x178], !P2 ;  /* 0x00005e001c007a0c */ /* 0x000fe20005701270 */
[----:B0-----:R-:W-:Y:S01]  /*49a50*/  IMAD.WIDE R10, R0, 0x2, R12 ;  /* 0x00000002000a7825 */ /* 0x001fe200078e020c */
[----:B------:R-:W-:-:S03]  /*49a60*/  PRMT R21, R22, 0x7632, R21 ;  /* 0x0000763216157816 */ /* 0x000fc60000000015 */
[----:B-1----:R-:W-:Y:S01]  /*49a70*/  IMAD.WIDE R16, R0, 0x2, R6 ;  /* 0x0000000200107825 */ /* 0x002fe200078e0206 */
[----:B--2---:R-:W-:Y:S02]  /*49a80*/  PRMT R19, R8, 0x7632, R19 ;  /* 0x0000763208137816 */ /* 0x004fe40000000013 */
[----:B------:R-:W-:Y:S01]  /*49a90*/  PRMT R20, R9, 0x7632, R20 ;  /* 0x0000763209147816 */ /* 0x000fe20000000014 */
[C---:B------:R-:W-:Y:S01]  /*49aa0*/  IMAD.WIDE R8, R0.reuse, 0x2, R14 ;  /* 0x0000000200087825 */ /* 0x040fe200078e020e */
[----:B------:R-:W-:-:S04]  /*49ab0*/  IADD3 R18, R0, c[0x0][0x198], RZ ;  /* 0x0000660000127a10 */ /* 0x000fc80007ffe0ff */
[----:B------:R0:W-:Y:S01]  /*49ac0*/  @P4 STG.E.U16 [R8.64], R19 ;  /* 0x0000001308004986 */ /* 0x0001e2000c10150a */
[----:B------:R-:W-:-:S03]  /*49ad0*/  ISETP.LT.AND P4, PT, R29, c[0x0][0x178], !P2 ;  /* 0x00005e001d007a0c */ /* 0x000fc60005781270 */
[----:B------:R1:W-:Y:S01]  /*49ae0*/  @P5 STG.E.U16 [R10.64], R20 ;  /* 0x000000140a005986 */ /* 0x0003e2000c10150a */
[----:B------:R-:W-:Y:S02]  /*49af0*/  ISETP.LT.AND P5, PT, R24, c[0x0][0x178], !P2 ;  /* 0x00005e0018007a0c */ /* 0x000fe400057a1270 */
[----:B------:R-:W-:Y:S01]  /*49b00*/  ISETP.LT.AND P2, PT, R2, c[0x0][0x178], !P2 ;  /* 0x00005e0002007a0c */ /* 0x000fe20005741270 */
[----:B------:R2:W-:Y:S01]  /*49b10*/  @P6 STG.E.U16 [R16.64], R21 ;  /* 0x0000001510006986 */ /* 0x0005e2000c10150a */
[----:B------:R-:W-:Y:S01]  /*49b20*/  ISETP.LT.AND P6, PT, R28, c[0x0][0x178], !P1 ;  /* 0x00005e001c007a0c */ /* 0x000fe20004fc1270 */
[C---:B0-----:R-:W-:Y:S01]  /*49b30*/  IMAD.WIDE R8, R18.reuse, 0x2, R4 ;  /* 0x0000000212087825 */ /* 0x041fe200078e0204 */
[----:B------:R-:W-:-:S04]  /*49b40*/  IADD3 R0, R18, c[0x0][0x198], RZ ;  /* 0x0000660012007a10 */ /* 0x000fc80007ffe0ff */
[----:B------:R0:W-:Y:S01]  /*49b50*/  @P0 STG.E.U16 [R8.64], R23 ;  /* 0x0000001708000986 */ /* 0x0001e2000c10150a */
[----:B-1----:R-:W-:Y:S01]  /*49b60*/  IMAD.WIDE R10, R18, 0x2, R12 ;  /* 0x00000002120a7825 */ /* 0x002fe200078e020c */
[----:B------:R-:W-:-:S03]  /*49b70*/  PRMT R20, R23, 0x7632, R20 ;  /* 0x0000763217147816 */ /* 0x000fc60000000014 */
[----:B--2---:R-:W-:-:S04]  /*49b80*/  IMAD.WIDE R16, R18, 0x2, R6 ;  /* 0x0000000212107825 */ /* 0x004fc800078e0206 */
[----:B0-----:R-:W-:Y:S01]  /*49b90*/  IMAD.WIDE R8, R18, 0x2, R14 ;  /* 0x0000000212087825 */ /* 0x001fe200078e020e */
[----:B------:R-:W2:Y:S03]  /*49ba0*/  LDL.LU R23, [R1+0x3b0] ;  /* 0x0003b00001177983 */ /* 0x000ea60000300800 */
[----:B------:R-:W-:Y:S01]  /*49bb0*/  IMAD.WIDE R18, R0, 0x2, R4 ;  /* 0x0000000200127825 */ /* 0x000fe200078e0204 */
[----:B------:R-:W-:Y:S04]  /*49bc0*/  @P4 STG.E.U16 [R8.64], R25 ;  /* 0x0000001908004986 */ /* 0x000fe8000c10150a */
[----:B------:R-:W-:Y:S04]  /*49bd0*/  @P5 STG.E.U16 [R10.64], R26 ;  /* 0x0000001a0a005986 */ /* 0x000fe8000c10150a */
[----:B------:R-:W-:Y:S04]  /*49be0*/  @P2 STG.E.U16 [R16.64], R27 ;  /* 0x0000001b10002986 */ /* 0x000fe8000c10150a */
[----:B------:R0:W-:Y:S02]  /*49bf0*/  @P6 STG.E.U16 [R18.64], R20 ;  /* 0x0000001412006986 */ /* 0x0001e4000c10150a */
[----:B0-----:R-:W-:-:S02]  /*49c00*/  PRMT R19, R25, 0x7632, R19 ;  /* 0x0000763219137816 */ /* 0x001fc40000000013 */
[----:B------:R-:W3:Y:S01]  /*49c10*/  LDL.LU R25, [R1+0x3a0] ;  /* 0x0003a00001197983 */ /* 0x000ee20000300800 */
[----:B------:R-:W-:Y:S02]  /*49c20*/  IADD3 R22, R3, 0xc, RZ ;  /* 0x0000000c03167810 */ /* 0x000fe40007ffe0ff */
[----:B------:R-:W-:Y:S02]  /*49c30*/  ISETP.LT.AND P4, PT, R29, c[0x0][0x178], !P1 ;  /* 0x00005e001d007a0c */ /* 0x000fe40004f81270 */
[----:B------:R-:W-:Y:S02]  /*49c40*/  ISETP.GE.AND P3, PT, R22, c[0x0][0x17c], PT ;  /* 0x00005f0016007a0c */ /* 0x000fe40003f66270 */
[----:B------:R-:W-:Y:S01]  /*49c50*/  ISETP.LT.AND P5, PT, R24, c[0x0][0x178], !P1 ;  /* 0x00005e0018007a0c */ /* 0x000fe20004fa1270 */
[----:B------:R-:W-:Y:S01]  /*49c60*/  IMAD.WIDE R8, R0, 0x2, R14 ;  /* 0x0000000200087825 */ /* 0x000fe200078e020e */
[----:B------:R-:W-:Y:S02]  /*49c70*/  ISETP.LT.AND P6, PT, R2, c[0x0][0x178], !P1 ;  /* 0x00005e0002007a0c */ /* 0x000fe40004fc1270 */
[----:B------:R-:W-:-:S02]  /*49c80*/  ISETP.LT.AND P1, PT, R28, c[0x0][0x178], !P3 ;  /* 0x00005e001c007a0c */ /* 0x000fc40005f21270 */
[----:B------:R-:W-:Y:S02]  /*49c90*/  IADD3 R21, R3, 0xd, RZ ;  /* 0x0000000d03157810 */ /* 0x000fe40007ffe0ff */
[C---:B------:R-:W-:Y:S01]  /*49ca0*/  IADD3 R18, R0.reuse, c[0x0][0x198], RZ ;  /* 0x0000660000127a10 */ /* 0x040fe20007ffe0ff */
[----:B------:R0:W-:Y:S01]  /*49cb0*/  @P4 STG.E.U16 [R8.64], R19 ;  /* 0x0000001308004986 */ /* 0x0001e2000c10150a */
[----:B------:R-:W-:Y:S01]  /*49cc0*/  ISETP.GE.AND P0, PT, R21, c[0x0][0x17c], PT ;  /* 0x00005f0015007a0c */ /* 0x000fe20003f06270 */
[----:B------:R-:W-:Y:S01]  /*49cd0*/  IMAD.WIDE R10, R0, 0x2, R12 ;  /* 0x00000002000a7825 */ /* 0x000fe200078e020c */
[----:B------:R-:W-:Y:S02]  /*49ce0*/  PRMT R20, R26, 0x7632, R20 ;  /* 0x000076321a147816 */ /* 0x000fe40000000014 */
[----:B------:R-:W-:Y:S01]  /*49cf0*/  ISETP.LT.AND P4, PT, R29, c[0x0][0x178], !P3 ;  /* 0x00005e001d007a0c */ /* 0x000fe20005f81270 */
[----:B------:R-:W-:Y:S01]  /*49d00*/  IMAD.WIDE R16, R0, 0x2, R6 ;  /* 0x0000000200107825 */ /* 0x000fe200078e0206 */
[----:B------:R-:W-:Y:S01]  /*49d10*/  PRMT R21, R27, 0x7632, R21 ;  /* 0x000076321b157816 */ /* 0x000fe20000000015 */
[----:B------:R1:W-:Y:S01]  /*49d20*/  @P5 STG.E.U16 [R10.64], R20 ;  /* 0x000000140a005986 */ /* 0x0003e2000c10150a */
[----:B------:R-:W-:Y:S01]  /*49d30*/  IADD3 R22, R3, 0xe, RZ ;  /* 0x0000000e03167810 */ /* 0x000fe20007ffe0ff */
[----:B0-----:R-:W-:-:S02]  /*49d40*/  IMAD.WIDE R8, R18, 0x2, R4 ;  /* 0x0000000212087825 */ /* 0x001fc400078e0204 */
[----:B------:R-:W-:Y:S01]  /*49d50*/  @P6 STG.E.U16 [R16.64], R21 ;  /* 0x0000001510006986 */ /* 0x000fe2000c10150a */
[----:B------:R-:W-:-:S03]  /*49d60*/  ISETP.GE.AND P2, PT, R22, c[0x0][0x17c], PT ;  /* 0x00005f0016007a0c */ /* 0x000fc60003f46270 */
[----:B------:R-:W4:Y:S04]  /*49d70*/  LDL.LU R22, [R1+0xa0] ;  /* 0x0000a00001167983 */ /* 0x000f280000300800 */
[----:B--2---:R0:W-:Y:S01]  /*49d80*/  @P1 STG.E.U16 [R8.64], R23 ;  /* 0x0000001708001986 */ /* 0x0041e2000c10150a */
[----:B-1----:R-:W-:Y:S01]  /*49d90*/  PRMT R20, R23, 0x7632, R20 ;  /* 0x0000763217147816 */ /* 0x002fe20000000014 */
[----:B0-----:R-:W-:Y:S02]  /*49da0*/  IMAD.WIDE R8, R18, 0x2, R14 ;  /* 0x0000000212087825 */ /* 0x001fe400078e020e */
[----:B------:R-:W2:Y:S04]  /*49db0*/  LDL.LU R23, [R1+0x3d0] ;  /* 0x0003d00001177983 */ /* 0x000ea80000300800 */
[----:B------:R-:W2:Y:S04]  /*49dc0*/  LDL.LU R26, [R1+0x3c0] ;  /* 0x0003c000011a7983 */ /* 0x000ea80000300800 */
[----:B------:R-:W2:Y:S04]  /*49dd0*/  LDL.LU R27, [R1+0x110] ;  /* 0x00011000011b7983 */ /* 0x000ea80000300800 */
[----:B---3--:R0:W-:Y:S04]  /*49de0*/  @P4 STG.E.U16 [R8.64], R25 ;  /* 0x0000001908004986 */ /* 0x0081e8000c10150a */
[----:B0-----:R-:W3:Y:S01]  /*49df0*/  LDL.LU R9, [R1+0x100] ;  /* 0x0001000001097983 */ /* 0x001ee20000300800 */
        /* <DEDUP_REMOVED lines=8> */
[----:B---3--:R-:W-:Y:S04]  /*49e80*/  @P5 STG.E.U16 [R10.64], R9 ;  /* 0x000000090a005986 */ /* 0x008fe8000c10150a */
[----:B----4-:R-:W-:Y:S04]  /*49e90*/  @P3 STG.E.U16 [R16.64], R22 ;  /* 0x0000001610003986 */ /* 0x010fe8000c10150a */
[----:B------:R0:W-:Y:S02]  /*49ea0*/  @P6 STG.E.U16 [R18.64], R20 ;  /* 0x0000001412006986 */ /* 0x0001e4000c10150a */
[----:B0-----:R-:W-:-:S02]  /*49eb0*/  PRMT R19, R25, 0x7632, R19 ;  /* 0x0000763219137816 */ /* 0x001fc40000000013 */
[----:B------:R-:W3:Y:S01]  /*49ec0*/  LDL.LU R25, [R1+0x191c] ;  /* 0x00191c0001197983 */ /* 0x000ee20000300800 */
[----:B------:R-:W-:Y:S02]  /*49ed0*/  ISETP.LT.AND P5, PT, R24, c[0x0][0x178], !P0 ;  /* 0x00005e0018007a0c */ /* 0x000fe400047a1270 */
[----:B------:R-:W-:Y:S02]  /*49ee0*/  ISETP.LT.AND P6, PT, R2, c[0x0][0x178], !P0 ;  /* 0x00005e0002007a0c */ /* 0x000fe400047c1270 */
[----:B------:R-:W-:Y:S01]  /*49ef0*/  PRMT R20, R9, 0x7632, R20 ;  /* 0x0000763209147816 */ /* 0x000fe20000000014 */
[----:B------:R-:W-:Y:S01]  /*49f00*/  IMAD.WIDE R8, R0, 0x2, R14 ;  /* 0x0000000200087825 */ /* 0x000fe200078e020e */
[----:B------:R-:W-:Y:S02]  /*49f10*/  ISETP.LT.AND P0, PT, R28, c[0x0][0x178], !P2 ;  /* 0x00005e001c007a0c */ /* 0x000fe40005701270 */
[----:B------:R-:W-:Y:S01]  /*49f20*/  IADD3 R21, R3, 0xf, RZ ;  /* 0x0000000f03157810 */ /* 0x000fe20007ffe0ff */
[C---:B------:R-:W-:Y:S01]  /*49f30*/  IMAD.WIDE R10, R0.reuse, 0x2, R12 ;  /* 0x00000002000a7825 */ /* 0x040fe200078e020c */
[C---:B------:R-:W-:Y:S01]  /*49f40*/  IADD3 R18, R0.reuse, c[0x0][0x198], RZ ;  /* 0x0000660000127a10 */ /* 0x040fe20007ffe0ff */
[----:B------:R0:W-:Y:S01]  /*49f50*/  @P4 STG.E.U16 [R8.64], R19 ;  /* 0x0000001308004986 */ /* 0x0001e2000c10150a */
[----:B------:R-:W-:Y:S01]  /*49f60*/  ISETP.GE.AND P1, PT, R21, c[0x0][0x17c], PT ;  /* 0x00005f0015007a0c */ /* 0x000fe20003f26270 */
[----:B------:R-:W-:Y:S01]  /*49f70*/  IMAD.WIDE R16, R0, 0x2, R6 ;  /* 0x0000000200107825 */ /* 0x000fe200078e0206 */
[----:B------:R-:W-:Y:S01]  /*49f80*/  ISETP.LT.AND P4, PT, R29, c[0x0][0x178], !P2 ;  /* 0x00005e001d007a0c */ /* 0x000fe20005781270 */
[----:B------:R1:W-:Y:S01]  /*49f90*/  @P5 STG.E.U16 [R10.64], R20 ;  /* 0x000000140a005986 */ /* 0x0003e2000c10150a */
[----:B------:R-:W-:-:S02]  /*49fa0*/  PRMT R21, R22, 0x7632, R21 ;  /* 0x0000763216157816 */ /* 0x000fc40000000015 */
[----:B------:R-:W-:Y:S02]  /*49fb0*/  ISETP.LT.AND P5, PT, R24, c[0x0][0x178], !P2 ;  /* 0x00005e0018007a0c */ /* 0x000fe400057a1270 */
[----:B------:R-:W-:Y:S01]  /*49fc0*/  ISETP.LT.AND P2, PT, R2, c[0x0][0x178], !P2 ;  /* 0x00005e0002007a0c */ /* 0x000fe20005741270 */
[C---:B0-----:R-:W-:Y:S01]  /*49fd0*/  IMAD.WIDE R8, R18.reuse, 0x2, R4 ;  /* 0x0000000212087825 */ /* 0x041fe200078e0204 */
[----:B------:R-:W-:Y:S01]  /*49fe0*/  IADD3 R22, R3, 0x10, RZ ;  /* 0x0000001003167810 */ /* 0x000fe20007ffe0ff */
[----:B------:R0:W-:Y:S02]  /*49ff0*/  @P6 STG.E.U16 [R16.64], R21 ;  /* 0x0000001510006986 */ /* 0x0001e4000c10150a */
[----:B-1----:R-:W-:Y:S02]  /*4a000*/  IMAD.WIDE R10, R18, 0x2, R12 ;  /* 0x00000002120a7825 */ /* 0x002fe400078e020c */
[----:B--2---:R1:W-:Y:S01]  /*4a010*/  @P0 STG.E.U16 [R8.64], R23 ;  /* 0x0000001708000986 */ /* 0x0043e2000c10150a */
[----:B------:R-:W-:-:S02]  /*4a020*/  ISETP.GE.AND P3, PT, R22, c[0x0][0x17c], PT ;  /* 0x00005f0016007a0c */ /* 0x000fc40003f66270 */
[----:B------:R-:W-:Y:S01]  /*4a030*/  IADD3 R22, R3, 0x12, RZ ;  /* 0x0000001203167810 */ /* 0x000fe20007ffe0ff */
[----:B0-----:R-:W-:-:S04]  /*4a040*/  IMAD.WIDE R16, R18, 0x2, R6 ;  /* 0x0000000212107825 */ /* 0x001fc800078e0206 */
[----:B-1----:R-:W-:Y:S01]  /*4a050*/  IMAD.WIDE R8, R18, 0x2, R14 ;  /* 0x0000000212087825 */ /* 0x002fe200078e020e */
[----:B------:R-:W-:Y:S02]  /*4a060*/  PRMT R20, R23, 0x7632, R20 ;  /* 0x0000763217147816 */ /* 0x000fe40000000014 */
[----:B------:R-:W2:Y:S04]  /*4a070*/  LDL.LU R23, [R1+0x1b4] ;  /* 0x0001b40001177983 */ /* 0x000ea80000300800 */
[----:B------:R0:W-:Y:S04]  /*4a080*/  @P4 STG.E.U16 [R8.64], R26 ;  /* 0x0000001a08004986 */ /* 0x0001e8000c10150a */
[----:B------:R-:W-:Y:S04]  /*4a090*/  @P5 STG.E.U16 [R10.64], R27 ;  /* 0x0000001b0a005986 */ /* 0x000fe8000c10150a */
[----:B---3--:R-:W-:Y:S01]  /*4a0a0*/  @P2 STG.E.U16 [R16.64], R25 ;  /* 0x0000001910002986 */ /* 0x008fe2000c10150a */
[----:B------:R-:W-:-:S03]  /*4a0b0*/  ISETP.GE.AND P2, PT, R22, c[0x0][0x17c], PT ;  /* 0x00005f0016007a0c */ /* 0x000fc60003f46270 */
[----:B------:R-:W3:Y:S01]  /*4a0c0*/  LDL.LU R22, [R1+0x4] ;  /* 0x0000040001167983 */ /* 0x000ee20000300800 */
[----:B------:R-:W-:Y:S02]  /*4a0d0*/  ISETP.LT.AND P6, PT, R28, c[0x0][0x178], !P1 ;  /* 0x00005e001c007a0c */ /* 0x000fe40004fc1270 */
[----:B------:R-:W-:Y:S02]  /*4a0e0*/  IADD3 R0, R18, c[0x0][0x198], RZ ;  /* 0x0000660012007a10 */ /* 0x000fe40007ffe0ff */
[----:B------:R-:W-:-:S03]  /*4a0f0*/  ISETP.LT.AND P4, PT, R29, c[0x0][0x178], !P1 ;  /* 0x00005e001d007a0c */ /* 0x000fc60004f81270 */
[----:B------:R-:W-:Y:S01]  /*4a100*/  IMAD.WIDE R18, R0, 0x2, R4 ;  /* 0x0000000200127825 */ /* 0x000fe200078e0204 */
[----:B------:R-:W-:-:S03]  /*4a110*/  ISETP.LT.AND P5, PT, R24, c[0x0][0x178], !P1 ;  /* 0x00005e0018007a0c */ /* 0x000fc60004fa1270 */
[----:B0-----:R-:W-:Y:S02]  /*4a120*/  IMAD.WIDE R8, R0, 0x2, R14 ;  /* 0x0000000200087825 */ /* 0x001fe400078e020e */
[----:B------:R-:W-:Y:S01]  /*4a130*/  @P6 STG.E.U16 [R18.64], R20 ;  /* 0x0000001412006986 */ /* 0x000fe2000c10150a */
[----:B------:R-:W-:Y:S02]  /*4a140*/  ISETP.LT.AND P6, PT, R2, c[0x0][0x178], !P1 ;  /* 0x00005e0002007a0c */ /* 0x000fe40004fc1270 */
[----:B------:R-:W-:Y:S01]  /*4a150*/  ISETP.LT.AND P1, PT, R28, c[0x0][0x178], !P3 ;  /* 0x00005e001c007a0c */ /* 0x000fe20005f21270 */
[----:B---3--:R0:W-:Y:S04]  /*4a160*/  STL [R1+0x1918], R22 ;  /* 0x0019181601007387 */ /* 0x0081e80000100800 */
[----:B0-----:R-:W3:Y:S01]  /*4a170*/  LDL R22, [R1+0x44] ;  /* 0x0000440001167983 */ /* 0x001ee20000100800 */
[----:B------:R-:W-:-:S02]  /*4a180*/  PRMT R19, R26, 0x7632, R19 ;  /* 0x000076321a137816 */ /* 0x000fc40000000013 */
[----:B------:R-:W-:Y:S02]  /*4a190*/  IADD3 R21, R3, 0x11, RZ ;  /* 0x0000001103157810 */ /* 0x000fe40007ffe0ff */
[C---:B------:R-:W-:Y:S01]  /*4a1a0*/  IADD3 R18, R0.reuse, c[0x0][0x198], RZ ;  /* 0x0000660000127a10 */ /* 0x040fe20007ffe0ff */
[----:B------:R0:W-:Y:S01]  /*4a1b0*/  @P4 STG.E.U16 [R8.64], R19 ;  /* 0x0000001308004986 */ /* 0x0001e2000c10150a */
[----:B------:R-:W-:Y:S01]  /*4a1c0*/  ISETP.GE.AND P0, PT, R21, c[0x0][0x17c], PT ;  /* 0x00005f0015007a0c */ /* 0x000fe20003f06270 */
[C---:B------:R-:W-:Y:S01]  /*4a1d0*/  IMAD.WIDE R10, R0.reuse, 0x2, R12 ;  /* 0x00000002000a7825 */ /* 0x040fe200078e020c */
[----:B------:R-:W-:Y:S02]  /*4a1e0*/  PRMT R20, R27, 0x7632, R20 ;  /* 0x000076321b147816 */ /* 0x000fe40000000014 */
[----:B------:R-:W-:Y:S01]  /*4a1f0*/  ISETP.LT.AND P4, PT, R29, c[0x0][0x178], !P3 ;  /* 0x00005e001d007a0c */ /* 0x000fe20005f81270 */
[----:B------:R-:W-:Y:S01]  /*4a200*/  IMAD.WIDE R16, R0, 0x2, R6 ;  /* 0x0000000200107825 */ /* 0x000fe200078e0206 */
[----:B------:R-:W-:Y:S01]  /*4a210*/  PRMT R21, R25, 0x7632, R21 ;  /* 0x0000763219157816 */ /* 0x000fe20000000015 */
[----:B------:R1:W-:Y:S02]  /*4a220*/  @P5 STG.E.U16 [R10.64], R20 ;  /* 0x000000140a005986 */ /* 0x0003e4000c10150a */
[----:B0-----:R-:W-:-:S02]  /*4a230*/  IMAD.WIDE R8, R18, 0x2, R4 ;  /* 0x0000000212087825 */ /* 0x001fc400078e0204 */
[----:B------:R-:W-:Y:S04]  /*4a240*/  @P6 STG.E.U16 [R16.64], R21 ;  /* 0x0000001510006986 */ /* 0x000fe8000c10150a */
[----:B--2---:R0:W-:Y:S01]  /*4a250*/  @P1 STG.E.U16 [R8.64], R23 ;  /* 0x0000001708001986 */ /* 0x0041e2000c10150a */
[----:B-1----:R-:W-:Y:S01]  /*4a260*/  PRMT R20, R23, 0x7632, R20 ;  /* 0x0000763217147816 */ /* 0x002fe20000000014 */
[----:B0-----:R-:W-:Y:S02]  /*4a270*/  IMAD.WIDE R8, R18, 0x2, R14 ;  /* 0x0000000212087825 */ /* 0x001fe400078e020e */
[----:B------:R-:W2:Y:S04]  /*4a280*/  LDL.LU R23, [R1+0x1c4] ;  /* 0x0001c40001177983 */ /* 0x000ea80000300800 */
[----:B------:R-:W4:Y:S04]  /*4a290*/  LDL.LU R25, [R1+0x64] ;  /* 0x0000640001197983 */ /* 0x000f280000300800 */
[----:B------:R-:W2:Y:S04]  /*4a2a0*/  LDL.LU R26, [R1+0x54] ;  /* 0x00005400011a7983 */ /* 0x000ea80000300800 */
[----:B------:R-:W2:Y:S04]  /*4a2b0*/  LDL.LU R27, [R1+0x14] ;  /* 0x00001400011b7983 */ /* 0x000ea80000300800 */
[----:B---3--:R0:W-:Y:S04]  /*4a2c0*/  @P4 STG.E.U16 [R8.64], R22 ;  /* 0x0000001608004986 */ /* 0x0081e8000c10150a */
[----:B0-----:R-:W3:Y:S04]  /*4a2d0*/  LDL.LU R22, [R1+0x1918] ;  /* 0x0019180001167983 */ /* 0x001ee80000300800 */
[----:B------:R-:W2:Y:S04]  /*4a2e0*/  LDL.LU R8, [R1+0x44] ;  /* 0x0000440001087983 */ /* 0x000ea80000300800 */
[----:B------:R-:W2:Y:S01]  /*4a2f0*/  LDL.LU R9, [R1+0x24] ;  /* 0x0000240001097983 */ /* 0x000ea20000300800 */
[----:B------:R-:W-:-:S02]  /*4a300*/  ISETP.LT.AND P5, PT, R24, c[0x0][0x178], !P3 ;  /* 0x00005e0018007a0c */ /* 0x000fc40005fa1270 */
        /* <DEDUP_REMOVED lines=9> */
[----:B--2---:R0:W-:Y:S01]  /*4a3a0*/  @P5 STG.E.U16 [R10.64], R9 ;  /* 0x000000090a005986 */ /* 0x0041e2000c10150a */
[----:B------:R-:W-:-:S03]  /*4a3b0*/  ISETP.LT.AND P5, PT, R24, c[0x0][0x178], !P0 ;  /* 0x00005e0018007a0c */ /* 0x000fc600047a1270 */
[----:B---3--:R1:W-:Y:S04]  /*4a3c0*/  @P3 STG.E.U16 [R16.64], R22 ;  /* 0x0000001610003986 */ /* 0x0083e8000c10150a */
        /* <DEDUP_REMOVED lines=26> */
[----:B----4-:R-:W-:Y:S04]  /*4a570*/  @P4 STG.E.U16 [R8.64], R25 ;  /* 0x0000001908004986 */ /* 0x010fe8000c10150a */
        /* <DEDUP_REMOVED lines=70> */
[C---:B------:R-:W-:Y:S02]  /*4a9e0*/  IADD3 R22, R3.reuse, 0x1a, RZ ;  /* 0x0000001a03167810 */ /* 0x040fe40007ffe0ff */
[----:B0-----:R-:W-:Y:S01]  /*4a9f0*/  IADD3 R21, R3, 0x19, RZ ;  /* 0x0000001903157810 */ /* 0x001fe20007ffe0ff */
[----:B------:R-:W-:-:S04]  /*4aa00*/  IMAD.WIDE R16, R18, 0x2, R6 ;  /* 0x0000000212107825 */ /* 0x000fc800078e0206 */
[----:B-1----:R-:W-:Y:S01]  /*4aa10*/  IMAD.WIDE R8, R18, 0x2, R14 ;  /* 0x0000000212087825 */ /* 0x002fe200078e020e */
[----:B------:R-:W-:Y:S02]  /*4aa20*/  PRMT R20, R23, 0x7632, R20 ;  /* 0x0000763217147816 */ /* 0x000fe40000000014 */
[----:B------:R-:W-:Y:S01]  /*4aa30*/  ISETP.GE.AND P0, PT, R21, c[0x0][0x17c], PT ;  /* 0x00005f0015007a0c */ /* 0x000fe20003f06270 */
[----:B------:R-:W2:Y:S04]  /*4aa40*/  LDL.LU R23, [R1+0x2c4] ;  /* 0x0002c40001177983 */ /* 0x000ea80000300800 */
[----:B------:R-:W-:Y:S04]  /*4aa50*/  @P4 STG.E.U16 [R8.64], R26 ;  /* 0x0000001a08004986 */ /* 0x000fe8000c10150a */
[----:B------:R-:W-:Y:S04]  /*4aa60*/  @P5 STG.E.U16 [R10.64], R27 ;  /* 0x0000001b0a005986 */ /* 0x000fe8000c10150a */
[----:B---3--:R0:W-:Y:S01]  /*4aa70*/  @P2 STG.E.U16 [R16.64], R25 ;  /* 0x0000001910002986 */ /* 0x0081e2000c10150a */
[----:B------:R-:W-:-:S02]  /*4aa80*/  PRMT R21, R25, 0x7632, R21 ;  /* 0x0000763219157816 */ /* 0x000fc40000000015 */
[----:B------:R-:W-:Y:S01]  /*4aa90*/  ISETP.GE.AND P2, PT, R22, c[0x0][0x17c], PT ;  /* 0x00005f0016007a0c */ /* 0x000fe20003f46270 */
[----:B0-----:R-:W3:Y:S04]  /*4aaa0*/  LDL R25, [R1+0x10dc] ;  /* 0x0010dc0001197983 */ /* 0x001ee80000100800 */
[----:B------:R-:W4:Y:S01]  /*4aab0*/  LDL.LU R22, [R1+0xb4] ;  /* 0x0000b40001167983 */ /* 0x000f220000300800 */
[----:B------:R-:W-:Y:S02]  /*4aac0*/  ISETP.LT.AND P6, PT, R28, c[0x0][0x178], !P1 ;  /* 0x00005e001c007a0c */ /* 0x000fe40004fc1270 */
[----:B------:R-:W-:Y:S02]  /*4aad0*/  IADD3 R0, R18, c[0x0][0x198], RZ ;  /* 0x0000660012007a10 */ /* 0x000fe40007ffe0ff */
[----:B------:R-:W-:-:S03]  /*4aae0*/  ISETP.LT.AND P4, PT, R29, c[0x0][0x178], !P1 ;  /* 0x00005e001d007a0c */ /* 0x000fc60004f81270 */
[----:B------:R-:W-:Y:S01]  /*4aaf0*/  IMAD.WIDE R18, R0, 0x2, R4 ;  /* 0x0000000200127825 */ /* 0x000fe200078e0204 */
[----:B------:R-:W-:-:S03]  /*4ab00*/  ISETP.LT.AND P5, PT, R24, c[0x0][0x178], !P1 ;  /* 0x00005e0018007a0c */ /* 0x000fc60004fa1270 */
[----:B------:R-:W-:Y:S02]  /*4ab10*/  IMAD.WIDE R8, R0, 0x2, R14 ;  /* 0x0000000200087825 */ /* 0x000fe400078e020e */
[----:B------:R-:W-:Y:S01]  /*4ab20*/  @P6 STG.E.U16 [R18.64], R20 ;  /* 0x0000001412006986 */ /* 0x000fe2000c10150a */
[----:B------:R-:W-:Y:S02]  /*4ab30*/  ISETP.LT.AND P6, PT, R2, c[0x0][0x178], !P1 ;  /* 0x00005e0002007a0c */ /* 0x000fe40004fc1270 */
[----:B------:R-:W-:Y:S01]  /*4ab40*/  ISETP.LT.AND P1, PT, R28, c[0x0][0x178], !P3 ;  /* 0x00005e001c007a0c */ /* 0x000fe20005f21270 */
[----:B----4-:R0:W-:Y:S04]  /*4ab50*/  STL [R1+0x1910], R22 ;  /* 0x0019101601007387 */ /* 0x0101e80000100800 */
[----:B0-----:R-:W4:Y:S01]  /*4ab60*/  LDL R22, [R1+0x2b4] ;  /* 0x0002b40001167983 */ /* 0x001f220000100800 */
[----:B------:R-:W-:-:S02]  /*4ab70*/  PRMT R19, R26, 0x7632, R19 ;  /* 0x000076321a137816 */ /* 0x000fc40000000013 */
[C---:B------:R-:W-:Y:S01]  /*4ab80*/  IADD3 R18, R0.reuse, c[0x0][0x198], RZ ;  /* 0x0000660000127a10 */ /* 0x040fe20007ffe0ff */
[C---:B------:R-:W-:Y:S01]  /*4ab90*/  IMAD.WIDE R10, R0.reuse, 0x2, R12 ;  /* 0x00000002000a7825 */ /* 0x040fe200078e020c */
[----:B------:R-:W-:Y:S01]  /*4aba0*/  PRMT R20, R27, 0x7632, R20 ;  /* 0x000076321b147816 */ /* 0x000fe20000000014 */
[----:B------:R0:W-:Y:S01]  /*4abb0*/  @P4 STG.E.U16 [R8.64], R19 ;  /* 0x0000001308004986 */ /* 0x0001e2000c10150a */
[----:B------:R-:W-:Y:S01]  /*4abc0*/  ISETP.LT.AND P4, PT, R29, c[0x0][0x178], !P3 ;  /* 0x00005e001d007a0c */ /* 0x000fe20005f81270 */
[----:B------:R-:W-:Y:S02]  /*4abd0*/  IMAD.WIDE R16, R0, 0x2, R6 ;  /* 0x0000000200107825 */ /* 0x000fe400078e0206 */
[----:B------:R1:W-:Y:S04]  /*4abe0*/  @P5 STG.E.U16 [R10.64], R20 ;  /* 0x000000140a005986 */ /* 0x0003e8000c10150a */
[----:B------:R-:W-:Y:S01]  /*4abf0*/  @P6 STG.E.U16 [R16.64], R21 ;  /* 0x0000001510006986 */ /* 0x000fe2000c10150a */
[----:B0-----:R-:W-:-:S05]  /*4ac00*/  IMAD.WIDE R8, R18, 0x2, R4 ;  /* 0x0000000212087825 */ /* 0x001fca00078e0204 */
[----:B--2---:R0:W-:Y:S01]  /*4ac10*/  @P1 STG.E.U16 [R8.64], R23 ;  /* 0x0000001708001986 */ /* 0x0041e2000c10150a */
[----:B-1----:R-:W-:Y:S01]  /*4ac20*/  PRMT R20, R23, 0x7632, R20 ;  /* 0x0000763217147816 */ /* 0x002fe20000000014 */
[----:B0-----:R-:W-:Y:S02]  /*4ac30*/  IMAD.WIDE R8, R18, 0x2, R14 ;  /* 0x0000000212087825 */ /* 0x001fe400078e020e */
[----:B------:R-:W2:Y:S04]  /*4ac40*/  LDL.LU R23, [R1+0x394] ;  /* 0x0003940001177983 */ /* 0x000ea80000300800 */
[----:B------:R-:W2:Y:S04]  /*4ac50*/  LDL.LU R26, [R1+0x2d4] ;  /* 0x0002d400011a7983 */ /* 0x000ea80000300800 */
[----:B------:R-:W2:Y:S04]  /*4ac60*/  LDL.LU R24, [R1+0xf4] ;  /* 0x0000f40001187983 */ /* 0x000ea80000300800 */
[----:B------:R-:W2:Y:S04]  /*4ac70*/  LDL.LU R27, [R1+0xd4] ;  /* 0x0000d400011b7983 */ /* 0x000ea80000300800 */
[----:B----4-:R0:W-:Y:S04]  /*4ac80*/  @P4 STG.E.U16 [R8.64], R22 ;  /* 0x0000001608004986 */ /* 0x0101e8000c10150a */
[----:B0-----:R-:W4:Y:S04]  /*4ac90*/  LDL.LU R22, [R1+0x1910] ;  /* 0x0019100001167983 */ /* 0x001f280000300800 */
[----:B------:R-:W2:Y:S04]  /*4aca0*/  LDL.LU R8, [R1+0x2b4] ;  /* 0x0002b40001087983 */ /* 0x000ea80000300800 */
[----:B------:R-:W2:Y:S01]  /*4acb0*/  LDL.LU R9, [R1+0xc4] ;  /* 0x0000c40001097983 */ /* 0x000ea20000300800 */
[----:B---3--:R-:W-:-:S02]  /*4acc0*/  ISETP.LT.AND P5, PT, R25, c[0x0][0x178], !P3 ;  /* 0x00005e0019007a0c */ /* 0x008fc40005fa1270 */
        /* <DEDUP_REMOVED lines=81> */
[----:B------:R-:W-:Y:S02]  /*4b1e0*/  ISETP.LT.AND P4, PT, R29, c[0x0][0x178], !P0 ;  /* 0x00005e001d007a0c */ /* 0x000fe40004781270 */
[----:B------:R-:W-:Y:S01]  /*4b1f0*/  IADD3 R21, R3, 0x1f, RZ ;  /* 0x0000001f03157810 */ /* 0x000fe20007ffe0ff */
        /* <DEDUP_REMOVED lines=10> */
[----:B------:R-:W-:Y:S01]  /*4b2a0*/  ISETP.GE.AND P1, PT, R21, c[0x0][0x17c], PT ;  /* 0x00005f0015007a0c */ /* 0x000fe20003f26270 */
[----:B------:R-:W-:Y:S01]  /*4b2b0*/  IMAD.WIDE R10, R0, 0x2, R12 ;  /* 0x00000002000a7825 */ /* 0x000fe200078e020c */
[----:B------:R-:W-:-:S02]  /*4b2c0*/  PRMT R21, R22, 0x7632, R21 ;  /* 0x0000763216157816 */ /* 0x000fc40000000015 */
[C---:B------:R-:W-:Y:S01]  /*4b2d0*/  IADD3 R18, R0.reuse, c[0x0][0x198], RZ ;  /* 0x0000660000127a10 */ /* 0x040fe20007ffe0ff */
[----:B------:R-:W-:Y:S01]  /*4b2e0*/  IMAD.WIDE R16, R0, 0x2, R6 ;  /* 0x0000000200107825 */ /* 0x000fe200078e0206 */
        /* <DEDUP_REMOVED lines=9> */
[----:B--2---:R0:W-:Y:S01]  /*4b380*/  @P0 STG.E.U16 [R8.64], R23 ;  /* 0x0000001708000986 */ /* 0x0041e2000c10150a */
[----:B-1----:R-:W-:Y:S01]  /*4b390*/  IMAD.WIDE R10, R18, 0x2, R12 ;  /* 0x00000002120a7825 */ /* 0x002fe200078e020c */
[----:B------:R-:W-:-:S03]  /*4b3a0*/  PRMT R20, R23, 0x7632, R20 ;  /* 0x0000763217147816 */ /* 0x000fc60000000014 */
[----:B----4-:R-:W-:-:S04]  /*4b3b0*/  IMAD.WIDE R16, R18, 0x2, R6 ;  /* 0x0000000212107825 */ /* 0x010fc800078e0206 */
[----:B0-----:R-:W-:Y:S01]  /*4b3c0*/  IMAD.WIDE R8, R18, 0x2, R14 ;  /* 0x0000000212087825 */ /* 0x001fe200078e020e */
[----:B------:R-:W2:Y:S03]  /*4b3d0*/  LDL.LU R23, [R1+0x1b8] ;  /* 0x0001b80001177983 */ /* 0x000ea60000300800 */
[----:B------:R-:W-:Y:S01]  /*4b3e0*/  IMAD.WIDE R18, R0, 0x2, R4 ;  /* 0x0000000200127825 */ /* 0x000fe200078e0204 */
[----:B------:R-:W-:Y:S04]  /*4b3f0*/  @P4 STG.E.U16 [R8.64], R24 ;  /* 0x0000001808004986 */ /* 0x000fe8000c10150a */
[----:B------:R-:W-:Y:S04]  /*4b400*/  @P5 STG.E.U16 [R10.64], R27 ;  /* 0x0000001b0a005986 */ /* 0x000fe8000c10150a */
[----:B---3--:R-:W-:Y:S04]  /*4b410*/  @P2 STG.E.U16 [R16.64], R26 ;  /* 0x0000001a10002986 */ /* 0x008fe8000c10150a */
        /* <DEDUP_REMOVED lines=12> */
[----:B---3--:R0:W-:Y:S04]  /*4b4e0*/  STL [R1+0x1908], R24 ;  /* 0x0019081801007387 */ /* 0x0081e80000100800 */
[----:B0-----:R-:W3:Y:S01]  /*4b4f0*/  LDL R24, [R1+0x48] ;  /* 0x0000480001187983 */ /* 0x001ee20000100800 */
[----:B------:R-:W-:Y:S01]  /*4b500*/  ISETP.GE.AND P0, PT, R21, c[0x0][0x17c], PT ;  /* 0x00005f0015007a0c */ /* 0x000fe20003f06270 */
[C---:B------:R-:W-:Y:S01]  /*4b510*/  IMAD.WIDE R10, R0.reuse, 0x2, R12 ;  /* 0x00000002000a7825 */ /* 0x040fe200078e020c */
[----:B------:R-:W-:Y:S01]  /*4b520*/  PRMT R20, R27, 0x7632, R20 ;  /* 0x000076321b147816 */ /* 0x000fe20000000014 */
[----:B------:R0:W-:Y:S01]  /*4b530*/  @P4 STG.E.U16 [R8.64], R19 ;  /* 0x0000001308004986 */ /* 0x0001e2000c10150a */
[----:B------:R-:W-:Y:S01]  /*4b540*/  ISETP.LT.AND P4, PT, R29, c[0x0][0x178], !P3 ;  /* 0x00005e001d007a0c */ /* 0x000fe20005f81270 */
[----:B------:R-:W-:Y:S01]  /*4b550*/  IMAD.WIDE R16, R0, 0x2, R6 ;  /* 0x0000000200107825 */ /* 0x000fe200078e0206 */
[----:B------:R-:W-:Y:S01]  /*4b560*/  PRMT R21, R26, 0x7632, R21 ;  /* 0x000076321a157816 */ /* 0x000fe20000000015 */
[----:B------:R2:W-:Y:S01]  /*4b570*/  @P5 STG.E.U16 [R10.64], R20 ;  /* 0x000000140a005986 */ /* 0x0005e2000c10150a */
[----:B------:R-:W-:-:S03]  /*4b580*/  IADD3 R22, R3, 0x22, RZ ;  /* 0x0000002203167810 */ /* 0x000fc60007ffe0ff */
[----:B------:R-:W-:Y:S01]  /*4b590*/  @P6 STG.E.U16 [R16.64], R21 ;  /* 0x0000001510006986 */ /* 0x000fe2000c10150a */
[----:B0-----:R-:W-:Y:S01]  /*4b5a0*/  IMAD.WIDE R8, R18, 0x2, R4 ;  /* 0x0000000212087825 */ /* 0x001fe200078e0204 */
[----:B------:R-:W-:Y:S02]  /*4b5b0*/  ISETP.GE.AND P2, PT, R22, c[0x0][0x17c], PT ;  /* 0x00005f0016007a0c */ /* 0x000fe40003f46270 */
[----:B------:R-:W4:Y:S01]  /*4b5c0*/  LDL.LU R22, [R1+0x28] ;  /* 0x0000280001167983 */ /* 0x000f220000300800 */
[----:B--2---:R-:W-:-:S03]  /*4b5d0*/  PRMT R20, R23, 0x7632, R20 ;  /* 0x0000763217147816 */ /* 0x004fc60000000014 */
[----:B------:R0:W-:Y:S02]  /*4b5e0*/  @P1 STG.E.U16 [R8.64], R23 ;  /* 0x0000001708001986 */ /* 0x0001e4000c10150a */
[----:B0-----:R-:W-:Y:S02]  /*4b5f0*/  IMAD.WIDE R8, R18, 0x2, R14 ;  /* 0x0000000212087825 */ /* 0x001fe400078e020e */
[----:B------:R-:W2:Y:S04]  /*4b600*/  LDL.LU R23, [R1+0x1c8] ;  /* 0x0001c80001177983 */ /* 0x000ea80000300800 */
[----:B------:R-:W2:Y:S04]  /*4b610*/  LDL.LU R26, [R1+0x68] ;  /* 0x00006800011a7983 */ /* 0x000ea80000300800 */
[----:B------:R-:W2:Y:S04]  /*4b620*/  LDL.LU R27, [R1+0x18] ;  /* 0x00001800011b7983 */ /* 0x000ea80000300800 */
[----:B---3--:R0:W-:Y:S04]  /*4b630*/  @P4 STG.E.U16 [R8.64], R24 ;  /* 0x0000001808004986 */ /* 0x0081e8000c10150a */
[----:B0-----:R-:W3:Y:S01]  /*4b640*/  LDL.LU R24, [R1+0x1908] ;  /* 0x0019080001187983 */ /* 0x001ee20000300800 */
[----:B------:R-:W-:-:S02]  /*4b650*/  ISETP.LT.AND P5, PT, R25, c[0x0][0x178], !P3 ;  /* 0x00005e0019007a0c */ /* 0x000fc40005fa1270 */
[----:B------:R-:W-:Y:S01]  /*4b660*/  ISETP.LT.AND P3, PT, R2, c[0x0][0x178], !P3 ;  /* 0x00005e0002007a0c */ /* 0x000fe20005f61270 */
[----:B------:R-:W2:Y:S01]  /*4b670*/  LDL.LU R9, [R1+0x48] ;  /* 0x0000480001097983 */ /* 0x000ea20000300800 */
[----:B------:R-:W-:Y:S02]  /*4b680*/  ISETP.LT.AND P6, PT, R28, c[0x0][0x178], !P0 ;  /* 0x00005e001c007a0c */ /* 0x000fe400047c1270 */
[C---:B------:R-:W-:Y:S01]  /*4b690*/  IADD3 R0, R18.reuse, c[0x0][0x198], RZ ;  /* 0x0000660012007a10 */ /* 0x040fe20007ffe0ff */
[----:B------:R-:W-:-:S04]  /*4b6a0*/  IMAD.WIDE R10, R18, 0x2, R12 ;  /* 0x00000002120a7825 */ /* 0x000fc800078e020c */
[----:B------:R-:W-:-:S04]  /*4b6b0*/  IMAD.WIDE R16, R18, 0x2, R6 ;  /* 0x0000000212107825 */ /* 0x000fc800078e0206 */
[----:B------:R-:W-:Y:S01]  /*4b6c0*/  IMAD.WIDE R18, R0, 0x2, R4 ;  /* 0x0000000200127825 */ /* 0x000fe200078e0204 */
[----:B----4-:R-:W-:Y:S01]  /*4b6d0*/  @P5 STG.E.U16 [R10.64], R22 ;  /* 0x000000160a005986 */ /* 0x010fe2000c10150a */
[----:B------:R-:W-:-:S03]  /*4b6e0*/  ISETP.LT.AND P4, PT, R29, c[0x0][0x178], !P0 ;  /* 0x00005e001d007a0c */ /* 0x000fc60004781270 */
[----:B---3--:R-:W-:Y:S04]  /*4b6f0*/  @P3 STG.E.U16 [R16.64], R24 ;  /* 0x0000001810003986 */ /* 0x008fe8000c10150a */
[----:B------:R0:W-:Y:S02]  /*4b700*/  @P6 STG.E.U16 [R18.64], R20 ;  /* 0x0000001412006986 */ /* 0x0001e4000c10150a */
[----:B0-----:R-:W-:Y:S02]  /*4b710*/  PRMT R20, R22, 0x7632, R20 ;  /* 0x0000763216147816 */ /* 0x001fe40000000014 */
[----:B------:R-:W-:-:S04]  /*4b720*/  IADD3 R22, R3, 0x24, RZ ;  /* 0x0000002403167810 */ /* 0x000fc80007ffe0ff */
[----:B------:R-:W-:Y:S02]  /*4b730*/  ISETP.GE.AND P3, PT, R22, c[0x0][0x17c], PT ;  /* 0x00005f0016007a0c */ /* 0x000fe40003f66270 */
[----:B------:R-:W3:Y:S01]  /*4b740*/  LDL.LU R22, [R1+0x58] ;  /* 0x0000580001167983 */ /* 0x000ee20000300800 */
[----:B------:R-:W-:Y:S02]  /*4b750*/  ISETP.LT.AND P5, PT, R25, c[0x0][0x178], !P0 ;  /* 0x00005e0019007a0c */ /* 0x000fe400047a1270 */
[----:B------:R-:W-:Y:S02]  /*4b760*/  ISETP.LT.AND P6, PT, R2, c[0x0][0x178], !P0 ;  /* 0x00005e0002007a0c */ /* 0x000fe400047c1270 */
[----:B------:R-:W-:Y:S02]  /*4b770*/  IADD3 R21, R3, 0x23, RZ ;  /* 0x0000002303157810 */ /* 0x000fe40007ffe0ff */
[----:B--2---:R-:W-:Y:S01]  /*4b780*/  PRMT R19, R9, 0x7632, R19 ;  /* 0x0000763209137816 */ /* 0x004fe20000000013 */
[----:B------:R-:W-:Y:S01]  /*4b790*/  IMAD.WIDE R8, R0, 0x2, R14 ;  /* 0x0000000200087825 */ /* 0x000fe200078e020e */
[----:B------:R-:W-:-:S02]  /*4b7a0*/  ISETP.LT.AND P0, PT, R28, c[0x0][0x178], !P2 ;  /* 0x00005e001c007a0c */ /* 0x000fc40005701270 */
[----:B------:R-:W-:Y:S01]  /*4b7b0*/  ISETP.GE.AND P1, PT, R21, c[0x0][0x17c], PT ;  /* 0x00005f0015007a0c */ /* 0x000fe20003f26270 */
[----:B------:R-:W-:Y:S01]  /*4b7c0*/  IMAD.WIDE R10, R0, 0x2, R12 ;  /* 0x00000002000a7825 */ /* 0x000fe200078e020c */
[----:B------:R-:W-:Y:S02]  /*4b7d0*/  PRMT R21, R24, 0x7632, R21 ;  /* 0x0000763218157816 */ /* 0x000fe40000000015 */
        /* <DEDUP_REMOVED lines=19> */
[----:B---3--:R-:W-:Y:S04]  /*4b910*/  @P5 STG.E.U16 [R10.64], R22 ;  /* 0x000000160a005986 */ /* 0x008fe8000c10150a */
[----:B------:R-:W-:Y:S04]  /*4b920*/  @P2 STG.E.U16 [R16.64], R27 ;  /* 0x0000001b10002986 */ /* 0x000fe8000c10150a */
[----:B------:R0:W-:Y:S02]  /*4b930*/  @P6 STG.E.U16 [R18.64], R20 ;  /* 0x0000001412006986 */ /* 0x0001e4000c10150a */
[----:B0-----:R-:W-:-:S02]  /*4b940*/  PRMT R20, R22, 0x7632, R20 ;  /* 0x0000763216147816 */ /* 0x001fc40000000014 */
[----:B------:R-:W-:Y:S02]  /*4b950*/  IADD3 R22, R3, 0x26, RZ ;  /* 0x0000002603167810 */ /* 0x000fe40007ffe0ff */
[----:B------:R-:W-:Y:S02]  /*4b960*/  PRMT R19, R26, 0x7632, R19 ;  /* 0x000076321a137816 */ /* 0x000fe40000000013 */
[----:B------:R-:W3:Y:S01]  /*4b970*/  LDL.LU R26, [R1+0x88] ;  /* 0x00008800011a7983 */ /* 0x000ee20000300800 */
[----:B------:R-:W-:-:S03]  /*4b980*/  ISETP.GE.AND P2, PT, R22, c[0x0][0x17c], PT ;  /* 0x00005f0016007a0c */ /* 0x000fc60003f46270 */
[----:B------:R-:W4:Y:S04]  /*4b990*/  LDL.LU R24, [R1+0x38] ;  /* 0x0000380001187983 */ /* 0x000f280000300800 */
[----:B------:R-:W4:Y:S01]  /*4b9a0*/  LDL.LU R22, [R1+0x78] ;  /* 0x0000780001167983 */ /* 0x000f220000300800 */
[----:B------:R-:W-:Y:S02]  /*4b9b0*/  ISETP.LT.AND P4, PT, R29, c[0x0][0x178], !P1 ;  /* 0x00005e001d007a0c */ /* 0x000fe40004f81270 */
[----:B------:R-:W-:Y:S02]  /*4b9c0*/  ISETP.LT.AND P5, PT, R25, c[0x0][0x178], !P1 ;  /* 0x00005e0019007a0c */ /* 0x000fe40004fa1270 */
[----:B------:R-:W-:Y:S02]  /*4b9d0*/  ISETP.LT.AND P6, PT, R2, c[0x0][0x178], !P1 ;  /* 0x00005e0002007a0c */ /* 0x000fe40004fc1270 */
[----:B------:R-:W-:Y:S01]  /*4b9e0*/  IADD3 R21, R3, 0x25, RZ ;  /* 0x0000002503157810 */ /* 0x000fe20007ffe0ff */
[----:B------:R-:W-:Y:S01]  /*4b9f0*/  IMAD.WIDE R8, R0, 0x2, R14 ;  /* 0x0000000200087825 */ /* 0x000fe200078e020e */
[----:B------:R-:W-:-:S02]  /*4ba00*/  ISETP.LT.AND P1, PT, R28, c[0x0][0x178], !P3 ;  /* 0x00005e001c007a0c */ /* 0x000fc40005f21270 */
[----:B------:R-:W-:Y:S01]  /*4ba10*/  ISETP.GE.AND P0, PT, R21, c[0x0][0x17c], PT ;  /* 0x00005f0015007a0c */ /* 0x000fe20003f06270 */
[C---:B------:R-:W-:Y:S01]  /*4ba20*/  IMAD.WIDE R10, R0.reuse, 0x2, R12 ;  /* 0x00000002000a7825 */ /* 0x040fe200078e020c */
        /* <DEDUP_REMOVED lines=11> */
[C---:B------:R-:W-:Y:S01]  /*4bae0*/  IADD3 R0, R18.reuse, c[0x0][0x198], RZ ;  /* 0x0000660012007a10 */ /* 0x040fe20007ffe0ff */
[----:B------:R-:W4:Y:S02]  /*4baf0*/  LDL.LU R27, [R1+0x2a8] ;  /* 0x0002a800011b7983 */ /* 0x000f240000300800 */
[----:B-1----:R-:W-:-:S02]  /*4bb00*/  IMAD.WIDE R10, R18, 0x2, R12 ;  /* 0x00000002120a7825 */ /* 0x002fc400078e020c */
[----:B--2---:R0:W-:Y:S01]  /*4bb10*/  @P1 STG.E.U16 [R8.64], R23 ;  /* 0x0000001708001986 */ /* 0x0041e2000c10150a */
[----:B------:R-:W-:Y:S01]  /*4bb20*/  PRMT R20, R23, 0x7632, R20 ;  /* 0x0000763217147816 */ /* 0x000fe20000000014 */
[----:B------:R-:W-:-:S04]  /*4bb30*/  IMAD.WIDE R16, R18, 0x2, R6 ;  /* 0x0000000212107825 */ /* 0x000fc800078e0206 */
[----:B0-----:R-:W-:Y:S01]  /*4bb40*/  IMAD.WIDE R8, R18, 0x2, R14 ;  /* 0x0000000212087825 */ /* 0x001fe200078e020e */
[----:B------:R-:W2:Y:S03]  /*4bb50*/  LDL.LU R23, [R1+0x1e8] ;  /* 0x0001e80001177983 */ /* 0x000ea60000300800 */
[----:B------:R-:W-:Y:S01]  /*4bb60*/  IMAD.WIDE R18, R0, 0x2, R4 ;  /* 0x0000000200127825 */ /* 0x000fe200078e0204 */
[----:B---3--:R-:W-:Y:S04]  /*4bb70*/  @P4 STG.E.U16 [R8.64], R26 ;  /* 0x0000001a08004986 */ /* 0x008fe8000c10150a */
[----:B----4-:R-:W-:Y:S04]  /*4bb80*/  @P5 STG.E.U16 [R10.64], R22 ;  /* 0x000000160a005986 */ /* 0x010fe8000c10150a */
[----:B------:R-:W-:Y:S04]  /*4bb90*/  @P3 STG.E.U16 [R16.64], R24 ;  /* 0x0000001810003986 */ /* 0x000fe8000c10150a */
[----:B------:R0:W-:Y:S02]  /*4bba0*/  @P6 STG.E.U16 [R18.64], R20 ;  /* 0x0000001412006986 */ /* 0x0001e4000c10150a */
[----:B0-----:R-:W-:-:S02]  /*4bbb0*/  PRMT R20, R22, 0x7632, R20 ;  /* 0x0000763216147816 */ /* 0x001fc40000000014 */
[----:B------:R-:W-:Y:S02]  /*4bbc0*/  IADD3 R22, R3, 0x28, RZ ;  /* 0x0000002803167810 */ /* 0x000fe40007ffe0ff */
[----:B------:R-:W-:Y:S02]  /*4bbd0*/  PRMT R19, R26, 0x7632, R19 ;  /* 0x000076321a137816 */ /* 0x000fe40000000013 */
[----:B------:R-:W3:Y:S01]  /*4bbe0*/  LDL.LU R26, [R1+0x1904] ;  /* 0x00190400011a7983 */ /* 0x000ee20000300800 */
[----:B------:R-:W-:-:S03]  /*4bbf0*/  ISETP.GE.AND P3, PT, R22, c[0x0][0x17c], PT ;  /* 0x00005f0016007a0c */ /* 0x000fc60003f66270 */
[----:B------:R-:W4:Y:S01]  /*4bc00*/  LDL.LU R22, [R1+0x98] ;  /* 0x0000980001167983 */ /* 0x000f220000300800 */
[----:B------:R-:W-:Y:S02]  /*4bc10*/  ISETP.LT.AND P4, PT, R29, c[0x0][0x178], !P0 ;  /* 0x00005e001d007a0c */ /* 0x000fe40004781270 */
[----:B------:R-:W-:Y:S02]  /*4bc20*/  ISETP.LT.AND P5, PT, R25, c[0x0][0x178], !P0 ;  /* 0x00005e0019007a0c */ /* 0x000fe400047a1270 */
[----:B------:R-:W-:Y:S02]  /*4bc30*/  ISETP.LT.AND P6, PT, R2, c[0x0][0x178], !P0 ;  /* 0x00005e0002007a0c */ /* 0x000fe400047c1270 */
[----:B------:R-:W-:Y:S01]  /*4bc40*/  IADD3 R21, R3, 0x27, RZ ;  /* 0x0000002703157810 */ /* 0x000fe20007ffe0ff */
        /* <DEDUP_REMOVED lines=21> */
[----:B------:R-:W-:Y:S01]  /*4bda0*/  IADD3 R21, R3, 0x29, RZ ;  /* 0x0000002903157810 */ /* 0x000fe20007ffe0ff */
[----:B------:R-:W2:Y:S02]  /*4bdb0*/  LDL.LU R27, [R1+0x2c8] ;  /* 0x0002c800011b7983 */ /* 0x000ea40000300800 */
[----:B------:R-:W-:Y:S02]  /*4bdc0*/  IMAD.WIDE R18, R0, 0x2, R4 ;  /* 0x0000000200127825 */ /* 0x000fe400078e0204 */
[----:B------:R-:W-:Y:S01]  /*4bdd0*/  @P4 STG.E.U16 [R8.64], R23 ;  /* 0x0000001708004986 */ /* 0x000fe2000c10150a */
[----:B------:R-:W-:Y:S02]  /*4bde0*/  ISETP.GE.AND P0, PT, R21, c[0x0][0x17c], PT ;  /* 0x00005f0015007a0c */ /* 0x000fe40003f06270 */
[----:B------:R-:W-:Y:S01]  /*4bdf0*/  ISETP.LT.AND P4, PT, R29, c[0x0][0x178], !P1 ;  /* 0x00005e001d007a0c */ /* 0x000fe20004f81270 */
[----:B----4-:R-:W-:Y:S04]  /*4be00*/  @P5 STG.E.U16 [R10.64], R22 ;  /* 0x000000160a005986 */ /* 0x010fe8000c10150a */
[----:B---3--:R-:W-:Y:S04]  /*4be10*/  @P2 STG.E.U16 [R16.64], R26 ;  /* 0x0000001a10002986 */ /* 0x008fe8000c10150a */
[----:B------:R0:W-:Y:S01]  /*4be20*/  @P6 STG.E.U16 [R18.64], R20 ;  /* 0x0000001412006986 */ /* 0x0001e2000c10150a */
[----:B------:R-:W-:-:S02]  /*4be30*/  PRMT R21, R26, 0x7632, R21 ;  /* 0x000076321a157816 */ /* 0x000fc40000000015 */
[----:B0-----:R-:W-:Y:S02]  /*4be40*/  PRMT R19, R23, 0x7632, R19 ;  /* 0x0000763217137816 */ /* 0x001fe40000000013 */
[----:B------:R-:W3:Y:S04]  /*4be50*/  LDL.LU R23, [R1+0x2b8] ;  /* 0x0002b80001177983 */ /* 0x000ee80000300800 */
[----:B------:R-:W4:Y:S04]  /*4be60*/  LDL.LU R24, [R1+0xc8] ;  /* 0x0000c80001187983 */ /* 0x000f280000300800 */
[----:B------:R-:W3:Y:S04]  /*4be70*/  LDL.LU R29, [R1+0xb8] ;  /* 0x0000b800011d7983 */ /* 0x000ee80000300800 */
[----:B------:R-:W3:Y:S01]  /*4be80*/  LDL R26, [R1+0x10d8] ;  /* 0x0010d800011a7983 */ /* 0x000ee20000100800 */
[----:B------:R-:W-:-:S02]  /*4be90*/  ISETP.LT.AND P5, PT, R25, c[0x0][0x178], !P1 ;  /* 0x00005e0019007a0c */ /* 0x000fc40004fa1270 */
[----:B------:R-:W-:Y:S01]  /*4bea0*/  ISETP.LT.AND P6, PT, R2, c[0x0][0x178], !P1 ;  /* 0x00005e0002007a0c */ /* 0x000fe20004fc1270 */
[----:B------:R-:W-:Y:S01]  /*4beb0*/  IMAD.WIDE R8, R0, 0x2, R14 ;  /* 0x0000000200087825 */ /* 0x000fe200078e020e */
[----:B------:R-:W-:Y:S02]  /*4bec0*/  ISETP.LT.AND P1, PT, R28, c[0x0][0x178], !P3 ;  /* 0x00005e001c007a0c */ /* 0x000fe40005f21270 */
[----:B------:R-:W-:Y:S01]  /*4bed0*/  PRMT R20, R22, 0x7632, R20 ;  /* 0x0000763216147816 */ /* 0x000fe20000000014 */
[C---:B------:R-:W-:Y:S01]  /*4bee0*/  IMAD.WIDE R10, R0.reuse, 0x2, R12 ;  /* 0x00000002000a7825 */ /* 0x040fe200078e020c */
[C---:B------:R-:W-:Y:S01]  /*4bef0*/  IADD3 R18, R0.reuse, c[0x0][0x198], RZ ;  /* 0x0000660000127a10 */ /* 0x040fe20007ffe0ff */
[----:B------:R0:W-:Y:S02]  /*4bf00*/  @P4 STG.E.U16 [R8.64], R19 ;  /* 0x0000001308004986 */ /* 0x0001e4000c10150a */
[----:B------:R-:W-:Y:S02]  /*4bf10*/  IMAD.WIDE R16, R0, 0x2, R6 ;  /* 0x0000000200107825 */ /* 0x000fe400078e0206 */
[----:B------:R1:W-:Y:S01]  /*4bf20*/  @P5 STG.E.U16 [R10.64], R20 ;  /* 0x000000140a005986 */ /* 0x0003e2000c10150a */
[----:B------:R-:W-:-:S03]  /*4bf30*/  ISETP.LT.AND P5, PT, R25, c[0x0][0x178], !P3 ;  /* 0x00005e0019007a0c */ /* 0x000fc60005fa1270 */
[----:B------:R1:W-:Y:S01]  /*4bf40*/  @P6 STG.E.U16 [R16.64], R21 ;  /* 0x0000001510006986 */ /* 0x0003e2000c10150a */
[----:B------:R-:W-:Y:S01]  /*4bf50*/  ISETP.LT.AND P6, PT, R28, c[0x0][0x178], !P0 ;  /* 0x00005e001c007a0c */ /* 0x000fe200047c1270 */
[C---:B0-----:R-:W-:Y:S01]  /*4bf60*/  IMAD.WIDE R8, R18.reuse, 0x2, R4 ;  /* 0x0000000212087825 */ /* 0x041fe200078e0204 */
[----:B------:R-:W-:-:S04]  /*4bf70*/  IADD3 R0, R18, c[0x0][0x198], RZ ;  /* 0x0000660012007a10 */ /* 0x000fc80007ffe0ff */
[----:B--2---:R0:W-:Y:S01]  /*4bf80*/  @P1 STG.E.U16 [R8.64], R27 ;  /* 0x0000001b08001986 */ /* 0x0041e2000c10150a */
[----:B-1----:R-:W-:Y:S01]  /*4bf90*/  IMAD.WIDE R10, R18, 0x2, R12 ;  /* 0x00000002120a7825 */ /* 0x002fe200078e020c */
[----:B------:R-:W-:-:S03]  /*4bfa0*/  PRMT R20, R27, 0x7632, R20 ;  /* 0x000076321b147816 */ /* 0x000fc60000000014 */
[----:B------:R-:W-:-:S04]  /*4bfb0*/  IMAD.WIDE R16, R18, 0x2, R6 ;  /* 0x0000000212107825 */ /* 0x000fc800078e0206 */
[----:B0-----:R-:W-:Y:S01]  /*4bfc0*/  IMAD.WIDE R8, R18, 0x2, R14 ;  /* 0x0000000212087825 */ /* 0x001fe200078e020e */
[----:B------:R-:W2:Y:S03]  /*4bfd0*/  LDL.LU R27, [R1+0x398] ;  /* 0x00039800011b7983 */ /* 0x000ea60000300800 */
[----:B------:R-:W-:Y:S01]  /*4bfe0*/  IMAD.WIDE R18, R0, 0x2, R4 ;  /* 0x0000000200127825 */ /* 0x000fe200078e0204 */
[----:B---3--:R-:W-:Y:S02]  /*4bff0*/  ISETP.LT.AND P4, PT, R26, c[0x0][0x178], !P3 ;  /* 0x00005e001a007a0c */ /* 0x008fe40005f81270 */
[----:B------:R-:W-:-:S11]  /*4c000*/  ISETP.LT.AND P3, PT, R2, c[0x0][0x178], !P3 ;  /* 0x00005e0002007a0c */ /* 0x000fd60005f61270 */
[----:B------:R-:W-:Y:S04]  /*4c010*/  @P4 STG.E.U16 [R8.64], R23 ;  /* 0x0000001708004986 */ /* 0x000fe8000c10150a */
[----:B----4-:R-:W-:Y:S04]  /*4c020*/  @P5 STG.E.U16 [R10.64], R24 ;  /* 0x000000180a005986 */ /* 0x010fe8000c10150a */
[----:B------:R-:W-:Y:S04]  /*4c030*/  @P3 STG.E.U16 [R16.64], R29 ;  /* 0x0000001d10003986 */ /* 0x000fe8000c10150a */
[----:B------:R0:W-:Y:S02]  /*4c040*/  @P6 STG.E.U16 [R18.64], R20 ;  /* 0x0000001412006986 */ /* 0x0001e4000c10150a */
[----:B0-----:R-:W-:-:S02]  /*4c050*/  PRMT R19, R23, 0x7632, R19 ;  /* 0x0000763217137816 */ /* 0x001fc40000000013 */
[----:B------:R-:W3:Y:S01]  /*4c060*/  LDL R23, [R1+0x2d8] ;  /* 0x0002d80001177983 */ /* 0x000ee20000100800 */
        /* <DEDUP_REMOVED lines=21> */
[----:B--2---:R0:W-:Y:S01]  /*4c1c0*/  @P4 STG.E.U16 [R8.64], R27 ;  /* 0x0000001b08004986 */ /* 0x0041e2000c10150a */
[----:B-1----:R-:W-:-:S03]  /*4c1d0*/  PRMT R20, R27, 0x7632, R20 ;  /* 0x000076321b147816 */ /* 0x002fc60000000014 */
[----:B------:R-:W2:Y:S01]  /*4c1e0*/  LDL.LU R22, [R1+0xf8] ;  /* 0x0000f80001167983 */ /* 0x000ea20000300800 */
[----:B0-----:R-:W-:-:S03]  /*4c1f0*/  IMAD.WIDE R8, R18, 0x2, R14 ;  /* 0x0000000212087825 */ /* 0x001fc600078e020e */
[----:B------:R-:W4:Y:S04]  /*4c200*/  LDL.LU R27, [R1+0x3b8] ;  /* 0x0003b800011b7983 */ /* 0x000f280000300800 */
[----:B------:R-:W4:Y:S04]  /*4c210*/  LDL.LU R24, [R1+0x108] ;  /* 0x0001080001187983 */ /* 0x000f280000300800 */
[----:B------:R-:W4:Y:S04]  /*4c220*/  LDL.LU R29, [R1+0xa8] ;  /* 0x0000a800011d7983 */ /* 0x000f280000300800 */
[----:B---3--:R0:W-:Y:S04]  /*4c230*/  @P3 STG.E.U16 [R8.64], R23 ;  /* 0x0000001708003986 */ /* 0x0081e8000c10150a */
[----:B0-----:R-:W3:Y:S04]  /*4c240*/  LDL.LU R23, [R1+0x1900] ;  /* 0x0019000001177983 */ /* 0x001ee80000300800 */
[----:B------:R-:W4:Y:S01]  /*4c250*/  LDL.LU R9, [R1+0x2d8] ;  /* 0x0002d80001097983 */ /* 0x000f220000300800 */
[----:B------:R-:W-:-:S02]  /*4c260*/  ISETP.LT.AND P5, PT, R25, c[0x0][0x178], !P2 ;  /* 0x00005e0019007a0c */ /* 0x000fc400057a1270 */
[----:B------:R-:W-:Y:S01]  /*4c270*/  ISETP.LT.AND P2, PT, R2, c[0x0][0x178], !P2 ;  /* 0x00005e0002007a0c */ /* 0x000fe20005741270 */
[----:B------:R-:W-:Y:S01]  /*4c280*/  IMAD.WIDE R10, R18, 0x2, R12 ;  /* 0x00000002120a7825 */ /* 0x000fe200078e020c */
[----:B------:R-:W-:-:S03]  /*4c290*/  IADD3 R21, R3, 0x2d, RZ ;  /* 0x0000002d03157810 */ /* 0x000fc60007ffe0ff */
[----:B------:R-:W-:Y:S01]  /*4c2a0*/  IMAD.WIDE R16, R18, 0x2, R6 ;  /* 0x0000000212107825 */ /* 0x000fe200078e0206 */
[----:B------:R-:W-:-:S05]  /*4c2b0*/  ISETP.GE.AND P4, PT, R21, c[0x0][0x17c], PT ;  /* 0x00005f0015007a0c */ /* 0x000fca0003f86270 */
[----:B--2---:R-:W-:Y:S01]  /*4c2c0*/  @P5 STG.E.U16 [R10.64], R22 ;  /* 0x000000160a005986 */ /* 0x004fe2000c10150a */
[----:B------:R-:W-:Y:S02]  /*4c2d0*/  ISETP.LT.AND P6, PT, R28, c[0x0][0x178], !P1 ;  /* 0x00005e001c007a0c */ /* 0x000fe40004fc1270 */
[----:B------:R-:W-:-:S05]  /*4c2e0*/  IADD3 R0, R18, c[0x0][0x198], RZ ;  /* 0x0000660012007a10 */ /* 0x000fca0007ffe0ff */
[----:B------:R-:W-:Y:S01]  /*4c2f0*/  IMAD.WIDE R18, R0, 0x2, R4 ;  /* 0x0000000200127825 */ /* 0x000fe200078e0204 */
[----:B---3--:R0:W-:Y:S01]  /*4c300*/  @P2 STG.E.U16 [R16.64], R23 ;  /* 0x0000001710002986 */ /* 0x0081e2000c10150a */
[----:B------:R-:W-:-:S03]  /*4c310*/  PRMT R21, R23, 0x7632, R21 ;  /* 0x0000763217157816 */ /* 0x000fc60000000015 */
[----:B0-----:R-:W2:Y:S01]  /*4c320*/  LDL.LU R23, [R1+0x18fc] ;  /* 0x0018fc0001177983 */ /* 0x001ea20000300800 */
[----:B------:R-:W-:-:S03]  /*4c330*/  ISETP.LT.AND P5, PT, R26, c[0x0][0x178], !P1 ;  /* 0x00005e001a007a0c */ /* 0x000fc60004fa1270 */
[----:B------:R4:W-:Y:S01]  /*4c340*/  @P6 STG.E.U16 [R18.64], R20 ;  /* 0x0000001412006986 */ /* 0x0009e2000c10150a */
[----:B------:R-:W-:Y:S02]  /*4c350*/  ISETP.LT.AND P6, PT, R25, c[0x0][0x178], !P1 ;  /* 0x00005e0019007a0c */ /* 0x000fe40004fc1270 */
[----:B------:R-:W-:Y:S01]  /*4c360*/  ISETP.LT.AND P1, PT, R2, c[0x0][0x178], !P1 ;  /* 0x00005e0002007a0c */ /* 0x000fe20004f21270 */
[----:B------:R-:W-:Y:S01]  /*4c370*/  IMAD.WIDE R10, R0, 0x2, R12 ;  /* 0x00000002000a7825 */ /* 0x000fe200078e020c */
[----:B------:R-:W-:-:S03]  /*4c380*/  ISETP.LT.AND P3, PT, R28, c[0x0][0x178], !P0 ;  /* 0x00005e001c007a0c */ /* 0x000fc60004761270 */
[----:B------:R-:W-:Y:S01]  /*4c390*/  IMAD.WIDE R16, R0, 0x2, R6 ;  /* 0x0000000200107825 */ /* 0x000fe200078e0206 */
[----:B----4-:R-:W-:-:S03]  /*4c3a0*/  PRMT R19, R9, 0x7632, R19 ;  /* 0x0000763209137816 */ /* 0x010fc60000000013 */
[----:B------:R-:W-:Y:S01]  /*4c3b0*/  IMAD.WIDE R8, R0, 0x2, R14 ;  /* 0x0000000200087825 */ /* 0x000fe200078e020e */
[----:B------:R-:W-:Y:S02]  /*4c3c0*/  PRMT R20, R22, 0x7632, R20 ;  /* 0x0000763216147816 */ /* 0x000fe40000000014 */
[----:B------:R-:W-:Y:S02]  /*4c3d0*/  IADD3 R18, R0, c[0x0][0x198], RZ ;  /* 0x0000660000127a10 */ /* 0x000fe40007ffe0ff */
[----:B------:R0:W-:Y:S04]  /*4c3e0*/  @P5 STG.E.U16 [R8.64], R19 ;  /* 0x0000001308005986 */ /* 0x0001e8000c10150a */
[----:B------:R1:W-:Y:S04]  /*4c3f0*/  @P6 STG.E.U16 [R10.64], R20 ;  /* 0x000000140a006986 */ /* 0x0003e8000c10150a */
[----:B------:R-:W-:Y:S01]  /*4c400*/  @P1 STG.E.U16 [R16.64], R21 ;  /* 0x0000001510001986 */ /* 0x000fe2000c10150a */
[----:B------:R-:W-:Y:S01]  /*4c410*/  ISETP.LT.AND P1, PT, R26, c[0x0][0x178], !P0 ;  /* 0x00005e001a007a0c */ /* 0x000fe20004721270 */
[----:B0-----:R-:W-:-:S05]  /*4c420*/  IMAD.WIDE R8, R18, 0x2, R4 ;  /* 0x0000000212087825 */ /* 0x001fca00078e0204 */
[----:B------:R0:W-:Y:S01]  /*4c430*/  @P3 STG.E.U16 [R8.64], R27 ;  /* 0x0000001b08003986 */ /* 0x0001e2000c10150a */
[----:B-1----:R-:W-:Y:S01]  /*4c440*/  PRMT R20, R27, 0x7632, R20 ;  /* 0x000076321b147816 */ /* 0x002fe20000000014 */
[----:B0-----:R-:W-:Y:S02]  /*4c450*/  IMAD.WIDE R8, R18, 0x2, R14 ;  /* 0x0000000212087825 */ /* 0x001fe400078e020e */
[----:B------:R-:W3:Y:S04]  /*4c460*/  LDL.LU R27, [R1+0x3d8] ;  /* 0x0003d800011b7983 */ /* 0x000ee80000300800 */
[----:B--2---:R0:W-:Y:S04]  /*4c470*/  @P1 STG.E.U16 [R8.64], R23 ;  /* 0x0000001708001986 */ /* 0x0041e8000c10150a */
[----:B0-----:R-:W2:Y:S04]  /*4c480*/  LDL.LU R23, [R1+0x18f8] ;  /* 0x0018f80001177983 */ /* 0x001ea80000300800 */
[----:B------:R-:W4:Y:S01]  /*4c490*/  LDL.LU R9, [R1+0x3a8] ;  /* 0x0003a80001097983 */ /* 0x000f220000300800 */
[----:B------:R-:W-:-:S02]  /*4c4a0*/  ISETP.LT.AND P5, PT, R25, c[0x0][0x178], !P0 ;  /* 0x00005e0019007a0c */ /* 0x000fc400047a1270 */
[----:B------:R-:W-:Y:S02]  /*4c4b0*/  ISETP.LT.AND P0, PT, R2, c[0x0][0x178], !P0 ;  /* 0x00005e0002007a0c */ /* 0x000fe40004701270 */
[----:B------:R-:W-:Y:S02]  /*4c4c0*/  ISETP.LT.AND P6, PT, R28, c[0x0][0x178], !P4 ;  /* 0x00005e001c007a0c */ /* 0x000fe400067c1270 */
[----:B------:R-:W-:Y:S01]  /*4c4d0*/  ISETP.LT.AND P1, PT, R26, c[0x0][0x178], !P4 ;  /* 0x00005e001a007a0c */ /* 0x000fe20006721270 */
[C---:B------:R-:W-:Y:S01]  /*4c4e0*/  IMAD.WIDE R10, R18.reuse, 0x2, R12 ;  /* 0x00000002120a7825 */ /* 0x040fe200078e020c */
[C---:B------:R-:W-:Y:S02]  /*4c4f0*/  IADD3 R0, R18.reuse, c[0x0][0x198], RZ ;  /* 0x0000660012007a10 */ /* 0x040fe40007ffe0ff */
[C---:B------:R-:W-:Y:S02]  /*4c500*/  IADD3 R21, R3.reuse, 0x2f, RZ ;  /* 0x0000002f03157810 */ /* 0x040fe40007ffe0ff */
[----:B------:R-:W-:Y:S01]  /*4c510*/  IADD3 R22, R3, 0x2e, RZ ;  /* 0x0000002e03167810 */ /* 0x000fe20007ffe0ff */
[----:B------:R-:W-:Y:S01]  /*4c520*/  IMAD.WIDE R16, R18, 0x2, R6 ;  /* 0x0000000212107825 */ /* 0x000fe200078e0206 */
[----:B------:R-:W-:Y:S01]  /*4c530*/  ISETP.GE.AND P3, PT, R21, c[0x0][0x17c], PT ;  /* 0x00005f0015007a0c */ /* 0x000fe20003f66270 */
[----:B------:R0:W-:Y:S01]  /*4c540*/  @P5 STG.E.U16 [R10.64], R24 ;  /* 0x000000180a005986 */ /* 0x0001e2000c10150a */
[----:B------:R-:W-:Y:S01]  /*4c550*/  ISETP.GE.AND P2, PT, R22, c[0x0][0x17c], PT ;  /* 0x00005f0016007a0c */ /* 0x000fe20003f46270 */
[----:B------:R-:W-:Y:S01]  /*4c560*/  IMAD.WIDE R18, R0, 0x2, R4 ;  /* 0x0000000200127825 */ /* 0x000fe200078e0204 */
[----:B------:R-:W-:-:S02]  /*4c570*/  PRMT R22, R24, 0x7632, R22 ;  /* 0x0000763218167816 */ /* 0x000fc40000000016 */
[----:B------:R-:W-:Y:S02]  /*4c580*/  ISETP.LT.AND P5, PT, R25, c[0x0][0x178], !P4 ;  /* 0x00005e0019007a0c */ /* 0x000fe400067a1270 */
[----:B------:R-:W-:Y:S01]  /*4c590*/  ISETP.LT.AND P4, PT, R2, c[0x0][0x178], !P4 ;  /* 0x00005e0002007a0c */ /* 0x000fe20006781270 */
[----:B------:R1:W-:Y:S01]  /*4c5a0*/  @P0 STG.E.U16 [R16.64], R29 ;  /* 0x0000001d10000986 */ /* 0x0003e2000c10150a */
[----:B0-----:R-:W-:-:S03]  /*4c5b0*/  IADD3 R24, R3, 0x30, RZ ;  /* 0x0000003003187810 */ /* 0x001fc60007ffe0ff */
[----:B------:R0:W-:Y:S01]  /*4c5c0*/  @P6 STG.E.U16 [R18.64], R20 ;  /* 0x0000001412006986 */ /* 0x0001e2000c10150a */
[----:B------:R-:W-:-:S04]  /*4c5d0*/  IMAD.WIDE R10, R0, 0x2, R12 ;  /* 0x00000002000a7825 */ /* 0x000fc800078e020c */
[----:B-1----:R-:W-:Y:S01]  /*4c5e0*/  IMAD.WIDE R16, R0, 0x2, R6 ;  /* 0x0000000200107825 */ /* 0x002fe200078e0206 */
[----:B------:R-:W-:Y:S02]  /*4c5f0*/  ISETP.LT.AND P6, PT, R28, c[0x0][0x178], !P2 ;  /* 0x00005e001c007a0c */ /* 0x000fe400057c1270 */
[----:B0-----:R-:W-:-:S05]  /*4c600*/  IADD3 R20, R0, c[0x0][0x198], RZ ;  /* 0x0000660000147a10 */ /* 0x001fca0007ffe0ff */
[----:B------:R-:W-:Y:S01]  /*4c610*/  IMAD.WIDE R18, R20, 0x2, R4 ;  /* 0x0000000214127825 */ /* 0x000fe200078e0204 */
[----:B----4-:R-:W-:-:S03]  /*4c620*/  PRMT R21, R9, 0x7632, R21 ;  /* 0x0000763209157816 */ /* 0x010fc60000000015 */
[----:B------:R-:W-:Y:S01]  /*4c630*/  IMAD.WIDE R8, R0, 0x2, R14 ;  /* 0x0000000200087825 */ /* 0x000fe200078e020e */
[----:B--2---:R-:W-:Y:S02]  /*4c640*/  PRMT R23, R29, 0x7632, R23 ;  /* 0x000076321d177816 */ /* 0x004fe40000000017 */
[----:B------:R-:W2:Y:S04]  /*4c650*/  LDL.LU R29, [R1+0xe8] ;  /* 0x0000e800011d7983 */ /* 0x000ea80000300800 */
[----:B------:R-:W-:Y:S01]  /*4c660*/  @P1 STG.E.U16 [R8.64], R21 ;  /* 0x0000001508001986 */ /* 0x000fe2000c10150a */
[----:B------:R-:W-:-:S03]  /*4c670*/  ISETP.GE.AND P1, PT, R24, c[0x0][0x17c], PT ;  /* 0x00005f0018007a0c */ /* 0x000fc60003f26270 */
[----:B------:R-:W4:Y:S04]  /*4c680*/  LDL.LU R24, [R1+0x3c8] ;  /* 0x0003c80001187983 */ /* 0x000f280000300800 */
[----:B------:R-:W-:Y:S04]  /*4c690*/  @P5 STG.E.U16 [R10.64], R22 ;  /* 0x000000160a005986 */ /* 0x000fe8000c10150a */
[----:B------:R-:W-:Y:S04]  /*4c6a0*/  STL [R1+0x18f0], R22 ;  /* 0x0018f01601007387 */ /* 0x000fe80000100800 */
[----:B------:R-:W-:Y:S04]  /*4c6b0*/  @P4 STG.E.U16 [R16.64], R23 ;  /* 0x0000001710004986 */ /* 0x000fe8000c10150a */
[----:B------:R0:W-:Y:S04]  /*4c6c0*/  STL [R1+0x18f4], R23 ;  /* 0x0018f41701007387 */ /* 0x0001e80000100800 */
[----:B0-----:R-:W2:Y:S01]  /*4c6d0*/  LDL.LU R23, [R1+0x118] ;  /* 0x0001180001177983 */ /* 0x001ea20000300800 */
[----:B---3--:R-:W-:-:S03]  /*4c6e0*/  PRMT R21, R27, 0x7632, R21 ;  /* 0x000076321b157816 */ /* 0x008fc60000000015 */
[----:B------:R0:W-:Y:S04]  /*4c6f0*/  @P6 STG.E.U16 [R18.64], R27 ;  /* 0x0000001b12006986 */ /* 0x0001e8000c10150a */
[----:B------:R-:W3:Y:S04]  /*4c700*/  LDL.LU R22, [R1+0x1bc] ;  /* 0x0001bc0001167983 */ /* 0x000ee80000300800 */
[----:B0-----:R-:W3:Y:S01]  /*4c710*/  LDL.LU R27, [R1+0x4c] ;  /* 0x00004c00011b7983 */ /* 0x001ee20000300800 */
[----:B------:R-:W-:Y:S01]  /*4c720*/  ISETP.LT.AND P0, PT, R26, c[0x0][0x178], !P2 ;  /* 0x00005e001a007a0c */ /* 0x000fe20005701270 */
[----:B------:R-:W-:Y:S01]  /*4c730*/  IMAD.WIDE R8, R20, 0x2, R14 ;  /* 0x0000000214087825 */ /* 0x000fe200078e020e */
[----:B------:R-:W-:-:S02]  /*4c740*/  ISETP.LT.AND P4, PT, R25, c[0x0][0x178], !P2 ;  /* 0x00005e0019007a0c */ /* 0x000fc40005781270 */
[----:B------:R-:W-:Y:S02]  /*4c750*/  ISETP.LT.AND P2, PT, R2, c[0x0][0x178], !P2 ;  /* 0x00005e0002007a0c */ /* 0x000fe40005741270 */
[----:B------:R-:W-:Y:S02]  /*4c760*/  IADD3 R10, R3, 0x31, RZ ;  /* 0x00000031030a7810 */ /* 0x000fe40007ffe0ff */
[----:B------:R-:W-:Y:S02]  /*4c770*/  ISETP.LT.AND P6, PT, R28, c[0x0][0x178], !P3 ;  /* 0x00005e001c007a0c */ /* 0x000fe40005fc1270 */
[----:B------:R-:W-:Y:S02]  /*4c780*/  IADD3 R0, R20, c[0x0][0x198], RZ ;  /* 0x0000660014007a10 */ /* 0x000fe40007ffe0ff */
[----:B------:R-:W-:-:S03]  /*4c790*/  ISETP.LT.AND P5, PT, R26, c[0x0][0x178], !P3 ;  /* 0x00005e001a007a0c */ /* 0x000fc60005fa1270 */
[----:B------:R-:W-:-:S04]  /*4c7a0*/  IMAD.WIDE R16, R0, 0x2, R4 ;  /* 0x0000000200107825 */ /* 0x000fc800078e0204 */
[----:B------:R-:W-:Y:S01]  /*4c7b0*/  IMAD.WIDE R18, R0, 0x2, R14 ;  /* 0x0000000200127825 */ /* 0x000fe200078e020e */
[----:B----4-:R0:W-:Y:S01]  /*4c7c0*/  @P0 STG.E.U16 [R8.64], R24 ;  /* 0x0000001808000986 */ /* 0x0101e2000c10150a */
[----:B------:R-:W-:Y:S02]  /*4c7d0*/  ISETP.GE.AND P0, PT, R10, c[0x0][0x17c], PT ;  /* 0x00005f000a007a0c */ /* 0x000fe40003f06270 */
[----:B------:R-:W-:-:S04]  /*4c7e0*/  IMAD.WIDE R10, R20, 0x2, R6 ;  /* 0x00000002140a7825 */ /* 0x000fc800078e0206 */
[----:B0-----:R-:W-:Y:S01]  /*4c7f0*/  IMAD.WIDE R8, R20, 0x2, R12 ;  /* 0x0000000214087825 */ /* 0x001fe200078e020c */
[----:B------:R-:W-:Y:S02]  /*4c800*/  PRMT R20, R24, 0x7632, R20 ;  /* 0x0000763218147816 */ /* 0x000fe40000000014 */
[----:B------:R-:W4:Y:S04]  /*4c810*/  LDL.LU R24, [R1+0x2c] ;  /* 0x00002c0001187983 */ /* 0x000f280000300800 */
[----:B--2---:R-:W-:Y:S01]  /*4c820*/  @P4 STG.E.U16 [R8.64], R23 ;  /* 0x0000001708004986 */ /* 0x004fe2000c10150a */
[----:B------:R-:W-:-:S03]  /*4c830*/  ISETP.LT.AND P4, PT, R25, c[0x0][0x178], !P3 ;  /* 0x00005e0019007a0c */ /* 0x000fc60005f81270 */
[----:B------:R-:W-:Y:S01]  /*4c840*/  @P2 STG.E.U16 [R10.64], R29 ;  /* 0x0000001d0a002986 */ /* 0x000fe2000c10150a */
[----:B------:R-:W-:-:S03]  /*4c850*/  ISETP.LT.AND P3, PT, R2, c[0x0][0x178], !P3 ;  /* 0x00005e0002007a0c */ /* 0x000fc60005f61270 */
[----:B------:R0:W-:Y:S01]  /*4c860*/  @P6 STG.E.U16 [R16.64], R21 ;  /* 0x0000001510006986 */ /* 0x0001e2000c10150a */
[----:B------:R-:W-:-:S03]  /*4c870*/  ISETP.LT.AND P6, PT, R26, c[0x0][0x178], !P1 ;  /* 0x00005e001a007a0c */ /* 0x000fc60004fc1270 */
[----:B------:R1:W-:Y:S01]  /*4c880*/  @P5 STG.E.U16 [R18.64], R20 ;  /* 0x0000001412005986 */ /* 0x0003e2000c10150a */
[----:B------:R-:W-:Y:S02]  /*4c890*/  ISETP.LT.AND P5, PT, R28, c[0x0][0x178], !P1 ;  /* 0x00005e001c007a0c */ /* 0x000fe40004fa1270 */
[----:B0-----:R-:W-:Y:S02]  /*4c8a0*/  PRMT R17, R29, 0x7632, R17 ;  /* 0x000076321d117816 */ /* 0x001fe40000000011 */
[----:B------:R-:W2:Y:S01]  /*4c8b0*/  LDL.LU R29, [R1+0xc] ;  /* 0x00000c00011d7983 */ /* 0x000ea20000300800 */
[----:B------:R-:W-:Y:S01]  /*4c8c0*/  PRMT R16, R23, 0x7632, R16 ;  /* 0x0000763217107816 */ /* 0x000fe20000000010 */
[C---:B------:R-:W-:Y:S01]  /*4c8d0*/  IMAD.WIDE R8, R0.reuse, 0x2, R12 ;  /* 0x0000000200087825 */ /* 0x040fe200078e020c */
[C---:B-1----:R-:W-:Y:S01]  /*4c8e0*/  IADD3 R19, R0.reuse, c[0x0][0x198], RZ ;  /* 0x0000660000137a10 */ /* 0x042fe20007ffe0ff */
[----:B------:R-:W2:Y:S02]  /*4c8f0*/  LDL R23, [R1+0x1cc] ;  /* 0x0001cc0001177983 */ /* 0x000ea40000100800 */
[----:B------:R-:W-:-:S02]  /*4c900*/  IMAD.WIDE R10, R0, 0x2, R6 ;  /* 0x00000002000a7825 */ /* 0x000fc400078e0206 */
[----:B------:R0:W-:Y:S01]  /*4c910*/  @P4 STG.E.U16 [R8.64], R16 ;  /* 0x0000001008004986 */ /* 0x0001e2000c10150a */
[----:B------:R-:W-:-:S03]  /*4c920*/  IADD3 R18, R3, 0x32, RZ ;  /* 0x0000003203127810 */ /* 0x000fc60007ffe0ff */
[----:B------:R1:W-:Y:S01]  /*4c930*/  @P3 STG.E.U16 [R10.64], R17 ;  /* 0x000000110a003986 */ /* 0x0003e2000c10150a */
[----:B------:R-:W-:Y:S02]  /*4c940*/  ISETP.GE.AND P4, PT, R18, c[0x0][0x17c], PT ;  /* 0x00005f0012007a0c */ /* 0x000fe40003f86270 */
[----:B---3--:R-:W-:Y:S01]  /*4c950*/  PRMT R18, R27, 0x7632, R18 ;  /* 0x000076321b127816 */ /* 0x008fe20000000012 */
[----:B0-----:R-:W-:-:S04]  /*4c960*/  IMAD.WIDE R8, R19, 0x2, R14 ;  /* 0x0000000213087825 */ /* 0x001fc800078e020e */
[----:B-1----:R-:W-:Y:S01]  /*4c970*/  IMAD.WIDE R16, R19, 0x2, R4 ;  /* 0x0000000213107825 */ /* 0x002fe200078e0204 */
[----:B------:R-:W-:-:S04]  /*4c980*/  PRMT R0, R22, 0x7632, R0 ;  /* 0x0000763216007816 */ /* 0x000fc80000000000 */
[----:B------:R-:W-:Y:S04]  /*4c990*/  @P5 STG.E.U16 [R16.64], R22 ;  /* 0x0000001610005986 */ /* 0x000fe8000c10150a */
[----:B------:R0:W-:Y:S04]  /*4c9a0*/  @P6 STG.E.U16 [R8.64], R27 ;  /* 0x0000001b08006986 */ /* 0x0001e8000c10150a */
[----:B0-----:R-:W3:Y:S04]  /*4c9b0*/  LDL.LU R27, [R1+0x6c] ;  /* 0x00006c00011b7983 */ /* 0x001ee80000300800 */
[----:B------:R-:W3:Y:S01]  /*4c9c0*/  LDL R22, [R1+0x5c] ;  /* 0x00005c0001167983 */ /* 0x000ee20000100800 */
[----:B------:R-:W-:Y:S01]  /*4c9d0*/  ISETP.LT.AND P2, PT, R25, c[0x0][0x178], !P1 ;  /* 0x00005e0019007a0c */ /* 0x000fe20004f41270 */
[----:B------:R-:W-:Y:S01]  /*4c9e0*/  IMAD.WIDE R10, R19, 0x2, R12 ;  /* 0x00000002130a7825 */ /* 0x000fe200078e020c */
[----:B------:R-:W-:-:S02]  /*4c9f0*/  ISETP.LT.AND P1, PT, R2, c[0x0][0x178], !P1 ;  /* 0x00005e0002007a0c */ /* 0x000fc40004f21270 */
[----:B------:R-:W-:Y:S01]  /*4ca00*/  ISETP.LT.AND P5, PT, R26, c[0x0][0x178], !P0 ;  /* 0x00005e001a007a0c */ /* 0x000fe200047a1270 */
[----:B------:R-:W-:Y:S01]  /*4ca10*/  IMAD.WIDE R8, R19, 0x2, R6 ;  /* 0x0000000213087825 */ /* 0x000fe200078e0206 */
[----:B------:R-:W-:Y:S02]  /*4ca20*/  ISETP.LT.AND P6, PT, R25, c[0x0][0x178], !P0 ;  /* 0x00005e0019007a0c */ /* 0x000fe400047c1270 */
[----:B------:R-:W-:Y:S02]  /*4ca30*/  IADD3 R19, R19, c[0x0][0x198], RZ ;  /* 0x0000660013137a10 */ /* 0x000fe40007ffe0ff */
[C---:B------:R-:W-:Y:S02]  /*4ca40*/  IADD3 R20, R3.reuse, 0x33, RZ ;  /* 0x0000003303147810 */ /* 0x040fe40007ffe0ff */
[----:B------:R-:W-:Y:S01]  /*4ca50*/  IADD3 R21, R3, 0x34, RZ ;  /* 0x0000003403157810 */ /* 0x000fe20007ffe0ff */
[----:B------:R-:W-:Y:S01]  /*4ca60*/  IMAD.WIDE R16, R19, 0x2, R12 ;  /* 0x0000000213107825 */ /* 0x000fe200078e020c */
[----:B------:R-:W-:Y:S01]  /*4ca70*/  ISETP.GE.AND P3, PT, R20, c[0x0][0x17c], PT ;  /* 0x00005f0014007a0c */ /* 0x000fe20003f66270 */
[----:B----4-:R0:W-:Y:S01]  /*4ca80*/  @P2 STG.E.U16 [R10.64], R24 ;  /* 0x000000180a002986 */ /* 0x0101e2000c10150a */
[----:B------:R-:W-:-:S02]  /*4ca90*/  ISETP.LT.AND P2, PT, R28, c[0x0][0x178], !P0 ;  /* 0x00005e001c007a0c */ /* 0x000fc40004741270 */
[----:B------:R-:W-:Y:S02]  /*4caa0*/  ISETP.LT.AND P0, PT, R2, c[0x0][0x178], !P0 ;  /* 0x00005e0002007a0c */ /* 0x000fe40004701270 */
[----:B------:R-:W-:Y:S01]  /*4cab0*/  PRMT R20, R24, 0x7632, R20 ;  /* 0x0000763218147816 */ /* 0x000fe20000000014 */
[----:B0-----:R-:W-:Y:S01]  /*4cac0*/  IMAD.WIDE R10, R19, 0x2, R14 ;  /* 0x00000002130a7825 */ /* 0x001fe200078e020e */
[----:B------:R-:W4:Y:S04]  /*4cad0*/  LDL.LU R24, [R1+0x1dc] ;  /* 0x0001dc0001187983 */ /* 0x000f280000300800 */
[----:B--2---:R0:W-:Y:S01]  /*4cae0*/  @P1 STG.E.U16 [R8.64], R29 ;  /* 0x0000001d08001986 */ /* 0x0041e2000c10150a */
[----:B------:R-:W-:Y:S02]  /*4caf0*/  ISETP.GE.AND P1, PT, R21, c[0x0][0x17c], PT ;  /* 0x00005f0015007a0c */ /* 0x000fe40003f26270 */
[----:B------:R-:W-:Y:S01]  /*4cb00*/  PRMT R21, R29, 0x7632, R21 ;  /* 0x000076321d157816 */ /* 0x000fe20000000015 */
[----:B0-----:R-:W-:Y:S01]  /*4cb10*/  IMAD.WIDE R8, R19, 0x2, R4 ;  /* 0x0000000213087825 */ /* 0x001fe200078e0204 */
[----:B------:R-:W2:Y:S04]  /*4cb20*/  LDL.LU R29, [R1+0x8c] ;  /* 0x00008c00011d7983 */ /* 0x000ea80000300800 */
[----:B------:R0:W-:Y:S01]  /*4cb30*/  @P2 STG.E.U16 [R8.64], R0 ;  /* 0x0000000008002986 */ /* 0x0001e2000c10150a */
[----:B------:R-:W-:-:S03]  /*4cb40*/  ISETP.LT.AND P2, PT, R28, c[0x0][0x178], !P4 ;  /* 0x00005e001c007a0c */ /* 0x000fc60006741270 */
[----:B------:R1:W-:Y:S01]  /*4cb50*/  @P5 STG.E.U16 [R10.64], R18 ;  /* 0x000000120a005986 */ /* 0x0003e2000c10150a */
[----:B------:R-:W-:-:S03]  /*4cb60*/  ISETP.LT.AND P5, PT, R26, c[0x0][0x178], !P4 ;  /* 0x00005e001a007a0c */ /* 0x000fc600067a1270 */
[----:B------:R1:W-:Y:S01]  /*4cb70*/  @P6 STG.E.U16 [R16.64], R20 ;  /* 0x0000001410006986 */ /* 0x0003e2000c10150a */
[----:B------:R-:W-:Y:S01]  /*4cb80*/  ISETP.LT.AND P6, PT, R25, c[0x0][0x178], !P4 ;  /* 0x00005e0019007a0c */ /* 0x000fe200067c1270 */
[C---:B0-----:R-:W-:Y:S01]  /*4cb90*/  IMAD.WIDE R8, R19.reuse, 0x2, R6 ;  /* 0x0000000213087825 */ /* 0x041fe200078e0206 */
[----:B------:R-:W-:Y:S02]  /*4cba0*/  IADD3 R0, R19, c[0x0][0x198], RZ ;  /* 0x0000660013007a10 */ /* 0x000fe40007ffe0ff */
[----:B-1----:R-:W-:Y:S02]  /*4cbb0*/  IADD3 R10, R3, 0x35, RZ ;  /* 0x00000035030a7810 */ /* 0x002fe40007ffe0ff */
[----:B------:R0:W-:Y:S01]  /*4cbc0*/  @P0 STG.E.U16 [R8.64], R21 ;  /* 0x0000001508000986 */ /* 0x0001e2000c10150a */
[----:B------:R-:W-:Y:S01]  /*4cbd0*/  IMAD.WIDE R16, R0, 0x2, R4 ;  /* 0x0000000200107825 */ /* 0x000fe200078e0204 */
[----:B------:R-:W-:-:S03]  /*4cbe0*/  ISETP.GE.AND P0, PT, R10, c[0x0][0x17c], PT ;  /* 0x00005f000a007a0c */ /* 0x000fc60003f06270 */
[C---:B------:R-:W-:Y:S01]  /*4cbf0*/  IMAD.WIDE R10, R0.reuse, 0x2, R14 ;  /* 0x00000002000a7825 */ /* 0x040fe200078e020e */
[----:B------:R1:W-:Y:S03]  /*4cc00*/  @P2 STG.E.U16 [R16.64], R23 ;  /* 0x0000001710002986 */ /* 0x0003e6000c10150a */
[----:B0-----:R-:W-:Y:S01]  /*4cc10*/  IMAD.WIDE R8, R0, 0x2, R12 ;  /* 0x0000000200087825 */ /* 0x001fe200078e020c */
[----:B---3--:R0:W-:Y:S04]  /*4cc20*/  @P5 STG.E.U16 [R10.64], R27 ;  /* 0x0000001b0a005986 */ /* 0x0081e8000c10150a */
[----:B------:R3:W-:Y:S04]  /*4cc30*/  @P6 STG.E.U16 [R8.64], R22 ;  /* 0x0000001608006986 */ /* 0x0007e8000c10150a */
[----:B-1----:R-:W2:Y:S04]  /*4cc40*/  LDL.LU R23, [R1+0x18f4] ;  /* 0x0018f40001177983 */ /* 0x002ea80000300800 */
[----:B0-----:R-:W2:Y:S04]  /*4cc50*/  LDL.LU R10, [R1+0x1c] ;  /* 0x00001c00010a7983 */ /* 0x001ea80000300800 */
[----:B------:R-:W4:Y:S04]  /*4cc60*/  LDL.LU R11, [R1+0x1cc] ;  /* 0x0001cc00010b7983 */ /* 0x000f280000300800 */
[----:B---3--:R-:W3:Y:S04]  /*4cc70*/  LDL.LU R22, [R1+0x18f0] ;  /* 0x0018f00001167983 */ /* 0x008ee80000300800 */
[----:B------:R-:W3:Y:S01]  /*4cc80*/  LDL.LU R9, [R1+0x5c] ;  /* 0x00005c0001097983 */ /* 0x000ee20000300800 */
[----:B------:R-:W-:Y:S01]  /*4cc90*/  ISETP.LT.AND P4, PT, R2, c[0x0][0x178], !P4 ;  /* 0x00005e0002007a0c */ /* 0x000fe20006781270 */
[----:B------:R-:W-:Y:S01]  /*4cca0*/  IMAD.WIDE R16, R0, 0x2, R6 ;  /* 0x0000000200107825 */ /* 0x000fe200078e0206 */
[----:B------:R-:W-:-:S02]  /*4ccb0*/  ISETP.LT.AND P5, PT, R28, c[0x0][0x178], !P3 ;  /* 0x00005e001c007a0c */ /* 0x000fc40005fa1270 */
[----:B------:R-:W-:Y:S02]  /*4ccc0*/  ISETP.LT.AND P6, PT, R26, c[0x0][0x178], !P3 ;  /* 0x00005e001a007a0c */ /* 0x000fe40005fc1270 */
[----:B------:R-:W-:Y:S02]  /*4ccd0*/  IADD3 R0, R0, c[0x0][0x198], RZ ;  /* 0x0000660000007a10 */ /* 0x000fe40007ffe0ff */
[----:B------:R-:W-:Y:S02]  /*4cce0*/  IADD3 R18, R3, 0x36, RZ ;  /* 0x0000003603127810 */ /* 0x000fe40007ffe0ff */
[----:B------:R-:W-:Y:S02]  /*4ccf0*/  PRMT R21, R27, 0x7632, R21 ;  /* 0x000076321b157816 */ /* 0x000fe40000000015 */
[----:B------:R-:W-:Y:S01]  /*4cd00*/  ISETP.GE.AND P2, PT, R18, c[0x0][0x17c], PT ;  /* 0x00005f0012007a0c */ /* 0x000fe20003f46270 */
[----:B------:R-:W3:Y:S04]  /*4cd10*/  LDL.LU R27, [R1+0x7c] ;  /* 0x00007c00011b7983 */ /* 0x000ee80000300800 */
[----:B--2---:R3:W-:Y:S01]  /*4cd20*/  @P4 STG.E.U16 [R16.64], R10 ;  /* 0x0000000a10004986 */ /* 0x0047e2000c10150a */
[----:B------:R-:W-:-:S02]  /*4cd30*/  ISETP.LT.AND P4, PT, R25, c[0x0][0x178], !P3 ;  /* 0x00005e0019007a0c */ /* 0x000fc40005f81270 */
[----:B----4-:R-:W-:Y:S01]  /*4cd40*/  PRMT R20, R11, 0x7632, R20 ;  /* 0x000076320b147816 */ /* 0x010fe20000000014 */
[----:B---3--:R-:W-:Y:S02]  /*4cd50*/  IMAD.MOV.U32 R16, RZ, RZ, R9 ;  /* 0x000000ffff107224 */ /* 0x008fe400078e0009 */
[----:B------:R-:W-:Y:S02]  /*4cd60*/  IMAD.MOV.U32 R17, RZ, RZ, R10 ;  /* 0x000000ffff117224 */ /* 0x000fe400078e000a */
[----:B------:R-:W-:Y:S01]  /*4cd70*/  IMAD.WIDE R10, R0, 0x2, R4 ;  /* 0x00000002000a7825 */ /* 0x000fe200078e0204 */
[----:B------:R-:W-:Y:S02]  /*4cd80*/  PRMT R19, R16, 0x7632, R19 ;  /* 0x0000763210137816 */ /* 0x000fe40000000013 */
[----:B------:R-:W-:Y:S01]  /*4cd90*/  PRMT R18, R17, 0x7632, R18 ;  /* 0x0000763211127816 */ /* 0x000fe20000000012 */
[C---:B------:R-:W-:Y:S01]  /*4cda0*/  IMAD.WIDE R8, R0.reuse, 0x2, R14 ;  /* 0x0000000200087825 */ /* 0x040fe200078e020e */
[----:B------:R-:W-:Y:S03]  /*4cdb0*/  @P5 STG.E.U16 [R10.64], R20 ;  /* 0x000000140a005986 */ /* 0x000fe6000c10150a */
[----:B------:R-:W-:Y:S01]  /*4cdc0*/  IMAD.WIDE R16, R0, 0x2, R12 ;  /* 0x0000000200107825 */ /* 0x000fe200078e020c */
[----:B------:R-:W-:Y:S04]  /*4cdd0*/  @P6 STG.E.U16 [R8.64], R21 ;  /* 0x0000001508006986 */ /* 0x000fe8000c10150a */
[----:B------:R0:W-:Y:S04]  /*4cde0*/  @P4 STG.E.U16 [R16.64], R19 ;  /* 0x0000001310004986 */ /* 0x0001e8000c10150a */
[----:B0-----:R-:W2:Y:S01]  /*4cdf0*/  LDL.LU R19, [R1+0x3c] ;  /* 0x00003c0001137983 */ /* 0x001ea20000300800 */
[----:B------:R-:W-:-:S02]  /*4ce00*/  ISETP.LT.AND P3, PT, R2, c[0x0][0x178], !P3 ;  /* 0x00005e0002007a0c */ /* 0x000fc40005f61270 */
[----:B------:R-:W-:Y:S01]  /*4ce10*/  ISETP.LT.AND P6, PT, R28, c[0x0][0x178], !P1 ;  /* 0x00005e001c007a0c */ /* 0x000fe20004fc1270 */
[C---:B------:R-:W-:Y:S01]  /*4ce20*/  IMAD.WIDE R8, R0.reuse, 0x2, R6 ;  /* 0x0000000200087825 */ /* 0x040fe200078e0206 */
[----:B------:R-:W-:Y:S02]  /*4ce30*/  IADD3 R17, R0, c[0x0][0x198], RZ ;  /* 0x0000660000117a10 */ /* 0x000fe40007ffe0ff */
[----:B------:R-:W-:Y:S02]  /*4ce40*/  ISETP.LT.AND P4, PT, R26, c[0x0][0x178], !P1 ;  /* 0x00005e001a007a0c */ /* 0x000fe40004f81270 */
[----:B------:R-:W-:-:S05]  /*4ce50*/  ISETP.LT.AND P5, PT, R25, c[0x0][0x178], !P1 ;  /* 0x00005e0019007a0c */ /* 0x000fca0004fa1270 */
[----:B------:R0:W-:Y:S01]  /*4ce60*/  @P3 STG.E.U16 [R8.64], R18 ;  /* 0x0000001208003986 */ /* 0x0001e2000c10150a */
[----:B------:R-:W-:Y:S01]  /*4ce70*/  ISETP.LT.AND P1, PT, R2, c[0x0][0x178], !P1 ;  /* 0x00005e0002007a0c */ /* 0x000fe20004f21270 */
[----:B------:R-:W-:Y:S01]  /*4ce80*/  IMAD.WIDE R10, R17, 0x2, R14 ;  /* 0x00000002110a7825 */ /* 0x000fe200078e020e */
[----:B------:R-:W-:-:S03]  /*4ce90*/  IADD3 R0, R3, 0x37, RZ ;  /* 0x0000003703007810 */ /* 0x000fc60007ffe0ff */
[C---:B0-----:R-:W-:Y:S01]  /*4cea0*/  IMAD.WIDE R8, R17.reuse, 0x2, R4 ;  /* 0x0000000211087825 */ /* 0x041fe200078e0204 */
[----:B------:R-:W-:-:S04]  /*4ceb0*/  IADD3 R18, R17, c[0x0][0x198], RZ ;  /* 0x0000660011127a10 */ /* 0x000fc80007ffe0ff */
[----:B------:R0:W-:Y:S01]  /*4cec0*/  @P6 STG.E.U16 [R8.64], R24 ;  /* 0x0000001808006986 */ /* 0x0001e2000c10150a */
[----:B------:R-:W-:-:S03]  /*4ced0*/  ISETP.LT.AND P6, PT, R28, c[0x0][0x178], !P0 ;  /* 0x00005e001c007a0c */ /* 0x000fc600047c1270 */
[----:B------:R1:W-:Y:S01]  /*4cee0*/  @P4 STG.E.U16 [R10.64], R29 ;  /* 0x0000001d0a004986 */ /* 0x0003e2000c10150a */
[----:B------:R-:W-:Y:S01]  /*4cef0*/  ISETP.LT.AND P4, PT, R26, c[0x0][0x178], !P0 ;  /* 0x00005e001a007a0c */ /* 0x000fe20004781270 */
[----:B0-----:R-:W-:Y:S01]  /*4cf00*/  IMAD.WIDE R8, R17, 0x2, R12 ;  /* 0x0000000211087825 */ /* 0x001fe200078e020c */
[----:B------:R-:W-:-:S03]  /*4cf10*/  ISETP.GE.AND P3, PT, R0, c[0x0][0x17c], PT ;  /* 0x00005f0000007a0c */ /* 0x000fc60003f66270 */
[----:B-1----:R-:W-:Y:S01]  /*4cf20*/  IMAD.WIDE R10, R17, 0x2, R6 ;  /* 0x00000002110a7825 */ /* 0x002fe200078e0206 */
[----:B------:R0:W-:Y:S01]  /*4cf30*/  @P5 STG.E.U16 [R8.64], R27 ;  /* 0x0000001b08005986 */ /* 0x0001e2000c10150a */
[----:B------:R-:W-:Y:S02]  /*4cf40*/  ISETP.LT.AND P5, PT, R25, c[0x0][0x178], !P0 ;  /* 0x00005e0019007a0c */ /* 0x000fe400047a1270 */
[----:B------:R-:W-:Y:S02]  /*4cf50*/  PRMT R0, R24, 0x7632, R0 ;  /* 0x0000763218007816 */ /* 0x000fe40000000000 */
[----:B------:R-:W-:Y:S01]  /*4cf60*/  IADD3 R17, R3, 0x38, RZ ;  /* 0x0000003803117810 */ /* 0x000fe20007ffe0ff */
[----:B------:R-:W3:Y:S01]  /*4cf70*/  LDL.LU R24, [R1+0x2ac] ;  /* 0x0002ac0001187983 */ /* 0x000ee20000300800 */
[----:B------:R-:W-:Y:S01]  /*4cf80*/  ISETP.LT.AND P0, PT, R2, c[0x0][0x178], !P0 ;  /* 0x00005e0002007a0c */ /* 0x000fe20004701270 */
[----:B0-----:R-:W-:Y:S01]  /*4cf90*/  IMAD.WIDE R8, R18, 0x2, R4 ;  /* 0x0000000212087825 */ /* 0x001fe200078e0204 */
[----:B------:R-:W-:-:S02]  /*4cfa0*/  PRMT R16, R29, 0x7632, R16 ;  /* 0x000076321d107816 */ /* 0x000fc40000000010 */
[----:B------:R-:W4:Y:S04]  /*4cfb0*/  LDL.LU R29, [R1+0x1ec] ;  /* 0x0001ec00011d7983 */ /* 0x000f280000300800 */
[----:B--2---:R0:W-:Y:S01]  /*4cfc0*/  @P1 STG.E.U16 [R10.64], R19 ;  /* 0x000000130a001986 */ /* 0x0041e2000c10150a */
[----:B------:R-:W-:Y:S02]  /*4cfd0*/  ISETP.GE.AND P1, PT, R17, c[0x0][0x17c], PT ;  /* 0x00005f0011007a0c */ /* 0x000fe40003f26270 */
[----:B------:R-:W-:Y:S01]  /*4cfe0*/  PRMT R17, R27, 0x7632, R17 ;  /* 0x000076321b117816 */ /* 0x000fe20000000011 */
[----:B------:R1:W-:Y:S04]  /*4cff0*/  @P6 STG.E.U16 [R8.64], R0 ;  /* 0x0000000008006986 */ /* 0x0003e8000c10150a */
[----:B------:R-:W2:Y:S01]  /*4d000*/  LDL.LU R27, [R1+0x18ec] ;  /* 0x0018ec00011b7983 */ /* 0x000ea20000300800 */
[----:B0-----:R-:W-:-:S04]  /*4d010*/  IMAD.WIDE R10, R18, 0x2, R14 ;  /* 0x00000002120a7825 */ /* 0x001fc800078e020e */
[----:B-1----:R-:W-:Y:S01]  /*4d020*/  IMAD.WIDE R8, R18, 0x2, R12 ;  /* 0x0000000212087825 */ /* 0x002fe200078e020c */
[----:B------:R0:W-:Y:S01]  /*4d030*/  @P4 STG.E.U16 [R10.64], R16 ;  /* 0x000000100a004986 */ /* 0x0001e2000c10150a */
[----:B------:R-:W-:-:S03]  /*4d040*/  PRMT R0, R19, 0x7632, R0 ;  /* 0x0000763213007816 */ /* 0x000fc60000000000 */
[----:B------:R1:W-:Y:S01]  /*4d050*/  @P5 STG.E.U16 [R8.64], R17 ;  /* 0x0000001108005986 */ /* 0x0003e2000c10150a */
[C---:B0-----:R-:W-:Y:S01]  /*4d060*/  IADD3 R16, R18.reuse, c[0x0][0x198], RZ ;  /* 0x0000660012107a10 */ /* 0x041fe20007ffe0ff */
[----:B------:R-:W-:Y:S01]  /*4d070*/  IMAD.WIDE R18, R18, 0x2, R6 ;  /* 0x0000000212127825 */ /* 0x000fe200078e0206 */
[----:B-1----:R-:W-:-:S04]  /*4d080*/  IADD3 R17, R3, 0x39, RZ ;  /* 0x0000003903117810 */ /* 0x002fc80007ffe0ff */
[----:B------:R0:W-:Y:S01]  /*4d090*/  @P0 STG.E.U16 [R18.64], R0 ;  /* 0x0000000012000986 */ /* 0x0001e2000c10150a */
[----:B------:R-:W-:-:S03]  /*4d0a0*/  ISETP.GE.AND P0, PT, R17, c[0x0][0x17c], PT ;  /* 0x00005f0011007a0c */ /* 0x000fc60003f06270 */
[----:B------:R-:W2:Y:S01]  /*4d0b0*/  LDL.LU R17, [R1+0x9c] ;  /* 0x00009c0001117983 */ /* 0x000ea20000300800 */
[----:B------:R-:W-:Y:S02]  /*4d0c0*/  ISETP.LT.AND P4, PT, R28, c[0x0][0x178], !P2 ;  /* 0x00005e001c007a0c */ /* 0x000fe40005781270 */
[----:B------:R-:W-:Y:S02]  /*4d0d0*/  ISETP.LT.AND P6, PT, R26, c[0x0][0x178], !P2 ;  /* 0x00005e001a007a0c */ /* 0x000fe400057c1270 */
[----:B------:R-:W-:Y:S01]  /*4d0e0*/  ISETP.LT.AND P5, PT, R25, c[0x0][0x178], !P2 ;  /* 0x00005e0019007a0c */ /* 0x000fe200057a1270 */
[----:B------:R-:W-:Y:S01]  /*4d0f0*/  IMAD.WIDE R8, R16, 0x2, R4 ;  /* 0x0000000210087825 */ /* 0x000fe200078e0204 */
[----:B------:R-:W-:-:S03]  /*4d100*/  ISETP.LT.AND P2, PT, R2, c[0x0][0x178], !P2 ;  /* 0x00005e0002007a0c */ /* 0x000fc60005741270 */
[----:B------:R-:W-:-:S04]  /*4d110*/  IMAD.WIDE R10, R16, 0x2, R14 ;  /* 0x00000002100a7825 */ /* 0x000fc800078e020e */
[----:B---3--:R1:W-:Y:S01]  /*4d120*/  @P4 STG.E.U16 [R8.64], R24 ;  /* 0x0000001808004986 */ /* 0x0083e2000c10150a */
[----:B------:R-:W-:Y:S02]  /*4d130*/  ISETP.LT.AND P4, PT, R28, c[0x0][0x178], !P3 ;  /* 0x00005e001c007a0c */ /* 0x000fe40005f81270 */
[C---:B0-----:R-:W-:Y:S01]  /*4d140*/  IADD3 R19, R16.reuse, c[0x0][0x198], RZ ;  /* 0x0000660010137a10 */ /* 0x041fe20007ffe0ff */
[----:B-1----:R-:W-:Y:S01]  /*4d150*/  IMAD.WIDE R8, R16, 0x2, R12 ;  /* 0x0000000210087825 */ /* 0x002fe200078e020c */
[----:B----4-:R0:W-:Y:S01]  /*4d160*/  @P6 STG.E.U16 [R10.64], R29 ;  /* 0x0000001d0a006986 */ /* 0x0101e2000c10150a */
[----:B------:R-:W-:Y:S02]  /*4d170*/  ISETP.LT.AND P6, PT, R26, c[0x0][0x178], !P3 ;  /* 0x00005e001a007a0c */ /* 0x000fe40005fc1270 */
[----:B------:R-:W-:Y:S02]  /*4d180*/  PRMT R0, R24, 0x7632, R0 ;  /* 0x0000763218007816 */ /* 0x000fe40000000000 */
[----:B------:R-:W-:Y:S01]  /*4d190*/  PRMT R21, R29, 0x7632, R21 ;  /* 0x000076321d157816 */ /* 0x000fe20000000015 */
[----:B------:R-:W3:Y:S01]  /*4d1a0*/  LDL.LU R24, [R1+0x2bc] ;  /* 0x0002bc0001187983 */ /* 0x000ee20000300800 */
[----:B0-----:R-:W-:-:S03]  /*4d1b0*/  IMAD.WIDE R10, R19, 0x2, R4 ;  /* 0x00000002130a7825 */ /* 0x001fc600078e0204 */
[----:B------:R-:W4:Y:S01]  /*4d1c0*/  LDL.LU R29, [R1+0xcc] ;  /* 0x0000cc00011d7983 */ /* 0x000f220000300800 */
[----:B--2---:R-:W-:-:S03]  /*4d1d0*/  PRMT R20, R27, 0x7632, R20 ;  /* 0x000076321b147816 */ /* 0x004fc60000000014 */
[----:B------:R0:W-:Y:S01]  /*4d1e0*/  @P5 STG.E.U16 [R8.64], R17 ;  /* 0x0000001108005986 */ /* 0x0001e2000c10150a */
[----:B------:R-:W-:Y:S02]  /*4d1f0*/  ISETP.LT.AND P5, PT, R25, c[0x0][0x178], !P3 ;  /* 0x00005e0019007a0c */ /* 0x000fe40005fa1270 */
[----:B------:R-:W-:Y:S01]  /*4d200*/  PRMT R18, R17, 0x7632, R18 ;  /* 0x0000763211127816 */ /* 0x000fe20000000012 */
[----:B0-----:R-:W-:-:S04]  /*4d210*/  IMAD.WIDE R8, R16, 0x2, R6 ;  /* 0x0000000210087825 */ /* 0x001fc800078e0206 */
[----:B------:R-:W-:Y:S01]  /*4d220*/  IMAD.WIDE R16, R19, 0x2, R14 ;  /* 0x0000000213107825 */ /* 0x000fe200078e020e */
[----:B------:R0:W-:Y:S01]  /*4d230*/  @P2 STG.E.U16 [R8.64], R27 ;  /* 0x0000001b08002986 */ /* 0x0001e2000c10150a */
[----:B------:R-:W-:-:S03]  /*4d240*/  ISETP.LT.AND P3, PT, R2, c[0x0][0x178], !P3 ;  /* 0x00005e0002007a0c */ /* 0x000fc60005f61270 */
[----:B------:R-:W-:Y:S04]  /*4d250*/  @P4 STG.E.U16 [R10.64], R0 ;  /* 0x000000000a004986 */ /* 0x000fe8000c10150a */
[----:B------:R-:W2:Y:S01]  /*4d260*/  LDL.LU R2, [R1+0xbc] ;  /* 0x0000bc0001027983 */ /* 0x000ea20000300800 */
[----:B0-----:R-:W-:-:S03]  /*4d270*/  IMAD.WIDE R8, R19, 0x2, R12 ;  /* 0x0000000213087825 */ /* 0x001fc600078e020c */
[----:B------:R-:W-:Y:S04]  /*4d280*/  @P6 STG.E.U16 [R16.64], R21 ;  /* 0x0000001510006986 */ /* 0x000fe8000c10150a */
[----:B------:R-:W2:Y:S04]  /*4d290*/  LDL R27, [R1+0x10e0] ;  /* 0x0010e000011b7983 */ /* 0x000ea80000100800 */
[----:B------:R0:W-:Y:S04]  /*4d2a0*/  @P5 STG.E.U16 [R8.64], R18 ;  /* 0x0000001208005986 */ /* 0x0001e8000c10150a */
[----:B0-----:R-:W2:Y:S01]  /*4d2b0*/  LDL.LU R18, [R1+0x2cc] ;  /* 0x0002cc0001127983 */ /* 0x001ea20000300800 */
[----:B------:R-:W-:Y:S01]  /*4d2c0*/  ISETP.LT.AND P4, PT, R28, c[0x0][0x178], !P1 ;  /* 0x00005e001c007a0c */ /* 0x000fe20004f81270 */
[----:B------:R-:W-:Y:S01]  /*4d2d0*/  IMAD.WIDE R10, R19, 0x2, R6 ;  /* 0x00000002130a7825 */ /* 0x000fe200078e0206 */
[----:B------:R-:W-:-:S02]  /*4d2e0*/  ISETP.LT.AND P2, PT, R26, c[0x0][0x178], !P1 ;  /* 0x00005e001a007a0c */ /* 0x000fc40004f41270 */
[----:B------:R-:W-:Y:S02]  /*4d2f0*/  ISETP.LT.AND P6, PT, R25, c[0x0][0x178], !P1 ;  /* 0x00005e0019007a0c */ /* 0x000fe40004fc1270 */
[----:B------:R-:W-:Y:S01]  /*4d300*/  IADD3 R19, R19, c[0x0][0x198], RZ ;  /* 0x0000660013137a10 */ /* 0x000fe20007ffe0ff */
[----:B------:R0:W-:Y:S04]  /*4d310*/  @P3 STG.E.U16 [R10.64], R20 ;  /* 0x000000140a003986 */ /* 0x0001e8000c10150a */
[----:B------:R-:W-:Y:S01]  /*4d320*/  IMAD.WIDE R8, R19, 0x2, R4 ;  /* 0x0000000213087825 */ /* 0x000fe200078e0204 */
[----:B------:R-:W-:-:S03]  /*4d330*/  IADD3 R0, R3, 0x3a, RZ ;  /* 0x0000003a03007810 */ /* 0x000fc60007ffe0ff */
[----:B------:R-:W-:-:S04]  /*4d340*/  IMAD.WIDE R16, R19, 0x2, R12 ;  /* 0x0000000213107825 */ /* 0x000fc800078e020c */
[----:B0-----:R-:W-:Y:S01]  /*4d350*/  IMAD.WIDE R10, R19, 0x2, R14 ;  /* 0x00000002130a7825 */ /* 0x001fe200078e020e */
[----:B------:R-:W-:Y:S02]  /*4d360*/  ISETP.GE.AND P5, PT, R0, c[0x0][0x17c], PT ;  /* 0x00005f0000007a0c */ /* 0x000fe40003fa6270 */
[----:B------:R-:W-:Y:S02]  /*4d370*/  IADD3 R0, R3, 0x3b, RZ ;  /* 0x0000003b03007810 */ /* 0x000fe40007ffe0ff */
[----:B------:R-:W-:Y:S02]  /*4d380*/  IADD3 R20, R19, c[0x0][0x198], RZ ;  /* 0x0000660013147a10 */ /* 0x000fe40007ffe0ff */
[----:B------:R-:W-:Y:S02]  /*4d390*/  ISETP.GE.AND P3, PT, R0, c[0x0][0x17c], PT ;  /* 0x00005f0000007a0c */ /* 0x000fe40003f66270 */
[----:B---3--:R-:W-:Y:S02]  /*4d3a0*/  PRMT R22, R24, 0x7632, R22 ;  /* 0x0000763218167816 */ /* 0x008fe40000000016 */
[----:B----4-:R-:W-:-:S02]  /*4d3b0*/  PRMT R21, R29, 0x7632, R21 ;  /* 0x000076321d157816 */ /* 0x010fc40000000015 */
[----:B--2---:R-:W-:Y:S02]  /*4d3c0*/  ISETP.LT.AND P1, PT, R27, c[0x0][0x178], !P1 ;  /* 0x00005e001b007a0c */ /* 0x004fe40004f21270 */
[----:B------:R-:W-:Y:S01]  /*4d3d0*/  PRMT R23, R2, 0x7632, R23 ;  /* 0x0000763202177816 */ /* 0x000fe20000000017 */
[----:B------:R0:W-:Y:S01]  /*4d3e0*/  @P4 STG.E.U16 [R8.64], R18 ;  /* 0x0000001208004986 */ /* 0x0001e2000c10150a */
[----:B------:R-:W-:-:S03]  /*4d3f0*/  ISETP.LT.AND P4, PT, R26, c[0x0][0x178], !P0 ;  /* 0x00005e001a007a0c */ /* 0x000fc60004781270 */
[----:B------:R1:W-:Y:S01]  /*4d400*/  @P2 STG.E.U16 [R10.64], R24 ;  /* 0x000000180a002986 */ /* 0x0003e2000c10150a */
[----:B------:R-:W-:-:S03]  /*4d410*/  ISETP.LT.AND P2, PT, R28, c[0x0][0x178], !P0 ;  /* 0x00005e001c007a0c */ /* 0x000fc60004741270 */
[----:B------:R2:W-:Y:S01]  /*4d420*/  @P6 STG.E.U16 [R16.64], R29 ;  /* 0x0000001d10006986 */ /* 0x0005e2000c10150a */
[----:B------:R-:W-:Y:S02]  /*4d430*/  ISETP.LT.AND P6, PT, R25, c[0x0][0x178], !P0 ;  /* 0x00005e0019007a0c */ /* 0x000fe400047c1270 */
[----:B------:R-:W-:Y:S01]  /*4d440*/  PRMT R0, R18, 0x7632, R0 ;  /* 0x0000763212007816 */ /* 0x000fe20000000000 */
[----:B0-----:R-:W-:-:S04]  /*4d450*/  IMAD.WIDE R8, R19, 0x2, R6 ;  /* 0x0000000213087825 */ /* 0x001fc800078e0206 */
[C---:B-1----:R-:W-:Y:S01]  /*4d460*/  IMAD.WIDE R10, R20.reuse, 0x2, R4 ;  /* 0x00000002140a7825 */ /* 0x042fe200078e0204 */
[----:B------:R-:W3:Y:S03]  /*4d470*/  LDL.LU R24, [R1+0xfc] ;  /* 0x0000fc0001187983 */ /* 0x000ee60000300800 */
[C---:B--2---:R-:W-:Y:S01]  /*4d480*/  IMAD.WIDE R16, R20.reuse, 0x2, R14 ;  /* 0x0000000214107825 */ /* 0x044fe200078e020e */
[----:B------:R0:W-:Y:S03]  /*4d490*/  @P1 STG.E.U16 [R8.64], R2 ;  /* 0x0000000208001986 */ /* 0x0001e6000c10150a */
[----:B------:R-:W-:Y:S01]  /*4d4a0*/  IMAD.WIDE R18, R20, 0x2, R12 ;  /* 0x0000000214127825 */ /* 0x000fe200078e020c */
[----:B------:R-:W-:Y:S04]  /*4d4b0*/  @P2 STG.E.U16 [R10.64], R0 ;  /* 0x000000000a002986 */ /* 0x000fe8000c10150a */
[----:B------:R1:W-:Y:S04]  /*4d4c0*/  @P4 STG.E.U16 [R16.64], R22 ;  /* 0x0000001610004986 */ /* 0x0003e8000c10150a */
[----:B0-----:R-:W2:Y:S04]  /*4d4d0*/  LDL.LU R2, [R1+0xdc] ;  /* 0x0000dc0001027983 */ /* 0x001ea80000300800 */
[----:B------:R-:W4:Y:S04]  /*4d4e0*/  LDL.LU R29, [R1+0x3bc] ;  /* 0x0003bc00011d7983 */ /* 0x000f280000300800 */
[----:B-1----:R-:W2:Y:S04]  /*4d4f0*/  LDL.LU R22, [R1+0x2dc] ;  /* 0x0002dc0001167983 */ /* 0x002ea80000300800 */
[----:B------:R0:W-:Y:S04]  /*4d500*/  @P6 STG.E.U16 [R18.64], R21 ;  /* 0x0000001512006986 */ /* 0x0001e8000c10150a */
[----:B0-----:R-:W2:Y:S01]  /*4d510*/  LDL.LU R21, [R1+0x39c] ;  /* 0x00039c0001157983 */ /* 0x001ea20000300800 */
[----:B------:R-:W-:-:S02]  /*4d520*/  ISETP.LT.AND P0, PT, R27, c[0x0][0x178], !P0 ;  /* 0x00005e001b007a0c */ /* 0x000fc40004701270 */
[----:B------:R-:W-:Y:S01]  /*4d530*/  ISETP.LT.AND P1, PT, R28, c[0x0][0x178], !P5 ;  /* 0x00005e001c007a0c */ /* 0x000fe20006f21270 */
[----:B------:R-:W-:Y:S01]  /*4d540*/  IMAD.WIDE R8, R20, 0x2, R6 ;  /* 0x0000000214087825 */ /* 0x000fe200078e0206 */
[----:B------:R-:W-:Y:S02]  /*4d550*/  ISETP.LT.AND P4, PT, R26, c[0x0][0x178], !P5 ;  /* 0x00005e001a007a0c */ /* 0x000fe40006f81270 */
[----:B------:R-:W-:Y:S02]  /*4d560*/  IADD3 R0, R20, c[0x0][0x198], RZ ;  /* 0x0000660014007a10 */ /* 0x000fe40007ffe0ff */
[----:B------:R-:W-:Y:S02]  /*4d570*/  ISETP.LT.AND P2, PT, R25, c[0x0][0x178], !P5 ;  /* 0x00005e0019007a0c */ /* 0x000fe40006f41270 */
[----:B------:R-:W-:-:S03]  /*4d580*/  IADD3 R10, R3, 0x3c, RZ ;  /* 0x0000003c030a7810 */ /* 0x000fc60007ffe0ff */
[----:B------:R0:W-:Y:S01]  /*4d590*/  @P0 STG.E.U16 [R8.64], R23 ;  /* 0x0000001708000986 */ /* 0x0001e2000c10150a */
[----:B------:R-:W-:Y:S01]  /*4d5a0*/  ISETP.GE.AND P6, PT, R10, c[0x0][0x17c], PT ;  /* 0x00005f000a007a0c */ /* 0x000fe20003fc6270 */
[C---:B------:R-:W-:Y:S01]  /*4d5b0*/  IMAD.WIDE R10, R0.reuse, 0x2, R14 ;  /* 0x00000002000a7825 */ /* 0x040fe200078e020e */
[----:B------:R-:W-:Y:S02]  /*4d5c0*/  IADD3 R19, R3, 0x3e, RZ ;  /* 0x0000003e03137810 */ /* 0x000fe40007ffe0ff */
[----:B------:R-:W-:Y:S01]  /*4d5d0*/  ISETP.LT.AND P5, PT, R27, c[0x0][0x178], !P5 ;  /* 0x00005e001b007a0c */ /* 0x000fe20006fa1270 */
[----:B------:R-:W-:-:S04]  /*4d5e0*/  IMAD.WIDE R16, R0, 0x2, R12 ;  /* 0x0000000200107825 */ /* 0x000fc800078e020c */
[----:B0-----:R-:W-:Y:S01]  /*4d5f0*/  IMAD.WIDE R8, R0, 0x2, R4 ;  /* 0x0000000200087825 */ /* 0x001fe200078e0204 */
[----:B------:R-:W4:Y:S01]  /*4d600*/  LDL.LU R23, [R1+0x3ac] ;  /* 0x0003ac0001177983 */ /* 0x000f220000300800 */
[----:B------:R-:W-:-:S04]  /*4d610*/  IADD3 R18, R3, 0x3d, RZ ;  /* 0x0000003d03127810 */ /* 0x000fc80007ffe0ff */
[----:B------:R-:W-:Y:S02]  /*4d620*/  ISETP.GE.AND P0, PT, R18, c[0x0][0x17c], PT ;  /* 0x00005f0012007a0c */ /* 0x000fe40003f06270 */
[----:B---3--:R-:W-:Y:S01]  /*4d630*/  PRMT R18, R24, 0x7632, R18 ;  /* 0x0000763218127816 */ /* 0x008fe20000000012 */
[----:B--2---:R0:W-:Y:S01]  /*4d640*/  @P1 STG.E.U16 [R8.64], R21 ;  /* 0x0000001508001986 */ /* 0x0041e2000c10150a */
[----:B------:R-:W-:Y:S02]  /*4d650*/  ISETP.GE.AND P1, PT, R19, c[0x0][0x17c], PT ;  /* 0x00005f0013007a0c */ /* 0x000fe40003f26270 */
[----:B------:R-:W-:Y:S01]  /*4d660*/  PRMT R19, R21, 0x7632, R19 ;  /* 0x0000763215137816 */ /* 0x000fe20000000013 */
[----:B------:R-:W-:Y:S04]  /*4d670*/  @P4 STG.E.U16 [R10.64], R22 ;  /* 0x000000160a004986 */ /* 0x000fe8000c10150a */
[----:B------:R1:W-:Y:S01]  /*4d680*/  @P2 STG.E.U16 [R16.64], R24 ;  /* 0x0000001810002986 */ /* 0x0003e2000c10150a */
[----:B------:R-:W-:-:S03]  /*4d690*/  ISETP.LT.AND P2, PT, R28, c[0x0][0x178], !P3 ;  /* 0x00005e001c007a0c */ /* 0x000fc60005f41270 */
[----:B0-----:R-:W2:Y:S01]  /*4d6a0*/  LDL.LU R21, [R1+0x10c] ;  /* 0x00010c0001157983 */ /* 0x001ea20000300800 */
[----:B------:R-:W-:Y:S01]  /*4d6b0*/  IMAD.WIDE R8, R0, 0x2, R6 ;  /* 0x0000000200087825 */ /* 0x000fe200078e0206 */
[----:B------:R-:W-:Y:S02]  /*4d6c0*/  ISETP.LT.AND P4, PT, R26, c[0x0][0x178], !P3 ;  /* 0x00005e001a007a0c */ /* 0x000fe40005f81270 */
[----:B-1----:R-:W-:Y:S02]  /*4d6d0*/  IADD3 R16, R0, c[0x0][0x198], RZ ;  /* 0x0000660000107a10 */ /* 0x002fe40007ffe0ff */
[----:B------:R-:W-:Y:S02]  /*4d6e0*/  PRMT R0, R22, 0x7632, R0 ;  /* 0x0000763216007816 */ /* 0x000fe40000000000 */
[----:B------:R-:W3:Y:S04]  /*4d6f0*/  LDL.LU R22, [R1+0xac] ;  /* 0x0000ac0001167983 */ /* 0x000ee80000300800 */
[----:B------:R0:W-:Y:S01]  /*4d700*/  @P5 STG.E.U16 [R8.64], R2 ;  /* 0x0000000208005986 */ /* 0x0001e2000c10150a */
[----:B------:R-:W-:-:S02]  /*4d710*/  ISETP.LT.AND P5, PT, R25, c[0x0][0x178], !P3 ;  /* 0x00005e0019007a0c */ /* 0x000fc40005fa1270 */
[----:B------:R-:W-:Y:S01]  /*4d720*/  ISETP.LT.AND P3, PT, R27, c[0x0][0x178], !P3 ;  /* 0x00005e001b007a0c */ /* 0x000fe20005f61270 */
[----:B------:R-:W-:-:S04]  /*4d730*/  IMAD.WIDE R10, R16, 0x2, R14 ;  /* 0x00000002100a7825 */ /* 0x000fc800078e020e */
[----:B0-----:R-:W-:Y:S01]  /*4d740*/  IMAD.WIDE R8, R16, 0x2, R4 ;  /* 0x0000000210087825 */ /* 0x001fe200078e0204 */
[----:B------:R-:W-:Y:S02]  /*4d750*/  PRMT R17, R2, 0x7632, R17 ;  /* 0x0000763202117816 */ /* 0x000fe40000000011 */
[----:B------:R-:W3:Y:S04]  /*4d760*/  LDL.LU R2, [R1+0x3dc] ;  /* 0x0003dc0001027983 */ /* 0x000ee80000300800 */
[----:B------:R0:W-:Y:S01]  /*4d770*/  @P2 STG.E.U16 [R8.64], R19 ;  /* 0x0000001308002986 */ /* 0x0001e2000c10150a */
[----:B------:R-:W-:-:S03]  /*4d780*/  ISETP.LT.AND P2, PT, R28, c[0x0][0x178], !P6 ;  /* 0x00005e001c007a0c */ /* 0x000fc60007741270 */
[----:B------:R1:W-:Y:S04]  /*4d790*/  @P4 STG.E.U16 [R10.64], R0 ;  /* 0x000000000a004986 */ /* 0x0003e8000c10150a */
[----:B------:R-:W3:Y:S01]  /*4d7a0*/  LDL.LU R24, [R1+0x3cc] ;  /* 0x0003cc0001187983 */ /* 0x000ee20000300800 */
[C---:B0-----:R-:W-:Y:S01]  /*4d7b0*/  IMAD.WIDE R8, R16.reuse, 0x2, R12 ;  /* 0x0000000210087825 */ /* 0x041fe200078e020c */
[----:B-1----:R-:W-:-:S03]  /*4d7c0*/  IADD3 R0, R16, c[0x0][0x198], RZ ;  /* 0x0000660010007a10 */ /* 0x002fc60007ffe0ff */
[----:B------:R-:W-:Y:S01]  /*4d7d0*/  IMAD.WIDE R10, R16, 0x2, R6 ;  /* 0x00000002100a7825 */ /* 0x000fe200078e0206 */
[C---:B------:R-:W-:Y:S01]  /*4d7e0*/  IADD3 R16, R3.reuse, 0x3f, RZ ;  /* 0x0000003f03107810 */ /* 0x040fe20007ffe0ff */
[----:B------:R0:W-:Y:S04]  /*4d7f0*/  @P5 STG.E.U16 [R8.64], R18 ;  /* 0x0000001208005986 */ /* 0x0001e8000c10150a */
[----:B------:R-:W-:Y:S01]  /*4d800*/  @P3 STG.E.U16 [R10.64], R17 ;  /* 0x000000110a003986 */ /* 0x000fe2000c10150a */
[----:B------:R-:W-:Y:S02]  /*4d810*/  ISETP.GE.AND P3, PT, R16, c[0x0][0x17c], PT ;  /* 0x00005f0010007a0c */ /* 0x000fe40003f66270 */
[----:B------:R-:W-:Y:S01]  /*4d820*/  IADD3 R16, R3, 0x40, RZ ;  /* 0x0000004003107810 */ /* 0x000fe20007ffe0ff */
[----:B0-----:R-:W-:-:S05]  /*4d830*/  IMAD.WIDE R8, R0, 0x2, R4 ;  /* 0x0000000200087825 */ /* 0x001fca00078e0204 */
[----:B----4-:R0:W-:Y:S01]  /*4d840*/  @P2 STG.E.U16 [R8.64], R29 ;  /* 0x0000001d08002986 */ /* 0x0101e2000c10150a */
[----:B------:R-:W-:Y:S02]  /*4d850*/  ISETP.GE.AND P2, PT, R16, c[0x0][0x17c], PT ;  /* 0x00005f0010007a0c */ /* 0x000fe40003f46270 */
[----:B------:R-:W-:Y:S02]  /*4d860*/  PRMT R16, R29, 0x7632, R16 ;  /* 0x000076321d107816 */ /* 0x000fe40000000010 */
[----:B0-----:R-:W4:Y:S01]  /*4d870*/  LDL.LU R29, [R1+0x11c] ;  /* 0x00011c00011d7983 */ /* 0x001f220000300800 */
[----:B------:R-:W-:Y:S02]  /*4d880*/  ISETP.LT.AND P4, PT, R26, c[0x0][0x178], !P6 ;  /* 0x00005e001a007a0c */ /* 0x000fe40007781270 */
[----:B------:R-:W-:Y:S01]  /*4d890*/  ISETP.LT.AND P5, PT, R25, c[0x0][0x178], !P6 ;  /* 0x00005e0019007a0c */ /* 0x000fe200077a1270 */
[----:B------:R-:W-:Y:S01]  /*4d8a0*/  IMAD.WIDE R10, R0, 0x2, R14 ;  /* 0x00000002000a7825 */ /* 0x000fe200078e020e */
[----:B------:R-:W-:-:S03]  /*4d8b0*/  ISETP.LT.AND P6, PT, R27, c[0x0][0x178], !P6 ;  /* 0x00005e001b007a0c */ /* 0x000fc600077c1270 */
[----:B------:R-:W-:-:S06]  /*4d8c0*/  IMAD.WIDE R8, R0, 0x2, R12 ;  /* 0x0000000200087825 */ /* 0x000fcc00078e020c */
[----:B------:R0:W-:Y:S01]  /*4d8d0*/  @P4 STG.E.U16 [R10.64], R23 ;  /* 0x000000170a004986 */ /* 0x0001e2000c10150a */
[----:B------:R-:W-:Y:S01]  /*4d8e0*/  ISETP.LT.AND P4, PT, R28, c[0x0][0x178], !P0 ;  /* 0x00005e001c007a0c */ /* 0x000fe20004781270 */
[C---:B0-----:R-:W-:Y:S01]  /*4d8f0*/  IMAD.WIDE R10, R0.reuse, 0x2, R6 ;  /* 0x00000002000a7825 */ /* 0x041fe200078e0206 */
[----:B------:R-:W-:Y:S02]  /*4d900*/  IADD3 R0, R0, c[0x0][0x198], RZ ;  /* 0x0000660000007a10 */ /* 0x000fe40007ffe0ff */
[----:B------:R-:W-:Y:S01]  /*4d910*/  PRMT R17, R23, 0x7632, R17 ;  /* 0x0000763217117816 */ /* 0x000fe20000000011 */
[----:B--2---:R0:W-:Y:S01]  /*4d920*/  @P5 STG.E.U16 [R8.64], R21 ;  /* 0x0000001508005986 */ /* 0x0041e2000c10150a */
[----:B------:R-:W-:Y:S02]  /*4d930*/  ISETP.LT.AND P5, PT, R26, c[0x0][0x178], !P0 ;  /* 0x00005e001a007a0c */ /* 0x000fe400047a1270 */
[----:B------:R-:W-:Y:S01]  /*4d940*/  PRMT R18, R21, 0x7632, R18 ;  /* 0x0000763215127816 */ /* 0x000fe20000000012 */
[----:B---3--:R1:W-:Y:S01]  /*4d950*/  @P6 STG.E.U16 [R10.64], R22 ;  /* 0x000000160a006986 */ /* 0x0083e2000c10150a */
[----:B------:R-:W-:Y:S01]  /*4d960*/  ISETP.LT.AND P6, PT, R25, c[0x0][0x178], !P0 ;  /* 0x00005e0019007a0c */ /* 0x000fe200047c1270 */
[----:B0-----:R-:W-:-:S02]  /*4d970*/  IMAD.WIDE R8, R0, 0x2, R4 ;  /* 0x0000000200087825 */ /* 0x001fc400078e0204 */
[----:B------:R-:W2:Y:S01]  /*4d980*/  LDL.LU R21, [R1+0xec] ;  /* 0x0000ec0001157983 */ /* 0x000ea20000300800 */
[----:B------:R-:W-:-:S03]  /*4d990*/  ISETP.LT.AND P0, PT, R27, c[0x0][0x178], !P0 ;  /* 0x00005e001b007a0c */ /* 0x000fc60004701270 */
[----:B------:R0:W-:Y:S01]  /*4d9a0*/  @P4 STG.E.U16 [R8.64], R16 ;  /* 0x0000001008004986 */ /* 0x0001e2000c10150a */
[----:B------:R-:W-:Y:S01]  /*4d9b0*/  ISETP.LT.AND P4, PT, R28, c[0x0][0x178], !P1 ;  /* 0x00005e001c007a0c */ /* 0x000fe20004f81270 */
[----:B-1----:R-:W-:-:S05]  /*4d9c0*/  IMAD.WIDE R10, R0, 0x2, R14 ;  /* 0x00000002000a7825 */ /* 0x002fca00078e020e */
[----:B------:R1:W-:Y:S01]  /*4d9d0*/  @P5 STG.E.U16 [R10.64], R17 ;  /* 0x000000110a005986 */ /* 0x0003e2000c10150a */
[----:B0-----:R-:W-:Y:S01]  /*4d9e0*/  IMAD.WIDE R8, R0, 0x2, R12 ;  /* 0x0000000200087825 */ /* 0x001fe200078e020c */
[----:B------:R-:W-:Y:S02]  /*4d9f0*/  ISETP.LT.AND P5, PT, R26, c[0x0][0x178], !P1 ;  /* 0x00005e001a007a0c */ /* 0x000fe40004fa1270 */
[----:B------:R-:W-:Y:S02]  /*4da00*/  PRMT R16, R22, 0x7632, R16 ;  /* 0x0000763216107816 */ /* 0x000fe40000000010 */
[----:B------:R0:W-:Y:S01]  /*4da10*/  @P6 STG.E.U16 [R8.64], R18 ;  /* 0x0000001208006986 */ /* 0x0001e2000c10150a */
[C---:B-1----:R-:W-:Y:S01]  /*4da20*/  IADD3 R17, R0.reuse, c[0x0][0x198], RZ ;  /* 0x0000660000117a10 */ /* 0x042fe20007ffe0ff */
[----:B------:R-:W-:Y:S01]  /*4da30*/  IMAD.WIDE R10, R0, 0x2, R6 ;  /* 0x00000002000a7825 */ /* 0x000fe200078e0206 */
[----:B------:R-:W-:-:S03]  /*4da40*/  ISETP.LT.AND P6, PT, R25, c[0x0][0x178], !P1 ;  /* 0x00005e0019007a0c */ /* 0x000fc60004fc1270 */
[----:B0-----:R-:W-:Y:S01]  /*4da50*/  IMAD.WIDE R8, R17, 0x2, R4 ;  /* 0x0000000211087825 */ /* 0x001fe200078e0204 */
[----:B------:R0:W-:Y:S01]  /*4da60*/  @P0 STG.E.U16 [R10.64], R16 ;  /* 0x000000100a000986 */ /* 0x0001e2000c10150a */
[----:B------:R-:W-:-:S03]  /*4da70*/  IADD3 R0, R3, 0x41, RZ ;  /* 0x0000004103007810 */ /* 0x000fc60007ffe0ff */
[----:B------:R1:W-:Y:S01]  /*4da80*/  @P4 STG.E.U16 [R8.64], R2 ;  /* 0x0000000208004986 */ /* 0x0003e2000c10150a */
[----:B------:R-:W-:Y:S02]  /*4da90*/  ISETP.GE.AND P0, PT, R0, c[0x0][0x17c], PT ;  /* 0x00005f0000007a0c */ /* 0x000fe40003f06270 */
[----:B0-----:R-:W-:Y:S01]  /*4daa0*/  PRMT R16, R2, 0x7632, R16 ;  /* 0x0000763202107816 */ /* 0x001fe20000000010 */
[C---:B------:R-:W-:Y:S01]  /*4dab0*/  IMAD.WIDE R10, R17.reuse, 0x2, R14 ;  /* 0x00000002110a7825 */ /* 0x040fe200078e020e */
[----:B-1----:R-:W3:Y:S03]  /*4dac0*/  LDL.LU R2, [R1+0x190] ;  /* 0x0001900001027983 */ /* 0x002ee60000300800 */
[----:B------:R-:W-:Y:S01]  /*4dad0*/  IMAD.WIDE R8, R17, 0x2, R12 ;  /* 0x0000000211087825 */ /* 0x000fe200078e020c */
[----:B------:R-:W-:Y:S01]  /*4dae0*/  PRMT R0, R24, 0x7632, R0 ;  /* 0x0000763218007816 */ /* 0x000fe20000000000 */
[----:B------:R0:W-:Y:S04]  /*4daf0*/  @P5 STG.E.U16 [R10.64], R24 ;  /* 0x000000180a005986 */ /* 0x0001e8000c10150a */
[----:B------:R-:W3:Y:S04]  /*4db00*/  LDL.LU R22, [R1+0x170] ;  /* 0x0001700001167983 */ /* 0x000ee80000300800 */
[----:B0-----:R-:W3:Y:S01]  /*4db10*/  LDL.LU R24, [R1+0x150] ;  /* 0x0001500001187983 */ /* 0x001ee20000300800 */
[----:B----4-:R-:W-:-:S03]  /*4db20*/  PRMT R19, R29, 0x7632, R19 ;  /* 0x000076321d137816 */ /* 0x010fc60000000013 */
[----:B------:R0:W-:Y:S04]  /*4db30*/  @P6 STG.E.U16 [R8.64], R29 ;  /* 0x0000001d08006986 */ /* 0x0001e8000c10150a */
[----:B0-----:R-:W4:Y:S01]  /*4db40*/  LDL.LU R29, [R1+0x130] ;  /* 0x00013000011d7983 */ /* 0x001f220000300800 */
[----:B------:R-:W-:Y:S02]  /*4db50*/  ISETP.LT.AND P1, PT, R27, c[0x0][0x178], !P1 ;  /* 0x00005e001b007a0c */ /* 0x000fe40004f21270 */
[----:B------:R-:W-:Y:S02]  /*4db60*/  ISETP.LT.AND P4, PT, R28, c[0x0][0x178], !P3 ;  /* 0x00005e001c007a0c */ /* 0x000fe40005f81270 */
[C---:B------:R-:W-:Y:S02]  /*4db70*/  IADD3 R18, R17.reuse, c[0x0][0x198], RZ ;  /* 0x0000660011127a10 */ /* 0x040fe40007ffe0ff */
[----:B------:R-:W-:Y:S01]  /*4db80*/  ISETP.LT.AND P5, PT, R26, c[0x0][0x178], !P3 ;  /* 0x00005e001a007a0c */ /* 0x000fe20005fa1270 */
[----:B------:R-:W-:Y:S01]  /*4db90*/  IMAD.WIDE R8, R17, 0x2, R6 ;  /* 0x0000000211087825 */ /* 0x000fe200078e0206 */
[----:B------:R-:W-:-:S02]  /*4dba0*/  ISETP.LT.AND P6, PT, R25, c[0x0][0x178], !P3 ;  /* 0x00005e0019007a0c */ /* 0x000fc40005fc1270 */
[----:B------:R-:W-:Y:S01]  /*4dbb0*/  ISETP.LT.AND P3, PT, R27, c[0x0][0x178], !P3 ;  /* 0x00005e001b007a0c */ /* 0x000fe20005f61270 */
[----:B------:R-:W-:Y:S02]  /*4dbc0*/  IMAD.WIDE R10, R18, 0x2, R4 ;  /* 0x00000002120a7825 */ /* 0x000fe400078e0204 */
[----:B--2---:R0:W-:Y:S01]  /*4dbd0*/  @P1 STG.E.U16 [R8.64], R21 ;  /* 0x0000001508001986 */ /* 0x0041e2000c10150a */
[----:B------:R-:W-:-:S03]  /*4dbe0*/  PRMT R20, R21, 0x7632, R20 ;  /* 0x0000763215147816 */ /* 0x000fc60000000014 */
[----:B------:R1:W-:Y:S01]  /*4dbf0*/  @P4 STG.E.U16 [R10.64], R16 ;  /* 0x000000100a004986 */ /* 0x0003e2000c10150a */
[----:B------:R-:W-:Y:S01]  /*4dc00*/  ISETP.LT.AND P4, PT, R28, c[0x0][0x178], !P2 ;  /* 0x00005e001c007a0c */ /* 0x000fe20005781270 */
[----:B0-----:R-:W-:-:S04]  /*4dc10*/  IMAD.WIDE R8, R18, 0x2, R14 ;  /* 0x0000000212087825 */ /* 0x001fc800078e020e */
[C---:B-1----:R-:W-:Y:S01]  /*4dc20*/  IMAD.WIDE R10, R18.reuse, 0x2, R12 ;  /* 0x00000002120a7825 */ /* 0x042fe200078e020c */
[----:B------:R0:W-:Y:S03]  /*4dc30*/  @P5 STG.E.U16 [R8.64], R0 ;  /* 0x0000000008005986 */ /* 0x0001e6000c10150a */
[C---:B------:R-:W-:Y:S01]  /*4dc40*/  IMAD.WIDE R16, R18.reuse, 0x2, R6 ;  /* 0x0000000212107825 */ /* 0x040fe200078e0206 */
[----:B------:R-:W-:Y:S01]  /*4dc50*/  IADD3 R18, R18, c[0x0][0x198], RZ ;  /* 0x0000660012127a10 */ /* 0x000fe20007ffe0ff */
[----:B------:R1:W-:Y:S01]  /*4dc60*/  @P6 STG.E.U16 [R10.64], R19 ;  /* 0x000000130a006986 */ /* 0x0003e2000c10150a */
[----:B------:R-:W-:-:S03]  /*4dc70*/  ISETP.LT.AND P5, PT, R25, c[0x0][0x178], !P2 ;  /* 0x00005e0019007a0c */ /* 0x000fc600057a1270 */
[----:B------:R-:W-:Y:S01]  /*4dc80*/  @P3 STG.E.U16 [R16.64], R20 ;  /* 0x0000001410003986 */ /* 0x000fe2000c10150a */
[----:B------:R-:W-:Y:S02]  /*4dc90*/  ISETP.LT.AND P3, PT, R26, c[0x0][0x178], !P2 ;  /* 0x00005e001a007a0c */ /* 0x000fe40005761270 */
[----:B------:R-:W-:Y:S01]  /*4dca0*/  ISETP.LT.AND P2, PT, R27, c[0x0][0x178], !P2 ;  /* 0x00005e001b007a0c */ /* 0x000fe20005741270 */
[C---:B0-----:R-:W-:Y:S01]  /*4dcb0*/  IMAD.WIDE R8, R18.reuse, 0x2, R4 ;  /* 0x0000000212087825 */ /* 0x041fe200078e0204 */
[----:B------:R-:W-:-:S03]  /*4dcc0*/  IADD3 R0, R18, c[0x0][0x198], RZ ;  /* 0x0000660012007a10 */ /* 0x000fc60007ffe0ff */
[----:B-1----:R-:W-:Y:S01]  /*4dcd0*/  IMAD.WIDE R10, R18, 0x2, R14 ;  /* 0x00000002120a7825 */ /* 0x002fe200078e020e */
[----:B------:R-:W-:Y:S01]  /*4dce0*/  ISETP.LT.AND P6, PT, R28, c[0x0][0x178], !P0 ;  /* 0x00005e001c007a0c */ /* 0x000fe200047c1270 */
[----:B---3--:R0:W-:Y:S04]  /*4dcf0*/  @P4 STG.E.U16 [R8.64], R2 ;  /* 0x0000000208004986 */ /* 0x0081e8000c10150a */
[----:B------:R-:W-:Y:S01]  /*4dd00*/  @P3 STG.E.U16 [R10.64], R22 ;  /* 0x000000160a003986 */ /* 0x000fe2000c10150a */
[----:B0-----:R-:W-:-:S04]  /*4dd10*/  IMAD.WIDE R8, R18, 0x2, R12 ;  /* 0x0000000212087825 */ /* 0x001fc800078e020c */
[----:B------:R-:W-:Y:S01]  /*4dd20*/  IMAD.WIDE R18, R18, 0x2, R6 ;  /* 0x0000000212127825 */ /* 0x000fe200078e0206 */
[----:B------:R0:W-:Y:S01]  /*4dd30*/  @P5 STG.E.U16 [R8.64], R24 ;  /* 0x0000001808005986 */ /* 0x0001e2000c10150a */
[----:B------:R-:W-:Y:S02]  /*4dd40*/  IADD3 R21, R3, 0x42, RZ ;  /* 0x0000004203157810 */ /* 0x000fe40007ffe0ff */
[----:B------:R-:W-:Y:S01]  /*4dd50*/  PRMT R20, R2, 0x7632, R20 ;  /* 0x0000763202147816 */ /* 0x000fe20000000014 */
[----:B------:R-:W-:Y:S01]  /*4dd60*/  IMAD.WIDE R16, R0, 0x2, R4 ;  /* 0x0000000200107825 */ /* 0x000fe200078e0204 */
[----:B----4-:R1:W-:Y:S01]  /*4dd70*/  @P2 STG.E.U16 [R18.64], R29 ;  /* 0x0000001d12002986 */ /* 0x0103e2000c10150a */
[----:B------:R-:W-:Y:S02]  /*4dd80*/  ISETP.LT.AND P2, PT, R26, c[0x0][0x178], !P0 ;  /* 0x00005e001a007a0c */ /* 0x000fe40004741270 */
[----:B0-----:R-:W-:Y:S01]  /*4dd90*/  IMAD.WIDE R8, R0, 0x2, R14 ;  /* 0x0000000200087825 */ /* 0x001fe200078e020e */
[----:B------:R-:W-:Y:S01]  /*4dda0*/  ISETP.GE.AND P1, PT, R21, c[0x0][0x17c], PT ;  /* 0x00005f0015007a0c */ /* 0x000fe20003f26270 */
[----:B------:R-:W2:Y:S04]  /*4ddb0*/  LDL.LU R2, [R1+0x210] ;  /* 0x0002100001027983 */ /* 0x000ea80000300800 */
[----:B------:R-:W-:Y:S01]  /*4ddc0*/  @P6 STG.E.U16 [R16.64], R20 ;  /* 0x0000001410006986 */ /* 0x000fe2000c10150a */
[----:B-1----:R-:W-:-:S03]  /*4ddd0*/  PRMT R18, R22, 0x7632, R18 ;  /* 0x0000763216127816 */ /* 0x002fc60000000012 */
[----:B------:R0:W-:Y:S04]  /*4dde0*/  STL [R1+0x18e8], R26 ;  /* 0x0018e81a01007387 */ /* 0x0001e80000100800 */
[----:B------:R1:W-:Y:S01]  /*4ddf0*/  @P2 STG.E.U16 [R8.64], R18 ;  /* 0x0000001208002986 */ /* 0x0003e2000c10150a */
[----:B------:R-:W-:-:S03]  /*4de00*/  ISETP.LT.AND P2, PT, R26, c[0x0][0x178], !P1 ;  /* 0x00005e001a007a0c */ /* 0x000fc60004f41270 */
[----:B0-----:R-:W3:Y:S01]  /*4de10*/  LDL R26, [R1+0x1f0] ;  /* 0x0001f000011a7983 */ /* 0x001ee20000100800 */
[----:B------:R-:W-:Y:S02]  /*4de20*/  ISETP.LT.AND P3, PT, R25, c[0x0][0x178], !P0 ;  /* 0x00005e0019007a0c */ /* 0x000fe40004761270 */
[----:B------:R-:W-:Y:S02]  /*4de30*/  ISETP.LT.AND P6, PT, R27, c[0x0][0x178], !P0 ;  /* 0x00005e001b007a0c */ /* 0x000fe400047c1270 */
[----:B------:R-:W-:Y:S01]  /*4de40*/  ISETP.LT.AND P5, PT, R28, c[0x0][0x178], !P1 ;  /* 0x00005e001c007a0c */ /* 0x000fe20004fa1270 */
[----:B------:R-:W-:Y:S01]  /*4de50*/  IMAD.WIDE R10, R0, 0x2, R12 ;  /* 0x00000002000a7825 */ /* 0x000fe200078e020c */
[----:B------:R-:W-:-:S03]  /*4de60*/  IADD3 R21, R3, 0x43, RZ ;  /* 0x0000004303157810 */ /* 0x000fc60007ffe0ff */
[C---:B------:R-:W-:Y:S01]  /*4de70*/  IMAD.WIDE R16, R0.reuse, 0x2, R6 ;  /* 0x0000000200107825 */ /* 0x040fe200078e0206 */
[----:B------:R-:W-:Y:S02]  /*4de80*/  IADD3 R0, R0, c[0x0][0x198], RZ ;  /* 0x0000660000007a10 */ /* 0x000fe40007ffe0ff */
[----:B------:R-:W-:Y:S02]  /*4de90*/  PRMT R19, R24, 0x7632, R19 ;  /* 0x0000763218137816 */ /* 0x000fe40000000013 */
[----:B------:R-:W-:Y:S01]  /*4dea0*/  ISETP.GE.AND P4, PT, R21, c[0x0][0x17c], PT ;  /* 0x00005f0015007a0c */ /* 0x000fe20003f86270 */
[----:B-1----:R-:W-:Y:S01]  /*4deb0*/  IMAD.WIDE R8, R0, 0x2, R4 ;  /* 0x0000000200087825 */ /* 0x002fe200078e0204 */
[----:B------:R-:W-:Y:S02]  /*4dec0*/  PRMT R20, R29, 0x7632, R20 ;  /* 0x000076321d147816 */ /* 0x000fe40000000014 */
[C---:B------:R-:W-:Y:S01]  /*4ded0*/  IADD3 R21, R3.reuse, 0x44, RZ ;  /* 0x0000004403157810 */ /* 0x040fe20007ffe0ff */
[----:B------:R0:W-:Y:S01]  /*4dee0*/  @P3 STG.E.U16 [R10.64], R19 ;  /* 0x000000130a003986 */ /* 0x0001e2000c10150a */
[----:B------:R-:W-:-:S02]  /*4def0*/  IADD3 R22, R3, 0x45, RZ ;  /* 0x0000004503167810 */ /* 0x000fc40007ffe0ff */
[----:B------:R-:W-:Y:S01]  /*4df00*/  ISETP.GE.AND P0, PT, R21, c[0x0][0x17c], PT ;  /* 0x00005f0015007a0c */ /* 0x000fe20003f06270 */
[----:B------:R-:W-:Y:S01]  /*4df10*/  @P6 STG.E.U16 [R16.64], R20 ;  /* 0x0000001410006986 */ /* 0x000fe2000c10150a */
[----:B0-----:R-:W-:-:S03]  /*4df20*/  IMAD.WIDE R10, R0, 0x2, R14 ;  /* 0x00000002000a7825 */ /* 0x001fc600078e020e */
[----:B--2---:R0:W-:Y:S01]  /*4df30*/  @P5 STG.E.U16 [R8.64], R2 ;  /* 0x0000000208005986 */ /* 0x0041e2000c10150a */
[----:B------:R-:W-:Y:S02]  /*4df40*/  PRMT R21, R2, 0x7632, R21 ;  /* 0x0000763202157816 */ /* 0x000fe40000000015 */
[----:B------:R-:W-:Y:S01]  /*4df50*/  ISETP.GE.AND P5, PT, R22, c[0x0][0x17c], PT ;  /* 0x00005f0016007a0c */ /* 0x000fe20003fa6270 */
[----:B0-----:R-:W2:Y:S04]  /*4df60*/  LDL.LU R2, [R1+0x250] ;  /* 0x0002500001027983 */ /* 0x001ea80000300800 */
[----:B------:R-:W4:Y:S04]  /*4df70*/  LDL.LU R23, [R1+0x230] ;  /* 0x0002300001177983 */ /* 0x000f280000300800 */
[----:B------:R-:W2:Y:S04]  /*4df80*/  LDL.LU R24, [R1+0x200] ;  /* 0x0002000001187983 */ /* 0x000ea80000300800 */
[----:B------:R-:W2:Y:S04]  /*4df90*/  LDL.LU R29, [R1+0x160] ;  /* 0x00016000011d7983 */ /* 0x000ea80000300800 */
[----:B------:R-:W2:Y:S04]  /*4dfa0*/  LDL.LU R22, [R1+0x140] ;  /* 0x0001400001167983 */ /* 0x000ea80000300800 */
[----:B---3--:R0:W-:Y:S04]  /*4dfb0*/  @P2 STG.E.U16 [R10.64], R26 ;  /* 0x0000001a0a002986 */ /* 0x0081e8000c10150a */
[----:B0-----:R-:W3:Y:S04]  /*4dfc0*/  LDL.LU R26, [R1+0x18e8] ;  /* 0x0018e800011a7983 */ /* 0x001ee80000300800 */
[----:B------:R-:W2:Y:S04]  /*4dfd0*/  LDL.LU R10, [R1+0x1f0] ;  /* 0x0001f000010a7983 */ /* 0x000ea80000300800 */
[----:B------:R-:W4:Y:S01]  /*4dfe0*/  LDL.LU R11, [R1+0x180] ;  /* 0x00018000010b7983 */ /* 0x000f220000300800 */
[----:B------:R-:W-:-:S02]  /*4dff0*/  ISETP.LT.AND P3, PT, R25, c[0x0][0x178], !P1 ;  /* 0x00005e0019007a0c */ /* 0x000fc40004f61270 */
[----:B------:R-:W-:Y:S02]  /*4e000*/  ISETP.LT.AND P1, PT, R27, c[0x0][0x178], !P1 ;  /* 0x00005e001b007a0c */ /* 0x000fe40004f21270 */
[----:B------:R-:W-:Y:S02]  /*4e010*/  ISETP.LT.AND P6, PT, R28, c[0x0][0x178], !P4 ;  /* 0x00005e001c007a0c */ /* 0x000fe400067c1270 */
[C---:B------:R-:W-:Y:S01]  /*4e020*/  IADD3 R20, R0.reuse, c[0x0][0x198], RZ ;  /* 0x0000660000147a10 */ /* 0x040fe20007ffe0ff */
[----:B------:R-:W-:-:S04]  /*4e030*/  IMAD.WIDE R8, R0, 0x2, R12 ;  /* 0x0000000200087825 */ /* 0x000fc800078e020c */
[----:B------:R-:W-:-:S04]  /*4e040*/  IMAD.WIDE R16, R0, 0x2, R6 ;  /* 0x0000000200107825 */ /* 0x000fc800078e0206 */
[----:B------:R-:W-:Y:S01]  /*4e050*/  IMAD.WIDE R18, R20, 0x2, R4 ;  /* 0x0000000214127825 */ /* 0x000fe200078e0204 */
[----:B---3--:R-:W-:Y:S02]  /*4e060*/  ISETP.LT.AND P2, PT, R26, c[0x0][0x178], !P4 ;  /* 0x00005e001a007a0c */ /* 0x008fe40006741270 */
[----:B--2---:R-:W-:Y:S01]  /*4e070*/  PRMT R0, R10, 0x7632, R0 ;  /* 0x000076320a007816 */ /* 0x004fe20000000000 */
[----:B----4-:R0:W-:Y:S01]  /*4e080*/  @P3 STG.E.U16 [R8.64], R11 ;  /* 0x0000000b08003986 */ /* 0x0101e2000c10150a */
[----:B------:R-:W-:-:S03]  /*4e090*/  ISETP.LT.AND P3, PT, R25, c[0x0][0x178], !P4 ;  /* 0x00005e0019007a0c */ /* 0x000fc60006761270 */
[----:B------:R-:W-:Y:S04]  /*4e0a0*/  @P1 STG.E.U16 [R16.64], R22 ;  /* 0x0000001610001986 */ /* 0x000fe8000c10150a */
[----:B------:R1:W-:Y:S01]  /*4e0b0*/  @P6 STG.E.U16 [R18.64], R21 ;  /* 0x0000001512006986 */ /* 0x0003e2000c10150a */
[----:B------:R-:W-:Y:S01]  /*4e0c0*/  ISETP.LT.AND P6, PT, R27, c[0x0][0x178], !P4 ;  /* 0x00005e001b007a0c */ /* 0x000fe200067c1270 */
[----:B0-----:R-:W-:Y:S01]  /*4e0d0*/  IMAD.WIDE R8, R20, 0x2, R14 ;  /* 0x0000000214087825 */ /* 0x001fe200078e020e */
[----:B------:R-:W-:-:S04]  /*4e0e0*/  ISETP.LT.AND P4, PT, R28, c[0x0][0x178], !P0 ;  /* 0x00005e001c007a0c */ /* 0x000fc80004781270 */
[----:B------:R0:W-:Y:S01]  /*4e0f0*/  @P2 STG.E.U16 [R8.64], R0 ;  /* 0x0000000008002986 */ /* 0x0001e2000c10150a */
[----:B------:R-:W-:Y:S02]  /*4e100*/  ISETP.LT.AND P2, PT, R26, c[0x0][0x178], !P0 ;  /* 0x00005e001a007a0c */ /* 0x000fe40004741270 */
[----:B-1----:R-:W-:Y:S01]  /*4e110*/  PRMT R18, R11, 0x7632, R18 ;  /* 0x000076320b127816 */ /* 0x002fe20000000012 */
[----:B------:R-:W-:Y:S01]  /*4e120*/  IMAD.WIDE R10, R20, 0x2, R12 ;  /* 0x00000002140a7825 */ /* 0x000fe200078e020c */
[----:B------:R-:W-:-:S03]  /*4e130*/  PRMT R19, R22, 0x7632, R19 ;  /* 0x0000763216137816 */ /* 0x000fc60000000013 */
[C---:B------:R-:W-:Y:S01]  /*4e140*/  IMAD.WIDE R16, R20.reuse, 0x2, R6 ;  /* 0x0000000214107825 */ /* 0x040fe200078e0206 */
[----:B------:R-:W-:Y:S01]  /*4e150*/  IADD3 R20, R20, c[0x0][0x198], RZ ;  /* 0x0000660014147a10 */ /* 0x000fe20007ffe0ff */
[----:B------:R1:W-:Y:S01]  /*4e160*/  @P3 STG.E.U16 [R10.64], R18 ;  /* 0x000000120a003986 */ /* 0x0003e2000c10150a */
[----:B------:R-:W-:Y:S02]  /*4e170*/  ISETP.LT.AND P3, PT, R25, c[0x0][0x178], !P0 ;  /* 0x00005e0019007a0c */ /* 0x000fe40004761270 */
[----:B------:R-:W-:Y:S01]  /*4e180*/  ISETP.LT.AND P0, PT, R27, c[0x0][0x178], !P0 ;  /* 0x00005e001b007a0c */ /* 0x000fe20004701270 */
[----:B------:R2:W-:Y:S01]  /*4e190*/  @P6 STG.E.U16 [R16.64], R19 ;  /* 0x0000001310006986 */ /* 0x0005e2000c10150a */
[----:B0-----:R-:W-:Y:S01]  /*4e1a0*/  IMAD.WIDE R8, R20, 0x2, R4 ;  /* 0x0000000214087825 */ /* 0x001fe200078e0204 */
[----:B------:R-:W-:Y:S02]  /*4e1b0*/  ISETP.LT.AND P6, PT, R28, c[0x0][0x178], !P5 ;  /* 0x00005e001c007a0c */ /* 0x000fe40006fc1270 */
[----:B------:R-:W-:Y:S01]  /*4e1c0*/  IADD3 R21, R3, 0x46, RZ ;  /* 0x0000004603157810 */ /* 0x000fe20007ffe0ff */
[C---:B-1----:R-:W-:Y:S01]  /*4e1d0*/  IMAD.WIDE R10, R20.reuse, 0x2, R14 ;  /* 0x00000002140a7825 */ /* 0x042fe200078e020e */
[C---:B------:R-:W-:Y:S01]  /*4e1e0*/  IADD3 R0, R20.reuse, c[0x0][0x198], RZ ;  /* 0x0000660014007a10 */ /* 0x040fe20007ffe0ff */
[----:B------:R0:W-:Y:S01]  /*4e1f0*/  @P4 STG.E.U16 [R8.64], R2 ;  /* 0x0000000208004986 */ /* 0x0001e2000c10150a */
[----:B------:R-:W-:Y:S01]  /*4e200*/  ISETP.GE.AND P1, PT, R21, c[0x0][0x17c], PT ;  /* 0x00005f0015007a0c */ /* 0x000fe20003f26270 */
[----:B--2---:R-:W-:-:S02]  /*4e210*/  IMAD.WIDE R16, R20, 0x2, R6 ;  /* 0x0000000214107825 */ /* 0x004fc400078e0206 */
[----:B------:R-:W-:Y:S01]  /*4e220*/  @P2 STG.E.U16 [R10.64], R23 ;  /* 0x000000170a002986 */ /* 0x000fe2000c10150a */
[----:B------:R-:W-:Y:S01]  /*4e230*/  ISETP.LT.AND P2, PT, R26, c[0x0][0x178], !P5 ;  /* 0x00005e001a007a0c */ /* 0x000fe20006f41270 */
[----:B------:R-:W-:Y:S01]  /*4e240*/  IMAD.WIDE R18, R0, 0x2, R4 ;  /* 0x0000000200127825 */ /* 0x000fe200078e0204 */
[----:B------:R-:W-:-:S03]  /*4e250*/  PRMT R21, R2, 0x7632, R21 ;  /* 0x0000763202157816 */ /* 0x000fc60000000015 */
[----:B0-----:R-:W-:Y:S01]  /*4e260*/  IMAD.WIDE R8, R20, 0x2, R12 ;  /* 0x0000000214087825 */ /* 0x001fe200078e020c */
[----:B------:R-:W2:Y:S04]  /*4e270*/  LDL.LU R2, [R1+0x3e0] ;  /* 0x0003e00001027983 */ /* 0x000ea80000300800 */
[----:B------:R0:W-:Y:S04]  /*4e280*/  @P3 STG.E.U16 [R8.64], R24 ;  /* 0x0000001808003986 */ /* 0x0001e8000c10150a */
[----:B------:R-:W-:Y:S04]  /*4e290*/  @P0 STG.E.U16 [R16.64], R29 ;  /* 0x0000001d10000986 */ /* 0x000fe8000c10150a */
[----:B------:R1:W-:Y:S01]  /*4e2a0*/  @P6 STG.E.U16 [R18.64], R21 ;  /* 0x0000001512006986 */ /* 0x0003e2000c10150a */
[----:B0-----:R-:W-:-:S03]  /*4e2b0*/  IMAD.WIDE R8, R0, 0x2, R14 ;  /* 0x0000000200087825 */ /* 0x001fc600078e020e */
[----:B------:R0:W-:Y:S01]  /*4e2c0*/  STL [R1+0x18e4], R26 ;  /* 0x0018e41a01007387 */ /* 0x0001e20000100800 */
[----:B-1----:R-:W-:-:S05]  /*4e2d0*/  PRMT R18, R23, 0x7632, R18 ;  /* 0x0000763217127816 */ /* 0x002fca0000000012 */
[----:B------:R1:W-:Y:S01]  /*4e2e0*/  @P2 STG.E.U16 [R8.64], R18 ;  /* 0x0000001208002986 */ /* 0x0003e2000c10150a */
[----:B------:R-:W-:-:S03]  /*4e2f0*/  ISETP.LT.AND P2, PT, R26, c[0x0][0x178], !P1 ;  /* 0x00005e001a007a0c */ /* 0x000fc60004f41270 */
[----:B0-----:R-:W3:Y:S01]  /*4e300*/  LDL R26, [R1+0x270] ;  /* 0x00027000011a7983 */ /* 0x001ee20000100800 */
[----:B------:R-:W-:Y:S02]  /*4e310*/  ISETP.LT.AND P3, PT, R25, c[0x0][0x178], !P5 ;  /* 0x00005e0019007a0c */ /* 0x000fe40006f61270 */
[----:B------:R-:W-:Y:S02]  /*4e320*/  ISETP.LT.AND P6, PT, R27, c[0x0][0x178], !P5 ;  /* 0x00005e001b007a0c */ /* 0x000fe40006fc1270 */
[----:B------:R-:W-:Y:S01]  /*4e330*/  ISETP.LT.AND P5, PT, R28, c[0x0][0x178], !P1 ;  /* 0x00005e001c007a0c */ /* 0x000fe20004fa1270 */
[----:B------:R-:W-:-:S04]  /*4e340*/  IMAD.WIDE R10, R0, 0x2, R12 ;  /* 0x00000002000a7825 */ /* 0x000fc800078e020c */
[C---:B------:R-:W-:Y:S01]  /*4e350*/  IMAD.WIDE R16, R0.reuse, 0x2, R6 ;  /* 0x0000000200107825 */ /* 0x040fe200078e0206 */
[----:B------:R-:W-:Y:S02]  /*4e360*/  IADD3 R0, R0, c[0x0][0x198], RZ ;  /* 0x0000660000007a10 */ /* 0x000fe40007ffe0ff */
[----:B------:R-:W-:Y:S02]  /*4e370*/  PRMT R19, R24, 0x7632, R19 ;  /* 0x0000763218137816 */ /* 0x000fe40000000013 */
[----:B------:R-:W-:Y:S01]  /*4e380*/  IADD3 R22, R3, 0x47, RZ ;  /* 0x0000004703167810 */ /* 0x000fe20007ffe0ff */
[----:B-1----:R-:W-:Y:S01]  /*4e390*/  IMAD.WIDE R8, R0, 0x2, R4 ;  /* 0x0000000200087825 */ /* 0x002fe200078e0204 */
[----:B------:R-:W-:Y:S02]  /*4e3a0*/  PRMT R20, R29, 0x7632, R20 ;  /* 0x000076321d147816 */ /* 0x000fe40000000014 */
[----:B------:R-:W-:Y:S01]  /*4e3b0*/  IADD3 R21, R3, 0x48, RZ ;  /* 0x0000004803157810 */ /* 0x000fe20007ffe0ff */
[----:B------:R0:W-:Y:S01]  /*4e3c0*/  @P3 STG.E.U16 [R10.64], R19 ;  /* 0x000000130a003986 */ /* 0x0001e2000c10150a */
[----:B------:R-:W-:-:S02]  /*4e3d0*/  ISETP.GE.AND P4, PT, R22, c[0x0][0x17c], PT ;  /* 0x00005f0016007a0c */ /* 0x000fc40003f86270 */
[----:B------:R-:W-:Y:S01]  /*4e3e0*/  ISETP.GE.AND P0, PT, R21, c[0x0][0x17c], PT ;  /* 0x00005f0015007a0c */ /* 0x000fe20003f06270 */
[----:B------:R-:W-:Y:S01]  /*4e3f0*/  @P6 STG.E.U16 [R16.64], R20 ;  /* 0x0000001410006986 */ /* 0x000fe2000c10150a */
[----:B------:R-:W-:Y:S01]  /*4e400*/  IADD3 R22, R3, 0x49, RZ ;  /* 0x0000004903167810 */ /* 0x000fe20007ffe0ff */
[----:B0-----:R-:W-:Y:S02]  /*4e410*/  IMAD.WIDE R10, R0, 0x2, R14 ;  /* 0x00000002000a7825 */ /* 0x001fe400078e020e */
        /* <DEDUP_REMOVED lines=14> */
[----:B------:R-:W-:Y:S01]  /*4e500*/  ISETP.LT.AND P6, PT, R28, c[0x0][0x178], !P4 ;  /* 0x00005e001c007a0c */ /* 0x000fe200067c1270 */
[C---:B------:R-:W-:Y:S01]  /*4e510*/  IMAD.WIDE R8, R0.reuse, 0x2, R12 ;  /* 0x0000000200087825 */ /* 0x040fe200078e020c */
[----:B------:R-:W-:-:S03]  /*4e520*/  IADD3 R20, R0, c[0x0][0x198], RZ ;  /* 0x0000660000147a10 */ /* 0x000fc60007ffe0ff */
[----:B------:R-:W-:-:S04]  /*4e530*/  IMAD.WIDE R16, R0, 0x2, R6 ;  /* 0x0000000200107825 */ /* 0x000fc800078e0206 */
[----:B------:R-:W-:Y:S01]  /*4e540*/  IMAD.WIDE R18, R20, 0x2, R4 ;  /* 0x0000000214127825 */ /* 0x000fe200078e0204 */
[----:B---3--:R-:W-:Y:S01]  /*4e550*/  ISETP.LT.AND P2, PT, R26, c[0x0][0x178], !P4 ;  /* 0x00005e001a007a0c */ /* 0x008fe20006741270 */
[----:B--2---:R0:W-:Y:S01]  /*4e560*/  @P3 STG.E.U16 [R8.64], R11 ;  /* 0x0000000b08003986 */ /* 0x0041e2000c10150a */
[----:B------:R-:W-:-:S03]  /*4e570*/  ISETP.LT.AND P3, PT, R25, c[0x0][0x178], !P4 ;  /* 0x00005e0019007a0c */ /* 0x000fc60006761270 */
[----:B------:R-:W-:Y:S01]  /*4e580*/  @P1 STG.E.U16 [R16.64], R22 ;  /* 0x0000001610001986 */ /* 0x000fe2000c10150a */
[----:B------:R-:W-:-:S03]  /*4e590*/  PRMT R0, R10, 0x7632, R0 ;  /* 0x000076320a007816 */ /* 0x000fc60000000000 */
[----:B------:R1:W-:Y:S01]  /*4e5a0*/  @P6 STG.E.U16 [R18.64], R21 ;  /* 0x0000001512006986 */ /* 0x0003e2000c10150a */
[----:B------:R-:W-:Y:S02]  /*4e5b0*/  ISETP.LT.AND P6, PT, R27, c[0x0][0x178], !P4 ;  /* 0x00005e001b007a0c */ /* 0x000fe400067c1270 */
[----:B------:R-:W-:Y:S01]  /*4e5c0*/  ISETP.LT.AND P4, PT, R28, c[0x0][0x178], !P0 ;  /* 0x00005e001c007a0c */ /* 0x000fe20004781270 */
[----:B0-----:R-:W-:Y:S01]  /*4e5d0*/  IMAD.WIDE R8, R20, 0x2, R14 ;  /* 0x0000000214087825 */ /* 0x001fe200078e020e */
[----:B-1----:R-:W-:-:S03]  /*4e5e0*/  PRMT R19, R11, 0x7632, R19 ;  /* 0x000076320b137816 */ /* 0x002fc60000000013 */
[C---:B------:R-:W-:Y:S01]  /*4e5f0*/  IMAD.WIDE R10, R20.reuse, 0x2, R12 ;  /* 0x00000002140a7825 */ /* 0x040fe200078e020c */
[----:B------:R-:W-:Y:S01]  /*4e600*/  IADD3 R18, R20, c[0x0][0x198], RZ ;  /* 0x0000660014127a10 */ /* 0x000fe20007ffe0ff */
[----:B------:R0:W-:Y:S01]  /*4e610*/  @P2 STG.E.U16 [R8.64], R0 ;  /* 0x0000000008002986 */ /* 0x0001e2000c10150a */
[----:B------:R-:W-:Y:S01]  /*4e620*/  ISETP.LT.AND P2, PT, R26, c[0x0][0x178], !P0 ;  /* 0x00005e001a007a0c */ /* 0x000fe20004741270 */
[----:B------:R-:W-:Y:S01]  /*4e630*/  IMAD.WIDE R16, R20, 0x2, R6 ;  /* 0x0000000214107825 */ /* 0x000fe200078e0206 */
[----:B------:R-:W-:Y:S01]  /*4e640*/  PRMT R21, R22, 0x7632, R21 ;  /* 0x0000763216157816 */ /* 0x000fe20000000015 */
[----:B------:R1:W-:Y:S01]  /*4e650*/  @P3 STG.E.U16 [R10.64], R19 ;  /* 0x000000130a003986 */ /* 0x0003e2000c10150a */
[----:B------:R-:W-:Y:S02]  /*4e660*/  ISETP.LT.AND P3, PT, R25, c[0x0][0x178], !P0 ;  /* 0x00005e0019007a0c */ /* 0x000fe40004761270 */
[----:B------:R-:W-:Y:S01]  /*4e670*/  ISETP.LT.AND P0, PT, R27, c[0x0][0x178], !P0 ;  /* 0x00005e001b007a0c */ /* 0x000fe20004701270 */
[----:B------:R2:W-:Y:S01]  /*4e680*/  @P6 STG.E.U16 [R16.64], R21 ;  /* 0x0000001510006986 */ /* 0x0005e2000c10150a */
[----:B0-----:R-:W-:Y:S01]  /*4e690*/  IMAD.WIDE R8, R18, 0x2, R4 ;  /* 0x0000000212087825 */ /* 0x001fe200078e0204 */
[----:B------:R-:W-:-:S04]  /*4e6a0*/  IADD3 R22, R3, 0x4a, RZ ;  /* 0x0000004a03167810 */ /* 0x000fc80007ffe0ff */
[----:B------:R0:W-:Y:S01]  /*4e6b0*/  @P4 STG.E.U16 [R8.64], R2 ;  /* 0x0000000208004986 */ /* 0x0001e2000c10150a */
[----:B-1----:R-:W-:Y:S01]  /*4e6c0*/  IMAD.WIDE R10, R18, 0x2, R12 ;  /* 0x00000002120a7825 */ /* 0x002fe200078e020c */
[----:B------:R-:W-:Y:S02]  /*4e6d0*/  ISETP.GE.AND P1, PT, R22, c[0x0][0x17c], PT ;  /* 0x00005f0016007a0c */ /* 0x000fe40003f26270 */
[----:B------:R-:W-:Y:S01]  /*4e6e0*/  IADD3 R22, R3, 0x4c, RZ ;  /* 0x0000004c03167810 */ /* 0x000fe20007ffe0ff */
[----:B--2---:R-:W-:-:S04]  /*4e6f0*/  IMAD.WIDE R16, R18, 0x2, R6 ;  /* 0x0000000212107825 */ /* 0x004fc800078e0206 */
[----:B0-----:R-:W-:Y:S01]  /*4e700*/  IMAD.WIDE R8, R18, 0x2, R14 ;  /* 0x0000000212087825 */ /* 0x001fe200078e020e */
[----:B------:R-:W-:Y:S02]  /*4e710*/  PRMT R20, R2, 0x7632, R20 ;  /* 0x0000763202147816 */ /* 0x000fe40000000014 */
[----:B------:R-:W2:Y:S04]  /*4e720*/  LDL.LU R2, [R1+0x470] ;  /* 0x0004700001027983 */ /* 0x000ea80000300800 */
[----:B----4-:R0:W-:Y:S04]  /*4e730*/  @P2 STG.E.U16 [R8.64], R23 ;  /* 0x0000001708002986 */ /* 0x0101e8000c10150a */
[----:B------:R-:W-:Y:S04]  /*4e740*/  @P3 STG.E.U16 [R10.64], R24 ;  /* 0x000000180a003986 */ /* 0x000fe8000c10150a */
[----:B------:R-:W-:Y:S01]  /*4e750*/  @P0 STG.E.U16 [R16.64], R29 ;  /* 0x0000001d10000986 */ /* 0x000fe2000c10150a */
        /* <DEDUP_REMOVED lines=41> */
[----:B------:R-:W-:Y:S02]  /*4e9f0*/  IADD3 R0, R18, c[0x0][0x198], RZ ;  /* 0x0000660012007a10 */ /* 0x000fe40007ffe0ff */
[----:B------:R-:W-:Y:S01]  /*4ea00*/  ISETP.LT.AND P2, PT, R26, c[0x0][0x178], !P4 ;  /* 0x00005e001a007a0c */ /* 0x000fe20006741270 */
[----:B------:R-:W-:-:S04]  /*4ea10*/  IMAD.WIDE R16, R18, 0x2, R6 ;  /* 0x0000000212107825 */ /* 0x000fc800078e0206 */
[----:B------:R-:W-:Y:S01]  /*4ea20*/  IMAD.WIDE R18, R0, 0x2, R4 ;  /* 0x0000000200127825 */ /* 0x000fe200078e0204 */
[----:B------:R-:W-:-:S04]  /*4ea30*/  IADD3 R21, R3, 0x4d, RZ ;  /* 0x0000004d03157810 */ /* 0x000fc80007ffe0ff */
[----:B------:R-:W-:Y:S01]  /*4ea40*/  ISETP.GE.AND P5, PT, R21, c[0x0][0x17c], PT ;  /* 0x00005f0015007a0c */ /* 0x000fe20003fa6270 */
[----:B--2---:R0:W-:Y:S01]  /*4ea50*/  @P3 STG.E.U16 [R10.64], R9 ;  /* 0x000000090a003986 */ /* 0x0041e2000c10150a */
[----:B------:R-:W-:-:S03]  /*4ea60*/  ISETP.LT.AND P3, PT, R25, c[0x0][0x178], !P4 ;  /* 0x00005e0019007a0c */ /* 0x000fc60006761270 */
[----:B---3--:R-:W-:Y:S04]  /*4ea70*/  @P1 STG.E.U16 [R16.64], R22 ;  /* 0x0000001610001986 */ /* 0x008fe8000c10150a */
[----:B------:R1:W-:Y:S01]  /*4ea80*/  @P6 STG.E.U16 [R18.64], R20 ;  /* 0x0000001412006986 */ /* 0x0003e2000c10150a */
[----:B------:R-:W-:Y:S02]  /*4ea90*/  ISETP.LT.AND P6, PT, R27, c[0x0][0x178], !P4 ;  /* 0x00005e001b007a0c */ /* 0x000fe400067c1270 */
[----:B------:R-:W-:Y:S01]  /*4eaa0*/  ISETP.LT.AND P4, PT, R28, c[0x0][0x178], !P0 ;  /* 0x00005e001c007a0c */ /* 0x000fe20004781270 */
[----:B0-----:R-:W-:Y:S01]  /*4eab0*/  IMAD.WIDE R10, R0, 0x2, R12 ;  /* 0x00000002000a7825 */ /* 0x001fe200078e020c */
[----:B-1----:R-:W-:Y:S02]  /*4eac0*/  PRMT R19, R8, 0x7632, R19 ;  /* 0x0000763208137816 */ /* 0x002fe40000000013 */
[----:B------:R-:W-:Y:S01]  /*4ead0*/  PRMT R20, R9, 0x7632, R20 ;  /* 0x0000763209147816 */ /* 0x000fe20000000014 */
[C---:B------:R-:W-:Y:S01]  /*4eae0*/  IMAD.WIDE R8, R0.reuse, 0x2, R14 ;  /* 0x0000000200087825 */ /* 0x040fe200078e020e */
[----:B------:R-:W-:-:S02]  /*4eaf0*/  IADD3 R18, R0, c[0x0][0x198], RZ ;  /* 0x0000660000127a10 */ /* 0x000fc40007ffe0ff */
[----:B------:R-:W-:Y:S02]  /*4eb00*/  PRMT R21, R22, 0x7632, R21 ;  /* 0x0000763216157816 */ /* 0x000fe40000000015 */
[----:B------:R0:W-:Y:S01]  /*4eb10*/  @P2 STG.E.U16 [R8.64], R19 ;  /* 0x0000001308002986 */ /* 0x0001e2000c10150a */
[----:B------:R-:W-:Y:S01]  /*4eb20*/  ISETP.LT.AND P2, PT, R26, c[0x0][0x178], !P0 ;  /* 0x00005e001a007a0c */ /* 0x000fe20004741270 */
[----:B------:R-:W-:Y:S02]  /*4eb30*/  IMAD.WIDE R16, R0, 0x2, R6 ;  /* 0x0000000200107825 */ /* 0x000fe400078e0206 */
        /* <DEDUP_REMOVED lines=517> */
[----:B--2---:R0:W-:Y:S04]  /*50b90*/  @P5 STG.E.U16 [R8.64], R2 ;  /* 0x0000000208005986 */ /* 0x0041e8000c10150a */
[----:B------:R-:W2:Y:S01]  /*50ba0*/  LDL.LU R24, [R1+0x468] ;  /* 0x0004680001187983 */ /* 0x000ea20000300800 */
[----:B-1----:R-:W-:-:S03]  /*50bb0*/  PRMT R20, R2, 0x7632, R20 ;  /* 0x0000763202147816 */ /* 0x002fc60000000014 */
[----:B------:R-:W4:Y:S01]  /*50bc0*/  LDL.LU R23, [R1+0x298] ;  /* 0x0002980001177983 */ /* 0x000f220000300800 */
[----:B0-----:R-:W-:-:S03]  /*50bd0*/  IMAD.WIDE R8, R18, 0x2, R14 ;  /* 0x0000000212087825 */ /* 0x001fc600078e020e */
        /* <DEDUP_REMOVED lines=36> */
[----:B------:R-:W-:-:S04]  /*50e20*/  ISETP.LT.AND P6, PT, R28, c[0x0][0x178], !P5 ;  /* 0x00005e001c007a0c */ /* 0x000fc80006fc1270 */
[----:B------:R0:W-:Y:S01]  /*50e30*/  @P4 STG.E.U16 [R8.64], R24 ;  /* 0x0000001808004986 */ /* 0x0001e2000c10150a */
[C---:B-1----:R-:W-:Y:S01]  /*50e40*/  IMAD.WIDE R10, R18.reuse, 0x2, R12 ;  /* 0x00000002120a7825 */ /* 0x042fe200078e020c */
[----:B------:R-:W-:-:S03]  /*50e50*/  IADD3 R0, R18, c[0x0][0x198], RZ ;  /* 0x0000660012007a10 */ /* 0x000fc60007ffe0ff */
[----:B--2---:R-:W-:-:S04]  /*50e60*/  IMAD.WIDE R16, R18, 0x2, R6 ;  /* 0x0000000212107825 */ /* 0x004fc800078e0206 */
[----:B0-----:R-:W-:-:S05]  /*50e70*/  IMAD.WIDE R8, R18, 0x2, R14 ;  /* 0x0000000212087825 */ /* 0x001fca00078e020e */
[----:B----4-:R0:W-:Y:S01]  /*50e80*/  @P2 STG.E.U16 [R8.64], R23 ;  /* 0x0000001708002986 */ /* 0x0101e2000c10150a */
[----:B------:R-:W-:-:S03]  /*50e90*/  ISETP.LT.AND P2, PT, R26, c[0x0][0x178], !P5 ;  /* 0x00005e001a007a0c */ /* 0x000fc60006f41270 */
[----:B------:R1:W-:Y:S01]  /*50ea0*/  @P3 STG.E.U16 [R10.64], R29 ;  /* 0x0000001d0a003986 */ /* 0x0003e2000c10150a */
[----:B------:R-:W-:-:S03]  /*50eb0*/  IADD3 R22, R3, 0x6a, RZ ;  /* 0x0000006a03167810 */ /* 0x000fc60007ffe0ff */
[----:B------:R-:W-:Y:S01]  /*50ec0*/  @P0 STG.E.U16 [R16.64], R2 ;  /* 0x0000000210000986 */ /* 0x000fe2000c10150a */
[----:B------:R-:W-:Y:S01]  /*50ed0*/  ISETP.LT.AND P0, PT, R25, c[0x0][0x178], !P5 ;  /* 0x00005e0019007a0c */ /* 0x000fe20006f01270 */
[----:B------:R-:W-:Y:S01]  /*50ee0*/  IMAD.WIDE R18, R0, 0x2, R4 ;  /* 0x0000000200127825 */ /* 0x000fe200078e0204 */
[----:B------:R-:W-:Y:S02]  /*50ef0*/  PRMT R20, R24, 0x7632, R20 ;  /* 0x0000763218147816 */ /* 0x000fe40000000014 */
[----:B------:R-:W-:Y:S01]  /*50f00*/  ISETP.GE.AND P1, PT, R22, c[0x0][0x17c], PT ;  /* 0x00005f0016007a0c */ /* 0x000fe20003f26270 */
[C---:B0-----:R-:W-:Y:S01]  /*50f10*/  IMAD.WIDE R8, R0.reuse, 0x2, R12 ;  /* 0x0000000200087825 */ /* 0x041fe200078e020c */
[----:B------:R-:W-:Y:S01]  /*50f20*/  PRMT R22, R23, 0x7632, R22 ;  /* 0x0000763217167816 */ /* 0x000fe20000000016 */
[----:B------:R0:W-:Y:S02]  /*50f30*/  @P6 STG.E.U16 [R18.64], R20 ;  /* 0x0000001412006986 */ /* 0x0001e4000c10150a */
[----:B-1----:R-:W-:-:S02]  /*50f40*/  IMAD.WIDE R10, R0, 0x2, R14 ;  /* 0x00000002000a7825 */ /* 0x002fc400078e020e */
[----:B------:R-:W2:Y:S04]  /*50f50*/  LDL.LU R24, [R1+0x308] ;  /* 0x0003080001187983 */ /* 0x000ea80000300800 */
[----:B------:R-:W-:Y:S01]  /*50f60*/  @P2 STG.E.U16 [R10.64], R22 ;  /* 0x000000160a002986 */ /* 0x000fe2000c10150a */
[----:B0-----:R-:W-:Y:S02]  /*50f70*/  PRMT R19, R29, 0x7632, R19 ;  /* 0x000076321d137816 */ /* 0x001fe40000000013 */
[----:B------:R-:W-:Y:S01]  /*50f80*/  PRMT R20, R2, 0x7632, R20 ;  /* 0x0000763202147816 */ /* 0x000fe20000000014 */
[----:B------:R-:W3:Y:S04]  /*50f90*/  LDL.LU R29, [R1+0x2e8] ;  /* 0x0002e800011d7983 */ /* 0x000ee80000300800 */
[----:B------:R-:W4:Y:S04]  /*50fa0*/  LDL.LU R2, [R1+0x268] ;  /* 0x0002680001027983 */ /* 0x000f280000300800 */
[----:B------:R-:W3:Y:S04]  /*50fb0*/  LDL.LU R23, [R1+0x498] ;  /* 0x0004980001177983 */ /* 0x000ee80000300800 */
[----:B------:R0:W-:Y:S04]  /*50fc0*/  @P0 STG.E.U16 [R8.64], R19 ;  /* 0x0000001308000986 */ /* 0x0001e8000c10150a */
[----:B0-----:R-:W3:Y:S01]  /*50fd0*/  LDL.LU R19, [R1+0x478] ;  /* 0x0004780001137983 */ /* 0x001ee20000300800 */
[----:B------:R-:W-:-:S02]  /*50fe0*/  ISETP.LT.AND P5, PT, R27, c[0x0][0x178], !P5 ;  /* 0x00005e001b007a0c */ /* 0x000fc40006fa1270 */
[----:B------:R-:W-:Y:S02]  /*50ff0*/  ISETP.LT.AND P6, PT, R28, c[0x0][0x178], !P1 ;  /* 0x00005e001c007a0c */ /* 0x000fe40004fc1270 */
[----:B------:R-:W-:Y:S01]  /*51000*/  ISETP.LT.AND P3, PT, R26, c[0x0][0x178], !P1 ;  /* 0x00005e001a007a0c */ /* 0x000fe20004f61270 */
[C---:B------:R-:W-:Y:S01]  /*51010*/  IMAD.WIDE R16, R0.reuse, 0x2, R6 ;  /* 0x0000000200107825 */ /* 0x040fe200078e0206 */
[----:B------:R-:W-:Y:S02]  /*51020*/  IADD3 R18, R0, c[0x0][0x198], RZ ;  /* 0x0000660000127a10 */ /* 0x000fe40007ffe0ff */
[----:B------:R-:W-:-:S03]  /*51030*/  IADD3 R21, R3, 0x6b, RZ ;  /* 0x0000006b03157810 */ /* 0x000fc60007ffe0ff */
[C---:B------:R-:W-:Y:S02]  /*51040*/  IMAD.WIDE R10, R18.reuse, 0x2, R4 ;  /* 0x00000002120a7825 */ /* 0x040fe400078e0204 */
[----:B------:R0:W-:Y:S01]  /*51050*/  @P5 STG.E.U16 [R16.64], R20 ;  /* 0x0000001410005986 */ /* 0x0001e2000c10150a */
[----:B------:R-:W-:Y:S01]  /*51060*/  ISETP.LT.AND P5, PT, R25, c[0x0][0x178], !P1 ;  /* 0x00005e0019007a0c */ /* 0x000fe20004fa1270 */
[----:B------:R-:W-:Y:S01]  /*51070*/  IMAD.WIDE R8, R18, 0x2, R14 ;  /* 0x0000000212087825 */ /* 0x000fe200078e020e */
[----:B------:R-:W-:Y:S02]  /*51080*/  ISETP.GE.AND P4, PT, R21, c[0x0][0x17c], PT ;  /* 0x00005f0015007a0c */ /* 0x000fe40003f86270 */
[----:B------:R-:W-:Y:S02]  /*51090*/  ISETP.LT.AND P1, PT, R27, c[0x0][0x178], !P1 ;  /* 0x00005e001b007a0c */ /* 0x000fe40004f21270 */
[C---:B------:R-:W-:Y:S02]  /*510a0*/  IADD3 R0, R3.reuse, 0x6d, RZ ;  /* 0x0000006d03007810 */ /* 0x040fe40007ffe0ff */
[----:B------:R-:W-:-:S02]  /*510b0*/  IADD3 R21, R3, 0x6c, RZ ;  /* 0x0000006c03157810 */ /* 0x000fc40007ffe0ff */
[----:B------:R-:W-:Y:S02]  /*510c0*/  ISETP.GE.AND P0, PT, R0, c[0x0][0x17c], PT ;  /* 0x00005f0000007a0c */ /* 0x000fe40003f06270 */
[----:B------:R-:W-:Y:S02]  /*510d0*/  IADD3 R0, R18, c[0x0][0x198], RZ ;  /* 0x0000660012007a10 */ /* 0x000fe40007ffe0ff */
[----:B------:R-:W-:-:S03]  /*510e0*/  ISETP.GE.AND P2, PT, R21, c[0x0][0x17c], PT ;  /* 0x00005f0015007a0c */ /* 0x000fc60003f46270 */
[----:B0-----:R-:W-:Y:S01]  /*510f0*/  IMAD.WIDE R16, R0, 0x2, R4 ;  /* 0x0000000200107825 */ /* 0x001fe200078e0204 */
[----:B--2---:R-:W-:Y:S01]  /*51100*/  PRMT R21, R24, 0x7632, R21 ;  /* 0x0000763218157816 */ /* 0x004fe20000000015 */
[----:B---3--:R0:W-:Y:S01]  /*51110*/  @P6 STG.E.U16 [R10.64], R19 ;  /* 0x000000130a006986 */ /* 0x0081e2000c10150a */
[----:B------:R-:W-:-:S03]  /*51120*/  ISETP.LT.AND P6, PT, R28, c[0x0][0x178], !P4 ;  /* 0x00005e001c007a0c */ /* 0x000fc600067c1270 */
[----:B------:R1:W-:Y:S01]  /*51130*/  @P3 STG.E.U16 [R8.64], R24 ;  /* 0x0000001808003986 */ /* 0x0003e2000c10150a */
[----:B------:R-:W-:Y:S02]  /*51140*/  ISETP.LT.AND P3, PT, R26, c[0x0][0x178], !P4 ;  /* 0x00005e001a007a0c */ /* 0x000fe40006761270 */
[----:B------:R-:W-:Y:S01]  /*51150*/  PRMT R20, R19, 0x7632, R20 ;  /* 0x0000763213147816 */ /* 0x000fe20000000014 */
[----:B0-----:R-:W-:-:S04]  /*51160*/  IMAD.WIDE R10, R18, 0x2, R6 ;  /* 0x00000002120a7825 */ /* 0x001fc800078e0206 */
[----:B-1----:R-:W-:Y:S01]  /*51170*/  IMAD.WIDE R8, R18, 0x2, R12 ;  /* 0x0000000212087825 */ /* 0x002fe200078e020c */
[----:B------:R-:W2:Y:S03]  /*51180*/  LDL.LU R24, [R1+0x1a8] ;  /* 0x0001a80001187983 */ /* 0x000ea60000300800 */
[----:B------:R-:W-:Y:S01]  /*51190*/  IMAD.WIDE R18, R0, 0x2, R14 ;  /* 0x0000000200127825 */ /* 0x000fe200078e020e */
[----:B------:R0:W-:Y:S01]  /*511a0*/  @P5 STG.E.U16 [R8.64], R29 ;  /* 0x0000001d08005986 */ /* 0x0001e2000c10150a */
[----:B------:R-:W-:-:S03]  /*511b0*/  ISETP.LT.AND P5, PT, R28, c[0x0][0x178], !P2 ;  /* 0x00005e001c007a0c */ /* 0x000fc600057a1270 */
[----:B----4-:R1:W-:Y:S01]  /*511c0*/  @P1 STG.E.U16 [R10.64], R2 ;  /* 0x000000020a001986 */ /* 0x0103e2000c10150a */
[----:B------:R-:W-:Y:S02]  /*511d0*/  ISETP.LT.AND P1, PT, R25, c[0x0][0x178], !P4 ;  /* 0x00005e0019007a0c */ /* 0x000fe40006721270 */
[----:B------:R-:W-:Y:S01]  /*511e0*/  ISETP.LT.AND P4, PT, R27, c[0x0][0x178], !P4 ;  /* 0x00005e001b007a0c */ /* 0x000fe20006781270 */
[----:B------:R3:W-:Y:S04]  /*511f0*/  @P6 STG.E.U16 [R16.64], R20 ;  /* 0x0000001410006986 */ /* 0x0007e8000c10150a */
[----:B------:R4:W-:Y:S01]  /*51200*/  @P3 STG.E.U16 [R18.64], R21 ;  /* 0x0000001512003986 */ /* 0x0009e2000c10150a */
[----:B0-----:R-:W-:-:S04]  /*51210*/  IMAD.WIDE R8, R0, 0x2, R12 ;  /* 0x0000000200087825 */ /* 0x001fc800078e020c */
[----:B-1----:R-:W-:Y:S01]  /*51220*/  IMAD.WIDE R10, R0, 0x2, R6 ;  /* 0x00000002000a7825 */ /* 0x002fe200078e0206 */
[----:B---3--:R-:W-:Y:S02]  /*51230*/  PRMT R20, R2, 0x7632, R20 ;  /* 0x0000763202147816 */ /* 0x008fe40000000014 */
[----:B----4-:R-:W-:Y:S02]  /*51240*/  IADD3 R18, R0, c[0x0][0x198], RZ ;  /* 0x0000660000127a10 */ /* 0x010fe40007ffe0ff */
[----:B------:R-:W-:Y:S02]  /*51250*/  PRMT R19, R29, 0x7632, R19 ;  /* 0x000076321d137816 */ /* 0x000fe40000000013 */
[----:B------:R-:W-:Y:S01]  /*51260*/  IADD3 R21, R3, 0x6e, RZ ;  /* 0x0000006e03157810 */ /* 0x000fe20007ffe0ff */
[----:B------:R-:W-:Y:S01]  /*51270*/  IMAD.WIDE R16, R18, 0x2, R4 ;  /* 0x0000000212107825 */ /* 0x000fe200078e0204 */
[----:B------:R-:W3:Y:S04]  /*51280*/  LDL.LU R29, [R1+0x4b8] ;  /* 0x0004b800011d7983 */ /* 0x000ee80000300800 */
[----:B------:R-:W-:Y:S01]  /*51290*/  @P1 STG.E.U16 [R8.64], R19 ;  /* 0x0000001308001986 */ /* 0x000fe2000c10150a */
[----:B------:R-:W-:-:S03]  /*512a0*/  ISETP.GE.AND P1, PT, R21, c[0x0][0x17c], PT ;  /* 0x00005f0015007a0c */ /* 0x000fc60003f26270 */
[----:B------:R-:W4:Y:S04]  /*512b0*/  LDL.LU R2, [R1+0x4a8] ;  /* 0x0004a80001027983 */ /* 0x000f280000300800 */
[----:B------:R-:W-:Y:S04]  /*512c0*/  @P4 STG.E.U16 [R10.64], R20 ;  /* 0x000000140a004986 */ /* 0x000fe8000c10150a */
[----:B------:R-:W2:Y:S04]  /*512d0*/  LDL.LU R21, [R1+0x2f8] ;  /* 0x0002f80001157983 */ /* 0x000ea80000300800 */
[----:B------:R0:W-:Y:S04]  /*512e0*/  @P5 STG.E.U16 [R16.64], R23 ;  /* 0x0000001710005986 */ /* 0x0001e8000c10150a */
[----:B0-----:R-:W2:Y:S01]  /*512f0*/  LDL.LU R17, [R1+0x488] ;  /* 0x0004880001117983 */ /* 0x001ea20000300800 */
[----:B------:R-:W-:-:S02]  /*51300*/  ISETP.LT.AND P3, PT, R26, c[0x0][0x178], !P2 ;  /* 0x00005e001a007a0c */ /* 0x000fc40005761270 */
[----:B------:R-:W-:Y:S01]  /*51310*/  ISETP.LT.AND P6, PT, R25, c[0x0][0x178], !P2 ;  /* 0x00005e0019007a0c */ /* 0x000fe200057c1270 */
[----:B------:R-:W-:-:S04]  /*51320*/  IMAD.WIDE R10, R18, 0x2, R14 ;  /* 0x00000002120a7825 */ /* 0x000fc800078e020e */
[C---:B------:R-:W-:Y:S01]  /*51330*/  IMAD.WIDE R8, R18.reuse, 0x2, R12 ;  /* 0x0000000212087825 */ /* 0x040fe200078e020c */
[----:B------:R-:W-:Y:S02]  /*51340*/  IADD3 R0, R18, c[0x0][0x198], RZ ;  /* 0x0000660012007a10 */ /* 0x000fe40007ffe0ff */
[----:B------:R-:W-:Y:S02]  /*51350*/  ISETP.LT.AND P2, PT, R27, c[0x0][0x178], !P2 ;  /* 0x00005e001b007a0c */ /* 0x000fe40005741270 */
[----:B------:R-:W-:Y:S02]  /*51360*/  ISETP.LT.AND P4, PT, R28, c[0x0][0x178], !P0 ;  /* 0x00005e001c007a0c */ /* 0x000fe40004781270 */
[----:B------:R-:W-:Y:S02]  /*51370*/  ISETP.LT.AND P5, PT, R26, c[0x0][0x178], !P0 ;  /* 0x00005e001a007a0c */ /* 0x000fe400047a1270 */
[----:B------:R-:W-:Y:S01]  /*51380*/  IADD3 R16, R3, 0x6f, RZ ;  /* 0x0000006f03107810 */ /* 0x000fe20007ffe0ff */
[----:B--2---:R-:W-:Y:S04]  /*51390*/  @P3 STG.E.U16 [R10.64], R17 ;  /* 0x000000110a003986 */ /* 0x004fe8000c10150a */
[----:B------:R0:W-:Y:S02]  /*513a0*/  @P6 STG.E.U16 [R8.64], R21 ;  /* 0x0000001508006986 */ /* 0x0001e4000c10150a */
[----:B0-----:R-:W-:Y:S01]  /*513b0*/  IMAD.WIDE R8, R18, 0x2, R6 ;  /* 0x0000000212087825 */ /* 0x001fe200078e0206 */
[----:B------:R-:W-:-:S02]  /*513c0*/  PRMT R18, R23, 0x7632, R18 ;  /* 0x0000763217127816 */ /* 0x000fc40000000012 */
[----:B------:R-:W2:Y:S01]  /*513d0*/  LDL R23, [R1+0x328] ;  /* 0x0003280001177983 */ /* 0x000ea20000100800 */
[----:B------:R-:W-:Y:S01]  /*513e0*/  ISETP.GE.AND P3, PT, R16, c[0x0][0x17c], PT ;  /* 0x00005f0010007a0c */ /* 0x000fe20003f66270 */
[----:B------:R-:W-:Y:S01]  /*513f0*/  IMAD.WIDE R10, R0, 0x2, R4 ;  /* 0x00000002000a7825 */ /* 0x000fe200078e0204 */
[----:B------:R-:W-:-:S03]  /*51400*/  PRMT R19, R17, 0x7632, R19 ;  /* 0x0000763211137816 */ /* 0x000fc60000000013 */
[----:B------:R-:W-:Y:S01]  /*51410*/  IMAD.WIDE R16, R0, 0x2, R14 ;  /* 0x0000000200107825 */ /* 0x000fe200078e020e */
[----:B------:R-:W-:Y:S04]  /*51420*/  @P2 STG.E.U16 [R8.64], R24 ;  /* 0x0000001808002986 */ /* 0x000fe8000c10150a */
[----:B------:R-:W-:Y:S04]  /*51430*/  @P4 STG.E.U16 [R10.64], R18 ;  /* 0x000000120a004986 */ /* 0x000fe8000c10150a */
[----:B------:R0:W-:Y:S02]  /*51440*/  @P5 STG.E.U16 [R16.64], R19 ;  /* 0x0000001310005986 */ /* 0x0001e4000c10150a */
[----:B0-----:R-:W-:-:S02]  /*51450*/  PRMT R17, R24, 0x7632, R17 ;  /* 0x0000763218117816 */ /* 0x001fc40000000011 */
[----:B------:R-:W2:Y:S01]  /*51460*/  LDL.LU R24, [R1+0x318] ;  /* 0x0003180001187983 */ /* 0x000ea20000300800 */
[----:B------:R-:W-:Y:S02]  /*51470*/  ISETP.LT.AND P2, PT, R25, c[0x0][0x178], !P0 ;  /* 0x00005e0019007a0c */ /* 0x000fe40004741270 */
[----:B------:R-:W-:Y:S02]  /*51480*/  ISETP.LT.AND P0, PT, R27, c[0x0][0x178], !P0 ;  /* 0x00005e001b007a0c */ /* 0x000fe40004701270 */
[----:B------:R-:W-:Y:S01]  /*51490*/  ISETP.LT.AND P5, PT, R28, c[0x0][0x178], !P1 ;  /* 0x00005e001c007a0c */ /* 0x000fe20004fa1270 */
[----:B------:R-:W-:Y:S01]  /*514a0*/  IMAD.WIDE R8, R0, 0x2, R12 ;  /* 0x0000000200087825 */ /* 0x000fe200078e020c */
[----:B------:R-:W-:Y:S02]  /*514b0*/  ISETP.LT.AND P4, PT, R26, c[0x0][0x178], !P1 ;  /* 0x00005e001a007a0c */ /* 0x000fe40004f81270 */
[----:B------:R-:W-:Y:S01]  /*514c0*/  PRMT R16, R21, 0x7632, R16 ;  /* 0x0000763215107816 */ /* 0x000fe20000000010 */
[----:B------:R-:W-:Y:S01]  /*514d0*/  IMAD.WIDE R10, R0, 0x2, R6 ;  /* 0x00000002000a7825 */ /* 0x000fe200078e0206 */
[----:B------:R-:W-:-:S02]  /*514e0*/  ISETP.LT.AND P6, PT, R25, c[0x0][0x178], !P1 ;  /* 0x00005e0019007a0c */ /* 0x000fc40004fc1270 */
[----:B------:R-:W-:Y:S01]  /*514f0*/  IADD3 R0, R0, c[0x0][0x198], RZ ;  /* 0x0000660000007a10 */ /* 0x000fe20007ffe0ff */
[----:B------:R0:W-:Y:S04]  /*51500*/  @P2 STG.E.U16 [R8.64], R16 ;  /* 0x0000001008002986 */ /* 0x0001e8000c10150a */
[----:B------:R1:W-:Y:S01]  /*51510*/  @P0 STG.E.U16 [R10.64], R17 ;  /* 0x000000110a000986 */ /* 0x0003e2000c10150a */
[----:B------:R-:W-:Y:S01]  /*51520*/  IADD3 R18, R3, 0x70, RZ ;  /* 0x0000007003127810 */ /* 0x000fe20007ffe0ff */
[----:B0-----:R-:W-:-:S04]  /*51530*/  IMAD.WIDE R8, R0, 0x2, R4 ;  /* 0x0000000200087825 */ /* 0x001fc800078e0204 */
[C---:B-1----:R-:W-:Y:S01]  /*51540*/  IMAD.WIDE R10, R0.reuse, 0x2, R14 ;  /* 0x00000002000a7825 */ /* 0x042fe200078e020e */
[----:B---3--:R0:W-:Y:S03]  /*51550*/  @P5 STG.E.U16 [R8.64], R29 ;  /* 0x0000001d08005986 */ /* 0x0081e6000c10150a */
[----:B------:R-:W-:Y:S01]  /*51560*/  IMAD.WIDE R16, R0, 0x2, R12 ;  /* 0x0000000200107825 */ /* 0x000fe200078e020c */
[----:B----4-:R1:W-:Y:S01]  /*51570*/  @P4 STG.E.U16 [R10.64], R2 ;  /* 0x000000020a004986 */ /* 0x0103e2000c10150a */
[----:B------:R-:W-:Y:S02]  /*51580*/  ISETP.GE.AND P2, PT, R18, c[0x0][0x17c], PT ;  /* 0x00005f0012007a0c */ /* 0x000fe40003f46270 */
[----:B------:R-:W-:Y:S02]  /*51590*/  IADD3 R18, R3, 0x71, RZ ;  /* 0x0000007103127810 */ /* 0x000fe40007ffe0ff */
[----:B------:R-:W-:-:S02]  /*515a0*/  ISETP.LT.AND P1, PT, R27, c[0x0][0x178], !P1 ;  /* 0x00005e001b007a0c */ /* 0x000fc40004f21270 */
[----:B------:R-:W-:Y:S02]  /*515b0*/  ISETP.LT.AND P5, PT, R28, c[0x0][0x178], !P3 ;  /* 0x00005e001c007a0c */ /* 0x000fe40005fa1270 */
[----:B------:R-:W-:Y:S02]  /*515c0*/  ISETP.GE.AND P0, PT, R18, c[0x0][0x17c], PT ;  /* 0x00005f0012007a0c */ /* 0x000fe40003f06270 */
[C---:B------:R-:W-:Y:S01]  /*515d0*/  IADD3 R18, R0.reuse, c[0x0][0x198], RZ ;  /* 0x0000660000127a10 */ /* 0x040fe20007ffe0ff */
[----:B0-----:R-:W-:Y:S01]  /*515e0*/  IMAD.WIDE R8, R0, 0x2, R6 ;  /* 0x0000000200087825 */ /* 0x001fe200078e0206 */
[----:B------:R-:W-:-:S03]  /*515f0*/  PRMT R0, R29, 0x7632, R0 ;  /* 0x000076321d007816 */ /* 0x000fc60000000000 */
[----:B-1----:R-:W-:Y:S01]  /*51600*/  IMAD.WIDE R10, R18, 0x2, R4 ;  /* 0x00000002120a7825 */ /* 0x002fe200078e0204 */
[----:B--2---:R0:W-:Y:S04]  /*51610*/  @P6 STG.E.U16 [R16.64], R23 ;  /* 0x0000001710006986 */ /* 0x0041e8000c10150a */
[----:B0-----:R-:W2:Y:S04]  /*51620*/  LDL.LU R17, [R1+0x328] ;  /* 0x0003280001117983 */ /* 0x001ea80000300800 */
[----:B------:R-:W3:Y:S04]  /*51630*/  LDL.LU R29, [R1+0x19c] ;  /* 0x00019c00011d7983 */ /* 0x000ee80000300800 */
[----:B------:R-:W4:Y:S04]  /*51640*/  LDL.LU R21, [R1+0x17c] ;  /* 0x00017c0001157983 */ /* 0x000f280000300800 */
[----:B------:R-:W3:Y:S04]  /*51650*/  LDL.LU R23, [R1+0x15c] ;  /* 0x00015c0001177983 */ /* 0x000ee80000300800 */
[----:B------:R-:W-:Y:S04]  /*51660*/  @P1 STG.E.U16 [R8.64], R24 ;  /* 0x0000001808001986 */ /* 0x000fe8000c10150a */
[----:B------:R0:W-:Y:S02]  /*51670*/  @P5 STG.E.U16 [R10.64], R0 ;  /* 0x000000000a005986 */ /* 0x0001e4000c10150a */
[----:B0-----:R-:W-:-:S02]  /*51680*/  PRMT R0, R2, 0x7632, R0 ;  /* 0x0000763202007816 */ /* 0x001fc40000000000 */
[----:B------:R-:W4:Y:S01]  /*51690*/  LDL.LU R2, [R1+0x13c] ;  /* 0x00013c0001027983 */ /* 0x000f220000300800 */
[----:B------:R-:W-:-:S03]  /*516a0*/  PRMT R20, R24, 0x7632, R20 ;  /* 0x0000763218147816 */ /* 0x000fc60000000014 */
[----:B------:R-:W4:Y:S01]  /*516b0*/  LDL.LU R24, [R1+0x21c] ;  /* 0x00021c0001187983 */ /* 0x000f220000300800 */
[----:B------:R-:W-:Y:S02]  /*516c0*/  ISETP.LT.AND P6, PT, R26, c[0x0][0x178], !P3 ;  /* 0x00005e001a007a0c */ /* 0x000fe40005fc1270 */
[----:B------:R-:W-:Y:S02]  /*516d0*/  ISETP.LT.AND P1, PT, R25, c[0x0][0x178], !P3 ;  /* 0x00005e0019007a0c */ /* 0x000fe40005f21270 */
[----:B------:R-:W-:Y:S01]  /*516e0*/  ISETP.LT.AND P3, PT, R27, c[0x0][0x178], !P3 ;  /* 0x00005e001b007a0c */ /* 0x000fe20005f61270 */
[----:B------:R-:W-:Y:S01]  /*516f0*/  IMAD.WIDE R8, R18, 0x2, R14 ;  /* 0x0000000212087825 */ /* 0x000fe200078e020e */
[----:B------:R-:W-:Y:S02]  /*51700*/  IADD3 R16, R3, 0x72, RZ ;  /* 0x0000007203107810 */ /* 0x000fe40007ffe0ff */
[----:B------:R-:W-:Y:S01]  /*51710*/  ISETP.LT.AND P5, PT, R28, c[0x0][0x178], !P2 ;  /* 0x00005e001c007a0c */ /* 0x000fe200057a1270 */
[----:B------:R-:W-:Y:S01]  /*51720*/  IMAD.WIDE R10, R18, 0x2, R12 ;  /* 0x00000002120a7825 */ /* 0x000fe200078e020c */
[----:B------:R-:W-:-:S03]  /*51730*/  ISETP.GE.AND P4, PT, R16, c[0x0][0x17c], PT ;  /* 0x00005f0010007a0c */ /* 0x000fc60003f86270 */
[----:B------:R0:W-:Y:S01]  /*51740*/  @P6 STG.E.U16 [R8.64], R0 ;  /* 0x0000000008006986 */ /* 0x0001e2000c10150a */
[----:B------:R-:W-:Y:S02]  /*51750*/  ISETP.LT.AND P6, PT, R26, c[0x0][0x178], !P2 ;  /* 0x00005e001a007a0c */ /* 0x000fe400057c1270 */
[----:B0-----:R-:W-:-:S05]  /*51760*/  IADD3 R0, R18, c[0x0][0x198], RZ ;  /* 0x0000660012007a10 */ /* 0x001fca0007ffe0ff */
[----:B------:R-:W-:Y:S01]  /*51770*/  IMAD.WIDE R8, R0, 0x2, R14 ;  /* 0x0000000200087825 */ /* 0x000fe200078e020e */
[----:B--2---:R-:W-:-:S03]  /*51780*/  PRMT R19, R17, 0x7632, R19 ;  /* 0x0000763211137816 */ /* 0x004fc60000000013 */
[----:B------:R-:W-:Y:S02]  /*51790*/  IMAD.WIDE R16, R18, 0x2, R6 ;  /* 0x0000000212107825 */ /* 0x000fe400078e0206 */
[----:B------:R0:W-:Y:S04]  /*517a0*/  @P1 STG.E.U16 [R10.64], R19 ;  /* 0x000000130a001986 */ /* 0x0001e8000c10150a */
[----:B------:R1:W-:Y:S01]  /*517b0*/  @P3 STG.E.U16 [R16.64], R20 ;  /* 0x0000001410003986 */ /* 0x0003e2000c10150a */
[----:B------:R-:W-:Y:S02]  /*517c0*/  ISETP.LT.AND P3, PT, R25, c[0x0][0x178], !P2 ;  /* 0x00005e0019007a0c */ /* 0x000fe40005761270 */
[----:B------:R-:W-:Y:S01]  /*517d0*/  ISETP.LT.AND P2, PT, R27, c[0x0][0x178], !P2 ;  /* 0x00005e001b007a0c */ /* 0x000fe20005741270 */
[----:B0-----:R-:W-:-:S05]  /*517e0*/  IMAD.WIDE R10, R0, 0x2, R4 ;  /* 0x00000002000a7825 */ /* 0x001fca00078e0204 */
[----:B---3--:R0:W-:Y:S04]  /*517f0*/  @P5 STG.E.U16 [R10.64], R29 ;  /* 0x0000001d0a005986 */ /* 0x0081e8000c10150a */
[----:B----4-:R2:W-:Y:S01]  /*51800*/  @P6 STG.E.U16 [R8.64], R21 ;  /* 0x0000001508006986 */ /* 0x0105e2000c10150a */
[----:B------:R-:W-:Y:S02]  /*51810*/  ISETP.LT.AND P6, PT, R28, c[0x0][0x178], !P0 ;  /* 0x00005e001c007a0c */ /* 0x000fe400047c1270 */
[----:B-1----:R-:W-:Y:S01]  /*51820*/  IADD3 R16, R3, 0x73, RZ ;  /* 0x0000007303107810 */ /* 0x002fe20007ffe0ff */
[----:B0-----:R-:W-:-:S04]  /*51830*/  IMAD.WIDE R10, R0, 0x2, R12 ;  /* 0x00000002000a7825 */ /* 0x001fc800078e020c */
[C---:B--2---:R-:W-:Y:S01]  /*51840*/  IMAD.WIDE R8, R0.reuse, 0x2, R6 ;  /* 0x0000000200087825 */ /* 0x044fe200078e0206 */
[----:B------:R-:W-:Y:S01]  /*51850*/  IADD3 R0, R0, c[0x0][0x198], RZ ;  /* 0x0000660000007a10 */ /* 0x000fe20007ffe0ff */
[----:B------:R-:W-:Y:S01]  /*51860*/  @P3 STG.E.U16 [R10.64], R23 ;  /* 0x000000170a003986 */ /* 0x000fe2000c10150a */
[----:B------:R-:W-:Y:S02]  /*51870*/  ISETP.GE.AND P1, PT, R16, c[0x0][0x17c], PT ;  /* 0x00005f0010007a0c */ /* 0x000fe40003f26270 */
[----:B------:R-:W-:Y:S01]  /*51880*/  ISETP.LT.AND P3, PT, R26, c[0x0][0x178], !P0 ;  /* 0x00005e001a007a0c */ /* 0x000fe20004761270 */
[----:B------:R0:W-:Y:S01]  /*51890*/  @P2 STG.E.U16 [R8.64], R2 ;  /* 0x0000000208002986 */ /* 0x0001e2000c10150a */
[----:B------:R-:W-:Y:S02]  /*518a0*/  ISETP.LT.AND P2, PT, R27, c[0x0][0x178], !P0 ;  /* 0x00005e001b007a0c */ /* 0x000fe40004741270 */
[----:B------:R-:W-:Y:S02]  /*518b0*/  PRMT R16, R29, 0x7632, R16 ;  /* 0x000076321d107816 */ /* 0x000fe40000000010 */
[----:B------:R-:W-:Y:S01]  /*518c0*/  ISETP.LT.AND P0, PT, R25, c[0x0][0x178], !P0 ;  /* 0x00005e0019007a0c */ /* 0x000fe20004701270 */
[----:B------:R-:W2:Y:S01]  /*518d0*/  LDL.LU R29, [R1+0x1fc] ;  /* 0x0001fc00011d7983 */ /* 0x000ea20000300800 */
[----:B------:R-:W-:Y:S01]  /*518e0*/  IADD3 R17, R3, 0x74, RZ ;  /* 0x0000007403117810 */ /* 0x000fe20007ffe0ff */
[----:B0-----:R-:W-:-:S03]  /*518f0*/  IMAD.WIDE R8, R0, 0x2, R4 ;  /* 0x0000000200087825 */ /* 0x001fc600078e0204 */
[----:B------:R-:W-:Y:S02]  /*51900*/  ISETP.GE.AND P5, PT, R17, c[0x0][0x17c], PT ;  /* 0x00005f0011007a0c */ /* 0x000fe40003fa6270 */
[----:B------:R-:W-:Y:S01]  /*51910*/  PRMT R20, R21, 0x7632, R20 ;  /* 0x0000763215147816 */ /* 0x000fe20000000014 */
[----:B------:R0:W-:Y:S01]  /*51920*/  @P6 STG.E.U16 [R8.64], R16 ;  /* 0x0000001008006986 */ /* 0x0001e2000c10150a */
[----:B------:R-:W-:Y:S01]  /*51930*/  ISETP.LT.AND P6, PT, R28, c[0x0][0x178], !P4 ;  /* 0x00005e001c007a0c */ /* 0x000fe200067c1270 */
[----:B------:R-:W-:Y:S01]  /*51940*/  IMAD.WIDE R10, R0, 0x2, R14 ;  /* 0x00000002000a7825 */ /* 0x000fe200078e020e */
[----:B------:R-:W-:Y:S02]  /*51950*/  PRMT R18, R23, 0x7632, R18 ;  /* 0x0000763217127816 */ /* 0x000fe40000000012 */
[----:B------:R-:W-:Y:S02]  /*51960*/  PRMT R19, R2, 0x7632, R19 ;  /* 0x0000763202137816 */ /* 0x000fe40000000013 */
[----:B------:R1:W-:Y:S04]  /*51970*/  @P3 STG.E.U16 [R10.64], R20 ;  /* 0x000000140a003986 */ /* 0x0003e8000c10150a */
[----:B------:R-:W3:Y:S01]  /*51980*/  LDL.LU R2, [R1+0x14c] ;  /* 0x00014c0001027983 */ /* 0x000ee20000300800 */
[----:B0-----:R-:W-:-:S04]  /*51990*/  IMAD.WIDE R8, R0, 0x2, R12 ;  /* 0x0000000200087825 */ /* 0x001fc800078e020c */
[C---:B------:R-:W-:Y:S01]  /*519a0*/  IMAD.WIDE R16, R0.reuse, 0x2, R6 ;  /* 0x0000000200107825 */ /* 0x040fe200078e0206 */
[----:B------:R-:W-:Y:S01]  /*519b0*/  IADD3 R0, R0, c[0x0][0x198], RZ ;  /* 0x0000660000007a10 */ /* 0x000fe20007ffe0ff */
[----:B------:R-:W-:Y:S04]  /*519c0*/  @P0 STG.E.U16 [R8.64], R18 ;  /* 0x0000001208000986 */ /* 0x000fe8000c10150a */
[----:B------:R0:W-:Y:S01]  /*519d0*/  @P2 STG.E.U16 [R16.64], R19 ;  /* 0x0000001310002986 */ /* 0x0001e2000c10150a */
[----:B-1----:R-:W-:-:S05]  /*519e0*/  IMAD.WIDE R10, R0, 0x2, R4 ;  /* 0x00000002000a7825 */ /* 0x002fca00078e0204 */
[----:B------:R1:W-:Y:S01]  /*519f0*/  @P6 STG.E.U16 [R10.64], R24 ;  /* 0x000000180a006986 */ /* 0x0003e2000c10150a */
[----:B0-----:R-:W-:-:S04]  /*51a00*/  IADD3 R17, R3, 0x76, RZ ;  /* 0x0000007603117810 */ /* 0x001fc80007ffe0ff */
[----:B------:R-:W-:Y:S02]  /*51a10*/  ISETP.GE.AND P6, PT, R17, c[0x0][0x17c], PT ;  /* 0x00005f0011007a0c */ /* 0x000fe40003fc6270 */
[----:B------:R-:W4:Y:S01]  /*51a20*/  LDL.LU R17, [R1+0x18c] ;  /* 0x00018c0001117983 */ /* 0x000f220000300800 */
[----:B------:R-:W-:Y:S02]  /*51a30*/  ISETP.LT.AND P3, PT, R26, c[0x0][0x178], !P4 ;  /* 0x00005e001a007a0c */ /* 0x000fe40006761270 */
[----:B------:R-:W-:Y:S01]  /*51a40*/  IADD3 R16, R3, 0x75, RZ ;  /* 0x0000007503107810 */ /* 0x000fe20007ffe0ff */
[----:B------:R-:W4:Y:S03]  /*51a50*/  LDL.LU R21, [R1+0x25c] ;  /* 0x00025c0001157983 */ /* 0x000f260000300800 */
[----:B------:R-:W-:Y:S02]  /*51a60*/  ISETP.GE.AND P2, PT, R16, c[0x0][0x17c], PT ;  /* 0x00005f0010007a0c */ /* 0x000fe40003f46270 */
[----:B------:R-:W-:Y:S01]  /*51a70*/  PRMT R16, R24, 0x7632, R16 ;  /* 0x0000763218107816 */ /* 0x000fe20000000010 */
[----:B------:R-:W-:Y:S01]  /*51a80*/  IMAD.WIDE R8, R0, 0x2, R14 ;  /* 0x0000000200087825 */ /* 0x000fe200078e020e */
[----:B-1----:R-:W4:Y:S04]  /*51a90*/  LDL.LU R24, [R1+0x23c] ;  /* 0x00023c0001187983 */ /* 0x002f280000300800 */
[----:B------:R-:W4:Y:S01]  /*51aa0*/  LDL.LU R23, [R1+0x20c] ;  /* 0x00020c0001177983 */ /* 0x000f220000300800 */
[----:B------:R-:W-:-:S02]  /*51ab0*/  ISETP.LT.AND P0, PT, R25, c[0x0][0x178], !P4 ;  /* 0x00005e0019007a0c */ /* 0x000fc40006701270 */
[----:B------:R-:W-:Y:S01]  /*51ac0*/  ISETP.LT.AND P4, PT, R27, c[0x0][0x178], !P4 ;  /* 0x00005e001b007a0c */ /* 0x000fe20006781270 */
[----:B------:R-:W-:Y:S01]  /*51ad0*/  IMAD.WIDE R10, R0, 0x2, R12 ;  /* 0x00000002000a7825 */ /* 0x000fe200078e020c */
[----:B--2---:R0:W-:Y:S01]  /*51ae0*/  @P3 STG.E.U16 [R8.64], R29 ;  /* 0x0000001d08003986 */ /* 0x0041e2000c10150a */
[----:B------:R-:W-:-:S03]  /*51af0*/  PRMT R20, R29, 0x7632, R20 ;  /* 0x000076321d147816 */ /* 0x000fc60000000014 */
[----:B0-----:R-:W2:Y:S01]  /*51b00*/  LDL.LU R29, [R1+0x16c] ;  /* 0x00016c00011d7983 */ /* 0x001ea20000300800 */
[----:B------:R-:W-:Y:S01]  /*51b10*/  IMAD.WIDE R8, R0, 0x2, R6 ;  /* 0x0000000200087825 */ /* 0x000fe200078e0206 */
[----:B---3--:R-:W-:-:S03]  /*51b20*/  PRMT R19, R2, 0x7632, R19 ;  /* 0x0000763202137816 */ /* 0x008fc60000000013 */
[----:B----4-:R-:W-:Y:S04]  /*51b30*/  @P0 STG.E.U16 [R10.64], R17 ;  /* 0x000000110a000986 */ /* 0x010fe8000c10150a */
[----:B------:R0:W-:Y:S04]  /*51b40*/  @P4 STG.E.U16 [R8.64], R2 ;  /* 0x0000000208004986 */ /* 0x0001e8000c10150a */
[----:B0-----:R-:W3:Y:S01]  /*51b50*/  LDL.LU R2, [R1+0x3ec] ;  /* 0x0003ec0001027983 */ /* 0x001ee20000300800 */
[----:B------:R-:W-:Y:S02]  /*51b60*/  ISETP.LT.AND P3, PT, R28, c[0x0][0x178], !P1 ;  /* 0x00005e001c007a0c */ /* 0x000fe40004f61270 */
[----:B------:R-:W-:-:S02]  /*51b70*/  ISETP.LT.AND P0, PT, R26, c[0x0][0x178], !P1 ;  /* 0x00005e001a007a0c */ /* 0x000fc40004f01270 */
[----:B------:R-:W-:Y:S02]  /*51b80*/  IADD3 R0, R0, c[0x0][0x198], RZ ;  /* 0x0000660000007a10 */ /* 0x000fe40007ffe0ff */
[----:B------:R-:W-:Y:S02]  /*51b90*/  ISETP.LT.AND P4, PT, R27, c[0x0][0x178], !P1 ;  /* 0x00005e001b007a0c */ /* 0x000fe40004f81270 */
[----:B------:R-:W-:Y:S01]  /*51ba0*/  ISETP.LT.AND P1, PT, R25, c[0x0][0x178], !P1 ;  /* 0x00005e0019007a0c */ /* 0x000fe20004f21270 */
[----:B------:R-:W-:-:S04]  /*51bb0*/  IMAD.WIDE R8, R0, 0x2, R4 ;  /* 0x0000000200087825 */ /* 0x000fc800078e0204 */
[----:B------:R-:W-:Y:S01]  /*51bc0*/  IMAD.WIDE R10, R0, 0x2, R14 ;  /* 0x00000002000a7825 */ /* 0x000fe200078e020e */
[----:B------:R0:W-:Y:S01]  /*51bd0*/  @P3 STG.E.U16 [R8.64], R16 ;  /* 0x0000001008003986 */ /* 0x0001e2000c10150a */
[----:B------:R-:W-:Y:S02]  /*51be0*/  PRMT R18, R17, 0x7632, R18 ;  /* 0x0000763211127816 */ /* 0x000fe40000000012 */
[----:B------:R-:W-:Y:S01]  /*51bf0*/  ISETP.LT.AND P3, PT, R28, c[0x0][0x178], !P5 ;  /* 0x00005e001c007a0c */ /* 0x000fe20006f61270 */
[----:B------:R1:W-:Y:S01]  /*51c00*/  @P0 STG.E.U16 [R10.64], R20 ;  /* 0x000000140a000986 */ /* 0x0003e2000c10150a */
[----:B------:R-:W-:Y:S01]  /*51c10*/  ISETP.LT.AND P0, PT, R26, c[0x0][0x178], !P5 ;  /* 0x00005e001a007a0c */ /* 0x000fe20006f01270 */
[----:B0-----:R-:W-:-:S04]  /*51c20*/  IMAD.WIDE R8, R0, 0x2, R12 ;  /* 0x0000000200087825 */ /* 0x001fc800078e020c */
[C---:B------:R-:W-:Y:S01]  /*51c30*/  IMAD.WIDE R16, R0.reuse, 0x2, R6 ;  /* 0x0000000200107825 */ /* 0x040fe200078e0206 */
[----:B------:R-:W-:Y:S01]  /*51c40*/  IADD3 R0, R0, c[0x0][0x198], RZ ;  /* 0x0000660000007a10 */ /* 0x000fe20007ffe0ff */
[----:B------:R0:W-:Y:S04]  /*51c50*/  @P1 STG.E.U16 [R8.64], R18 ;  /* 0x0000001208001986 */ /* 0x0001e8000c10150a */
[----:B------:R4:W-:Y:S01]  /*51c60*/  @P4 STG.E.U16 [R16.64], R19 ;  /* 0x0000001310004986 */ /* 0x0009e2000c10150a */
[----:B------:R-:W-:Y:S01]  /*51c70*/  ISETP.LT.AND P4, PT, R25, c[0x0][0x178], !P5 ;  /* 0x00005e0019007a0c */ /* 0x000fe20006f81270 */
[----:B-1----:R-:W-:Y:S01]  /*51c80*/  IMAD.WIDE R10, R0, 0x2, R4 ;  /* 0x00000002000a7825 */ /* 0x002fe200078e0204 */
[----:B------:R-:W-:-:S03]  /*51c90*/  ISETP.LT.AND P5, PT, R27, c[0x0][0x178], !P5 ;  /* 0x00005e001b007a0c */ /* 0x000fc60006fa1270 */
[----:B0-----:R-:W-:Y:S01]  /*51ca0*/  IMAD.WIDE R8, R0, 0x2, R14 ;  /* 0x0000000200087825 */ /* 0x001fe200078e020e */
[----:B------:R0:W-:Y:S04]  /*51cb0*/  @P3 STG.E.U16 [R10.64], R21 ;  /* 0x000000150a003986 */ /* 0x0001e8000c10150a */
[----:B------:R1:W-:Y:S01]  /*51cc0*/  @P0 STG.E.U16 [R8.64], R24 ;  /* 0x0000001808000986 */ /* 0x0003e2000c10150a */
[----:B------:R-:W-:Y:S02]  /*51cd0*/  ISETP.LT.AND P0, PT, R28, c[0x0][0x178], !P2 ;  /* 0x00005e001c007a0c */ /* 0x000fe40005701270 */
[----:B----4-:R-:W-:Y:S01]  /*51ce0*/  IADD3 R16, R3, 0x77, RZ ;  /* 0x0000007703107810 */ /* 0x010fe20007ffe0ff */
[----:B0-----:R-:W-:-:S04]  /*51cf0*/  IMAD.WIDE R10, R0, 0x2, R12 ;  /* 0x00000002000a7825 */ /* 0x001fc800078e020c */
[C---:B-1----:R-:W-:Y:S01]  /*51d00*/  IMAD.WIDE R8, R0.reuse, 0x2, R6 ;  /* 0x0000000200087825 */ /* 0x042fe200078e0206 */
[----:B------:R-:W-:Y:S01]  /*51d10*/  IADD3 R0, R0, c[0x0][0x198], RZ ;  /* 0x0000660000007a10 */ /* 0x000fe20007ffe0ff */
[----:B------:R0:W-:Y:S01]  /*51d20*/  @P4 STG.E.U16 [R10.64], R23 ;  /* 0x000000170a004986 */ /* 0x0001e2000c10150a */
[----:B------:R-:W-:Y:S02]  /*51d30*/  ISETP.GE.AND P1, PT, R16, c[0x0][0x17c], PT ;  /* 0x00005f0010007a0c */ /* 0x000fe40003f26270 */
[----:B------:R-:W-:Y:S02]  /*51d40*/  ISETP.LT.AND P4, PT, R26, c[0x0][0x178], !P2 ;  /* 0x00005e001a007a0c */ /* 0x000fe40005781270 */
[----:B------:R-:W-:Y:S02]  /*51d50*/  PRMT R16, R21, 0x7632, R16 ;  /* 0x0000763215107816 */ /* 0x000fe40000000010 */
[----:B------:R-:W-:Y:S02]  /*51d60*/  IADD3 R17, R3, 0x78, RZ ;  /* 0x0000007803117810 */ /* 0x000fe40007ffe0ff */
[----:B------:R-:W-:-:S02]  /*51d70*/  PRMT R20, R24, 0x7632, R20 ;  /* 0x0000763218147816 */ /* 0x000fc40000000014 */
[----:B------:R-:W-:Y:S01]  /*51d80*/  ISETP.GE.AND P3, PT, R17, c[0x0][0x17c], PT ;  /* 0x00005f0011007a0c */ /* 0x000fe20003f66270 */
[C---:B0-----:R-:W-:Y:S01]  /*51d90*/  IMAD.WIDE R10, R0.reuse, 0x2, R14 ;  /* 0x00000002000a7825 */ /* 0x041fe200078e020e */
[----:B------:R-:W-:Y:S01]  /*51da0*/  PRMT R18, R23, 0x7632, R18 ;  /* 0x0000763217127816 */ /* 0x000fe20000000012 */
[----:B------:R-:W4:Y:S04]  /*51db0*/  LDL.LU R24, [R1+0x24c] ;  /* 0x00024c0001187983 */ /* 0x000f280000300800 */
[----:B--2---:R0:W-:Y:S01]  /*51dc0*/  @P5 STG.E.U16 [R8.64], R29 ;  /* 0x0000001d08005986 */ /* 0x0041e2000c10150a */
[----:B------:R-:W-:Y:S02]  /*51dd0*/  ISETP.LT.AND P5, PT, R27, c[0x0][0x178], !P2 ;  /* 0x00005e001b007a0c */ /* 0x000fe400057a1270 */
[----:B------:R-:W-:Y:S01]  /*51de0*/  ISETP.LT.AND P2, PT, R25, c[0x0][0x178], !P2 ;  /* 0x00005e0019007a0c */ /* 0x000fe20005741270 */
[----:B0-----:R-:W-:Y:S01]  /*51df0*/  IMAD.WIDE R8, R0, 0x2, R4 ;  /* 0x0000000200087825 */ /* 0x001fe200078e0204 */
[----:B------:R-:W-:-:S02]  /*51e00*/  PRMT R19, R29, 0x7632, R19 ;  /* 0x000076321d137816 */ /* 0x000fc40000000013 */
[----:B------:R-:W2:Y:S04]  /*51e10*/  LDL.LU R29, [R1+0x12c] ;  /* 0x00012c00011d7983 */ /* 0x000ea80000300800 */
[----:B------:R0:W-:Y:S01]  /*51e20*/  @P0 STG.E.U16 [R8.64], R16 ;  /* 0x0000001008000986 */ /* 0x0001e2000c10150a */
[----:B------:R-:W-:-:S03]  /*51e30*/  ISETP.LT.AND P0, PT, R28, c[0x0][0x178], !P6 ;  /* 0x00005e001c007a0c */ /* 0x000fc60007701270 */
[----:B------:R1:W-:Y:S01]  /*51e40*/  @P4 STG.E.U16 [R10.64], R20 ;  /* 0x000000140a004986 */ /* 0x0003e2000c10150a */
[----:B0-----:R-:W-:-:S04]  /*51e50*/  IMAD.WIDE R8, R0, 0x2, R12 ;  /* 0x0000000200087825 */ /* 0x001fc800078e020c */
[C---:B------:R-:W-:Y:S01]  /*51e60*/  IMAD.WIDE R16, R0.reuse, 0x2, R6 ;  /* 0x0000000200107825 */ /* 0x040fe200078e0206 */
[----:B------:R-:W-:Y:S01]  /*51e70*/  IADD3 R0, R0, c[0x0][0x198], RZ ;  /* 0x0000660000007a10 */ /* 0x000fe20007ffe0ff */
[----:B------:R-:W-:Y:S04]  /*51e80*/  @P2 STG.E.U16 [R8.64], R18 ;  /* 0x0000001208002986 */ /* 0x000fe8000c10150a */
[----:B------:R0:W-:Y:S01]  /*51e90*/  @P5 STG.E.U16 [R16.64], R19 ;  /* 0x0000001310005986 */ /* 0x0001e2000c10150a */
[----:B-1----:R-:W-:Y:S01]  /*51ea0*/  IMAD.WIDE R10, R0, 0x2, R4 ;  /* 0x00000002000a7825 */ /* 0x002fe200078e0204 */
[----:B0-----:R-:W-:-:S04]  /*51eb0*/  IADD3 R17, R3, 0x7a, RZ ;  /* 0x0000007a03117810 */ /* 0x001fc80007ffe0ff */
[----:B---3--:R0:W-:Y:S01]  /*51ec0*/  @P0 STG.E.U16 [R10.64], R2 ;  /* 0x000000020a000986 */ /* 0x0081e2000c10150a */
[----:B------:R-:W-:-:S03]  /*51ed0*/  ISETP.GE.AND P0, PT, R17, c[0x0][0x17c], PT ;  /* 0x00005f0011007a0c */ /* 0x000fc60003f06270 */
[----:B------:R-:W3:Y:S01]  /*51ee0*/  LDL.LU R17, [R1+0x27c] ;  /* 0x00027c0001117983 */ /* 0x000ee20000300800 */
[----:B------:R-:W-:-:S04]  /*51ef0*/  IADD3 R16, R3, 0x79, RZ ;  /* 0x0000007903107810 */ /* 0x000fc80007ffe0ff */
[----:B------:R-:W-:Y:S02]  /*51f00*/  ISETP.GE.AND P5, PT, R16, c[0x0][0x17c], PT ;  /* 0x00005f0010007a0c */ /* 0x000fe40003fa6270 */
[----:B------:R-:W-:Y:S02]  /*51f10*/  PRMT R16, R2, 0x7632, R16 ;  /* 0x0000763202107816 */ /* 0x000fe40000000010 */
[----:B0-----:R-:W3:Y:S01]  /*51f20*/  LDL.LU R2, [R1+0x46c] ;  /* 0x00046c0001027983 */ /* 0x001ee20000300800 */
[----:B------:R-:W-:Y:S02]  /*51f30*/  ISETP.LT.AND P4, PT, R26, c[0x0][0x178], !P6 ;  /* 0x00005e001a007a0c */ /* 0x000fe40007781270 */
[----:B------:R-:W-:Y:S01]  /*51f40*/  ISETP.LT.AND P2, PT, R25, c[0x0][0x178], !P6 ;  /* 0x00005e0019007a0c */ /* 0x000fe20007741270 */
[C---:B------:R-:W-:Y:S01]  /*51f50*/  IMAD.WIDE R8, R0.reuse, 0x2, R14 ;  /* 0x0000000200087825 */ /* 0x040fe200078e020e */
[----:B------:R-:W3:Y:S03]  /*51f60*/  LDL.LU R21, [R1+0x29c] ;  /* 0x00029c0001157983 */ /* 0x000ee60000300800 */
[----:B------:R-:W-:Y:S01]  /*51f70*/  IMAD.WIDE R10, R0, 0x2, R12 ;  /* 0x00000002000a7825 */ /* 0x000fe200078e020c */
[----:B------:R-:W3:Y:S01]  /*51f80*/  LDL.LU R23, [R1+0x28c] ;  /* 0x00028c0001177983 */ /* 0x000ee20000300800 */
[----:B------:R-:W-:-:S02]  /*51f90*/  ISETP.LT.AND P6, PT, R27, c[0x0][0x178], !P6 ;  /* 0x00005e001b007a0c */ /* 0x000fc400077c1270 */
[----:B----4-:R-:W-:Y:S02]  /*51fa0*/  PRMT R18, R24, 0x7632, R18 ;  /* 0x0000763218127816 */ /* 0x010fe40000000012 */
[----:B--2---:R-:W-:Y:S01]  /*51fb0*/  PRMT R19, R29, 0x7632, R19 ;  /* 0x000076321d137816 */ /* 0x004fe20000000013 */
[----:B---3--:R-:W-:Y:S04]  /*51fc0*/  @P4 STG.E.U16 [R8.64], R17 ;  /* 0x0000001108004986 */ /* 0x008fe8000c10150a */
[----:B------:R0:W-:Y:S04]  /*51fd0*/  @P2 STG.E.U16 [R10.64], R24 ;  /* 0x000000180a002986 */ /* 0x0001e8000c10150a */
[----:B0-----:R-:W2:Y:S01]  /*51fe0*/  LDL.LU R24, [R1+0x22c] ;  /* 0x00022c0001187983 */ /* 0x001ea20000300800 */
[----:B------:R-:W-:-:S05]  /*51ff0*/  IMAD.WIDE R8, R0, 0x2, R6 ;  /* 0x0000000200087825 */ /* 0x000fca00078e0206 */
[----:B------:R0:W-:Y:S01]  /*52000*/  @P6 STG.E.U16 [R8.64], R29 ;  /* 0x0000001d08006986 */ /* 0x0001e2000c10150a */
[----:B------:R-:W-:-:S03]  /*52010*/  ISETP.LT.AND P4, PT, R28, c[0x0][0x178], !P1 ;  /* 0x00005e001c007a0c */ /* 0x000fc60004f81270 */
[----:B0-----:R-:W3:Y:S01]  /*52020*/  LDL.LU R29, [R1+0x47c] ;  /* 0x00047c00011d7983 */ /* 0x001ee20000300800 */
[----:B------:R-:W-:Y:S02]  /*52030*/  IADD3 R0, R0, c[0x0][0x198], RZ ;  /* 0x0000660000007a10 */ /* 0x000fe40007ffe0ff */
[----:B------:R-:W-:Y:S02]  /*52040*/  ISETP.LT.AND P2, PT, R26, c[0x0][0x178], !P1 ;  /* 0x00005e001a007a0c */ /* 0x000fe40004f41270 */
[----:B------:R-:W-:Y:S01]  /*52050*/  ISETP.LT.AND P6, PT, R27, c[0x0][0x178], !P1 ;  /* 0x00005e001b007a0c */ /* 0x000fe20004fc1270 */
[C---:B------:R-:W-:Y:S01]  /*52060*/  IMAD.WIDE R8, R0.reuse, 0x2, R4 ;  /* 0x0000000200087825 */ /* 0x040fe200078e0204 */
[----:B------:R-:W-:Y:S02]  /*52070*/  ISETP.LT.AND P1, PT, R25, c[0x0][0x178], !P1 ;  /* 0x00005e0019007a0c */ /* 0x000fe40004f21270 */
[----:B------:R-:W-:Y:S01]  /*52080*/  PRMT R20, R17, 0x7632, R20 ;  /* 0x0000763211147816 */ /* 0x000fe20000000014 */
[----:B------:R-:W-:Y:S01]  /*52090*/  IMAD.WIDE R10, R0, 0x2, R14 ;  /* 0x00000002000a7825 */ /* 0x000fe200078e020e */
[----:B------:R0:W-:Y:S01]  /*520a0*/  @P4 STG.E.U16 [R8.64], R16 ;  /* 0x0000001008004986 */ /* 0x0001e2000c10150a */
[----:B------:R-:W-:-:S04]  /*520b0*/  ISETP.LT.AND P4, PT, R28, c[0x0][0x178], !P3 ;  /* 0x00005e001c007a0c */ /* 0x000fc80005f81270 */
[----:B------:R1:W-:Y:S01]  /*520c0*/  @P2 STG.E.U16 [R10.64], R20 ;  /* 0x000000140a002986 */ /* 0x0003e2000c10150a */
        /* <DEDUP_REMOVED lines=9> */
[----:B------:R-:W-:Y:S02]  /*52160*/  PRMT R16, R2, 0x7632, R16 ;  /* 0x0000763202107816 */ /* 0x000fe40000000010 */
[----:B-1----:R-:W4:Y:S01]  /*52170*/  LDL.LU R2, [R1+0x30c] ;  /* 0x00030c0001027983 */ /* 0x002f220000300800 */
[----:B------:R-:W-:Y:S02]  /*52180*/  ISETP.LT.AND P2, PT, R26, c[0x0][0x178], !P3 ;  /* 0x00005e001a007a0c */ /* 0x000fe40005f41270 */
[----:B------:R-:W-:Y:S01]  /*52190*/  ISETP.LT.AND P6, PT, R25, c[0x0][0x178], !P3 ;  /* 0x00005e0019007a0c */ /* 0x000fe20005fc1270 */
[----:B------:R-:W-:Y:S01]  /*521a0*/  IMAD.WIDE R8, R0, 0x2, R14 ;  /* 0x0000000200087825 */ /* 0x000fe200078e020e */
[----:B------:R-:W-:-:S03]  /*521b0*/  ISETP.LT.AND P3, PT, R27, c[0x0][0x178], !P3 ;  /* 0x00005e001b007a0c */ /* 0x000fc60005f61270 */
[----:B------:R-:W-:-:S06]  /*521c0*/  IMAD.WIDE R10, R0, 0x2, R12 ;  /* 0x00000002000a7825 */ /* 0x000fcc00078e020c */
[----:B------:R0:W-:Y:S01]  /*521d0*/  @P2 STG.E.U16 [R8.64], R21 ;  /* 0x0000001508002986 */ /* 0x0001e2000c10150a */
[----:B------:R-:W-:-:S03]  /*521e0*/  ISETP.LT.AND P2, PT, R28, c[0x0][0x178], !P5 ;  /* 0x00005e001c007a0c */ /* 0x000fc60006f41270 */
[----:B------:R1:W-:Y:S01]  /*521f0*/  @P6 STG.E.U16 [R10.64], R23 ;  /* 0x000000170a006986 */ /* 0x0003e2000c10150a */
[----:B------:R-:W-:Y:S01]  /*52200*/  ISETP.LT.AND P6, PT, R26, c[0x0][0x178], !P5 ;  /* 0x00005e001a007a0c */ /* 0x000fe20006fc1270 */
[C---:B0-----:R-:W-:Y:S01]  /*52210*/  IMAD.WIDE R8, R0.reuse, 0x2, R6 ;  /* 0x0000000200087825 */ /* 0x041fe200078e0206 */
[----:B------:R-:W-:Y:S02]  /*52220*/  IADD3 R0, R0, c[0x0][0x198], RZ ;  /* 0x0000660000007a10 */ /* 0x000fe40007ffe0ff */
[----:B------:R-:W-:Y:S02]  /*52230*/  IADD3 R17, R3, 0x7c, RZ ;  /* 0x0000007c03117810 */ /* 0x000fe40007ffe0ff */
[----:B------:R-:W-:Y:S01]  /*52240*/  PRMT R20, R21, 0x7632, R20 ;  /* 0x0000763215147816 */ /* 0x000fe20000000014 */
[----:B-1----:R-:W-:Y:S01]  /*52250*/  IMAD.WIDE R10, R0, 0x2, R14 ;  /* 0x00000002000a7825 */ /* 0x002fe200078e020e */
[----:B------:R-:W-:Y:S01]  /*52260*/  ISETP.GE.AND P4, PT, R17, c[0x0][0x17c], PT ;  /* 0x00005f0011007a0c */ /* 0x000fe20003f86270 */
[----:B------:R-:W4:Y:S01]  /*52270*/  LDL.LU R21, [R1+0x26c] ;  /* 0x00026c0001157983 */ /* 0x000f220000300800 */
[----:B------:R-:W-:-:S03]  /*52280*/  PRMT R18, R23, 0x7632, R18 ;  /* 0x0000763217127816 */ /* 0x000fc60000000012 */
[----:B------:R-:W4:Y:S04]  /*52290*/  LDL.LU R23, [R1+0x49c] ;  /* 0x00049c0001177983 */ /* 0x000f280000300800 */
[----:B--2---:R0:W-:Y:S01]  /*522a0*/  @P3 STG.E.U16 [R8.64], R24 ;  /* 0x0000001808003986 */ /* 0x0041e2000c10150a */
[----:B------:R-:W-:Y:S02]  /*522b0*/  ISETP.LT.AND P3, PT, R27, c[0x0][0x178], !P5 ;  /* 0x00005e001b007a0c */ /* 0x000fe40006f61270 */
[----:B------:R-:W-:Y:S01]  /*522c0*/  ISETP.LT.AND P5, PT, R25, c[0x0][0x178], !P5 ;  /* 0x00005e0019007a0c */ /* 0x000fe20006fa1270 */
[----:B0-----:R-:W-:Y:S01]  /*522d0*/  IMAD.WIDE R8, R0, 0x2, R4 ;  /* 0x0000000200087825 */ /* 0x001fe200078e0204 */
[----:B------:R-:W-:-:S04]  /*522e0*/  PRMT R19, R24, 0x7632, R19 ;  /* 0x0000763218137816 */ /* 0x000fc80000000013 */
        /* <DEDUP_REMOVED lines=8> */
[----:B-1----:R-:W-:-:S05]  /*52370*/  IMAD.WIDE R10, R0, 0x2, R4 ;  /* 0x00000002000a7825 */ /* 0x002fca00078e0204 */
[----:B---3--:R1:W-:Y:S01]  /*52380*/  @P2 STG.E.U16 [R10.64], R29 ;  /* 0x0000001d0a002986 */ /* 0x0083e2000c10150a */
[----:B0-----:R-:W-:-:S04]  /*52390*/  IADD3 R17, R3, 0x7e, RZ ;  /* 0x0000007e03117810 */ /* 0x001fc80007ffe0ff */
[----:B------:R-:W-:Y:S02]  /*523a0*/  ISETP.GE.AND P2, PT, R17, c[0x0][0x17c], PT ;  /* 0x00005f0011007a0c */ /* 0x000fe40003f46270 */
[----:B------:R-:W2:Y:S01]  /*523b0*/  LDL.LU R17, [R1+0x2ec] ;  /* 0x0002ec0001117983 */ /* 0x000ea20000300800 */
[----:B------:R-:W-:-:S03]  /*523c0*/  ISETP.LT.AND P6, PT, R26, c[0x0][0x178], !P0 ;  /* 0x00005e001a007a0c */ /* 0x000fc600047c1270 */
[----:B------:R-:W3:Y:S01]  /*523d0*/  LDL.LU R24, [R1+0x48c] ;  /* 0x00048c0001187983 */ /* 0x000ee20000300800 */
[----:B------:R-:W-:Y:S01]  /*523e0*/  IADD3 R16, R3, 0x7d, RZ ;  /* 0x0000007d03107810 */ /* 0x000fe20007ffe0ff */
[----:B------:R-:W-:-:S03]  /*523f0*/  IMAD.WIDE R8, R0, 0x2, R14 ;  /* 0x0000000200087825 */ /* 0x000fc600078e020e */
[----:B------:R-:W-:Y:S02]  /*52400*/  ISETP.GE.AND P5, PT, R16, c[0x0][0x17c], PT ;  /* 0x00005f0010007a0c */ /* 0x000fe40003fa6270 */
[----:B------:R-:W-:Y:S02]  /*52410*/  PRMT R16, R29, 0x7632, R16 ;  /* 0x000076321d107816 */ /* 0x000fe40000000010 */
[----:B-1----:R-:W3:Y:S01]  /*52420*/  LDL.LU R29, [R1+0x2fc] ;  /* 0x0002fc00011d7983 */ /* 0x002ee20000300800 */
[----:B----4-:R-:W-:-:S03]  /*52430*/  PRMT R20, R2, 0x7632, R20 ;  /* 0x0000763202147816 */ /* 0x010fc60000000014 */
[----:B------:R0:W-:Y:S04]  /*52440*/  @P6 STG.E.U16 [R8.64], R2 ;  /* 0x0000000208006986 */ /* 0x0001e8000c10150a */
[----:B0-----:R-:W4:Y:S01]  /*52450*/  LDL.LU R2, [R1+0x1ac] ;  /* 0x0001ac0001027983 */ /* 0x001f220000300800 */
[----:B------:R-:W-:Y:S02]  /*52460*/  ISETP.LT.AND P3, PT, R25, c[0x0][0x178], !P0 ;  /* 0x00005e0019007a0c */ /* 0x000fe40004761270 */
[----:B------:R-:W-:Y:S01]  /*52470*/  ISETP.LT.AND P0, PT, R27, c[0x0][0x178], !P0 ;  /* 0x00005e001b007a0c */ /* 0x000fe20004701270 */
[----:B------:R-:W-:Y:S01]  /*52480*/  IMAD.WIDE R10, R0, 0x2, R12 ;  /* 0x00000002000a7825 */ /* 0x000fe200078e020c */
[----:B------:R-:W-:-:S03]  /*52490*/  ISETP.LT.AND P6, PT, R28, c[0x0][0x178], !P1 ;  /* 0x00005e001c007a0c */ /* 0x000fc60004fc1270 */
[C---:B------:R-:W-:Y:S01]  /*524a0*/  IMAD.WIDE R8, R0.reuse, 0x2, R6 ;  /* 0x0000000200087825 */ /* 0x040fe200078e0206 */
[----:B------:R-:W-:Y:S02]  /*524b0*/  IADD3 R0, R0, c[0x0][0x198], RZ ;  /* 0x0000660000007a10 */ /* 0x000fe40007ffe0ff */
[----:B------:R-:W-:-:S03]  /*524c0*/  PRMT R19, R21, 0x7632, R19 ;  /* 0x0000763215137816 */ /* 0x000fc60000000013 */
[----:B--2---:R0:W-:Y:S01]  /*524d0*/  @P3 STG.E.U16 [R10.64], R17 ;  /* 0x000000110a003986 */ /* 0x0041e2000c10150a */
[----:B------:R-:W-:-:S03]  /*524e0*/  ISETP.LT.AND P3, PT, R26, c[0x0][0x178], !P1 ;  /* 0x00005e001a007a0c */ /* 0x000fc60004f61270 */
[----:B------:R1:W-:Y:S01]  /*524f0*/  @P0 STG.E.U16 [R8.64], R21 ;  /* 0x0000001508000986 */ /* 0x0003e2000c10150a */
[----:B------:R-:W-:Y:S02]  /*52500*/  ISETP.LT.AND P0, PT, R27, c[0x0][0x178], !P1 ;  /* 0x00005e001b007a0c */ /* 0x000fe40004f01270 */
[----:B------:R-:W-:Y:S01]  /*52510*/  ISETP.LT.AND P1, PT, R25, c[0x0][0x178], !P1 ;  /* 0x00005e0019007a0c */ /* 0x000fe20004f21270 */
[----:B0-----:R-:W-:-:S04]  /*52520*/  IMAD.WIDE R10, R0, 0x2, R14 ;  /* 0x00000002000a7825 */ /* 0x001fc800078e020e */
[----:B-1----:R-:W-:Y:S01]  /*52530*/  IMAD.WIDE R8, R0, 0x2, R4 ;  /* 0x0000000200087825 */ /* 0x002fe200078e0204 */
[----:B------:R-:W-:-:S04]  /*52540*/  PRMT R18, R17, 0x7632, R18 ;  /* 0x0000763211127816 */ /* 0x000fc80000000012 */
[----:B------:R0:W-:Y:S01]  /*52550*/  @P6 STG.E.U16 [R8.64], R16 ;  /* 0x0000001008006986 */ /* 0x0001e2000c10150a */
[----:B------:R-:W-:-:S03]  /*52560*/  ISETP.LT.AND P6, PT, R28, c[0x0][0x178], !P4 ;  /* 0x00005e001c007a0c */ /* 0x000fc600067c1270 */
        /* <DEDUP_REMOVED lines=10> */
[----:B0-----:R-:W-:-:S05]  /*52610*/  IMAD.WIDE R8, R0, 0x2, R4 ;  /* 0x0000000200087825 */ /* 0x001fca00078e0204 */
[----:B------:R0:W-:Y:S01]  /*52620*/  @P6 STG.E.U16 [R8.64], R23 ;  /* 0x0000001708006986 */ /* 0x0001e2000c10150a */
[----:B------:R-:W-:-:S03]  /*52630*/  ISETP.LT.AND P6, PT, R26, c[0x0][0x178], !P5 ;  /* 0x00005e001a007a0c */ /* 0x000fc60006fc1270 */
[----:B---3--:R1:W-:Y:S01]  /*52640*/  @P3 STG.E.U16 [R10.64], R24 ;  /* 0x000000180a003986 */ /* 0x0083e2000c10150a */
[----:B------:R-:W-:Y:S02]  /*52650*/  ISETP.LT.AND P3, PT, R28, c[0x0][0x178], !P5 ;  /* 0x00005e001c007a0c */ /* 0x000fe40006f61270 */
[----:B--2---:R-:W-:Y:S02]  /*52660*/  IADD3 R16, R3, 0x7f, RZ ;  /* 0x0000007f03107810 */ /* 0x004fe40007ffe0ff */
[C---:B------:R-:W-:Y:S01]  /*52670*/  IADD3 R18, R0.reuse, c[0x0][0x198], RZ ;  /* 0x0000660000127a10 */ /* 0x040fe20007ffe0ff */
[----:B0-----:R-:W-:-:S04]  /*52680*/  IMAD.WIDE R8, R0, 0x2, R12 ;  /* 0x0000000200087825 */ /* 0x001fc800078e020c */
[----:B-1----:R-:W-:Y:S01]  /*52690*/  IMAD.WIDE R10, R0, 0x2, R6 ;  /* 0x00000002000a7825 */ /* 0x002fe200078e0206 */
[----:B------:R-:W-:Y:S01]  /*526a0*/  ISETP.GE.AND P1, PT, R16, c[0x0][0x17c], PT ;  /* 0x00005f0010007a0c */ /* 0x000fe20003f26270 */
[----:B------:R0:W-:Y:S01]  /*526b0*/  @P4 STG.E.U16 [R8.64], R29 ;  /* 0x0000001d08004986 */ /* 0x0001e2000c10150a */
[----:B------:R-:W-:Y:S02]  /*526c0*/  PRMT R16, R23, 0x7632, R16 ;  /* 0x0000763217107816 */ /* 0x000fe40000000010 */
[----:B------:R-:W-:Y:S01]  /*526d0*/  PRMT R17, R24, 0x7632, R17 ;  /* 0x0000763218117816 */ /* 0x000fe20000000011 */
[----:B----4-:R1:W-:Y:S01]  /*526e0*/  @P0 STG.E.U16 [R10.64], R2 ;  /* 0x000000020a000986 */ /* 0x0103e2000c10150a */
[----:B------:R-:W-:-:S03]  /*526f0*/  PRMT R0, R29, 0x7632, R0 ;  /* 0x000076321d007816 */ /* 0x000fc60000000000 */
[----:B------:R-:W2:Y:S01]  /*52700*/  LDL.LU R23, [R1+0x32c] ;  /* 0x00032c0001177983 */ /* 0x000ea20000300800 */
[----:B0-----:R-:W-:-:S03]  /*52710*/  IMAD.WIDE R8, R18, 0x2, R4 ;  /* 0x0000000212087825 */ /* 0x001fc600078e0204 */
[----:B------:R-:W3:Y:S01]  /*52720*/  LDL.LU R24, [R1+0x31c] ;  /* 0x00031c0001187983 */ /* 0x000ee20000300800 */
[----:B-1----:R-:W-:-:S03]  /*52730*/  IMAD.WIDE R10, R18, 0x2, R14 ;  /* 0x00000002120a7825 */ /* 0x002fc600078e020e */
[----:B------:R0:W-:Y:S01]  /*52740*/  @P3 STG.E.U16 [R8.64], R16 ;  /* 0x0000001008003986 */ /* 0x0001e2000c10150a */
[----:B------:R-:W-:Y:S02]  /*52750*/  PRMT R19, R2, 0x7632, R19 ;  /* 0x0000763202137816 */ /* 0x000fe40000000013 */
[C---:B------:R-:W-:Y:S01]  /*52760*/  IADD3 R20, R18.reuse, c[0x0][0x198], RZ ;  /* 0x0000660012147a10 */ /* 0x040fe20007ffe0ff */
[----:B------:R-:W4:Y:S04]  /*52770*/  LDL.LU R29, [R1+0x3f0] ;  /* 0x0003f000011d7983 */ /* 0x000f280000300800 */
[----:B------:R1:W-:Y:S04]  /*52780*/  @P6 STG.E.U16 [R10.64], R17 ;  /* 0x000000110a006986 */ /* 0x0003e8000c10150a */
[----:B------:R-:W4:Y:S01]  /*52790*/  LDL.LU R2, [R1+0x370] ;  /* 0x0003700001027983 */ /* 0x000f220000300800 */
[----:B0-----:R-:W-:Y:S01]  /*527a0*/  IMAD.WIDE R8, R18, 0x2, R12 ;  /* 0x0000000212087825 */ /* 0x001fe200078e020c */
[----:B------:R-:W-:-:S03]  /*527b0*/  IADD3 R21, R3, 0x80, RZ ;  /* 0x0000008003157810 */ /* 0x000fc60007ffe0ff */
[----:B-1----:R-:W-:Y:S02]  /*527c0*/  IMAD.WIDE R10, R18, 0x2, R6 ;  /* 0x00000002120a7825 */ /* 0x002fe400078e0206 */
[----:B------:R-:W4:Y:S01]  /*527d0*/  LDL.LU R18, [R1+0x4bc] ;  /* 0x0004bc0001127983 */ /* 0x000f220000300800 */
[----:B------:R-:W-:-:S03]  /*527e0*/  ISETP.GE.AND P3, PT, R21, c[0x0][0x17c], PT ;  /* 0x00005f0015007a0c */ /* 0x000fc60003f66270 */
[----:B------:R-:W4:Y:S01]  /*527f0*/  LDL.LU R21, [R1+0x4ac] ;  /* 0x0004ac0001157983 */ /* 0x000f220000300800 */
[----:B------:R-:W-:Y:S02]  /*52800*/  ISETP.LT.AND P0, PT, R27, c[0x0][0x178], !P5 ;  /* 0x00005e001b007a0c */ /* 0x000fe40006f01270 */
[----:B------:R-:W-:Y:S02]  /*52810*/  ISETP.LT.AND P5, PT, R25, c[0x0][0x178], !P5 ;  /* 0x00005e0019007a0c */ /* 0x000fe40006fa1270 */
[----:B------:R-:W-:Y:S01]  /*52820*/  ISETP.LT.AND P4, PT, R28, c[0x0][0x178], !P2 ;  /* 0x00005e001c007a0c */ /* 0x000fe20005781270 */
[----:B------:R-:W-:Y:S01]  /*52830*/  IMAD.WIDE R16, R20, 0x2, R4 ;  /* 0x0000000214107825 */ /* 0x000fe200078e0204 */
[----:B------:R-:W-:-:S09]  /*52840*/  ISETP.LT.AND P6, PT, R26, c[0x0][0x178], !P2 ;  /* 0x00005e001a007a0c */ /* 0x000fd200057c1270 */
[----:B------:R0:W-:Y:S04]  /*52850*/  @P5 STG.E.U16 [R8.64], R0 ;  /* 0x0000000008005986 */ /* 0x0001e8000c10150a */
[----:B------:R1:W-:Y:S01]  /*52860*/  @P0 STG.E.U16 [R10.64], R19 ;  /* 0x000000130a000986 */ /* 0x0003e2000c10150a */
[----:B------:R-:W-:Y:S01]  /*52870*/  ISETP.LT.AND P5, PT, R28, c[0x0][0x178], !P1 ;  /* 0x00005e001c007a0c */ /* 0x000fe20004fa1270 */
[----:B0-----:R-:W-:Y:S01]  /*52880*/  IMAD.WIDE R8, R20, 0x2, R14 ;  /* 0x0000000214087825 */ /* 0x001fe200078e020e */
[----:B------:R-:W-:-:S03]  /*52890*/  IADD3 R0, R3, 0x81, RZ ;  /* 0x0000008103007810 */ /* 0x000fc60007ffe0ff */
[----:B-1----:R-:W-:Y:S01]  /*528a0*/  IMAD.WIDE R10, R20, 0x2, R6 ;  /* 0x00000002140a7825 */ /* 0x002fe200078e0206 */
[----:B------:R-:W-:Y:S01]  /*528b0*/  ISETP.GE.AND P0, PT, R0, c[0x0][0x17c], PT ;  /* 0x00005f0000007a0c */ /* 0x000fe20003f06270 */
[----:B------:R-:W-:Y:S01]  /*528c0*/  STL [R1+0x18c0], R25 ;  /* 0x0018c01901007387 */ /* 0x000fe20000100800 */
[----:B--2---:R-:W-:Y:S02]  /*528d0*/  PRMT R0, R23, 0x7632, R0 ;  /* 0x0000763217007816 */ /* 0x004fe40000000000 */
[----:B---3--:R-:W-:Y:S01]  /*528e0*/  PRMT R22, R24, 0x7632, R22 ;  /* 0x0000763218167816 */ /* 0x008fe20000000016 */
[----:B----4-:R0:W-:Y:S01]  /*528f0*/  @P4 STG.E.U16 [R16.64], R18 ;  /* 0x0000001210004986 */ /* 0x0101e2000c10150a */
[----:B------:R-:W-:Y:S02]  /*52900*/  ISETP.LT.AND P4, PT, R27, c[0x0][0x178], !P2 ;  /* 0x00005e001b007a0c */ /* 0x000fe40005781270 */
[----:B------:R-:W-:Y:S01]  /*52910*/  ISETP.LT.AND P2, PT, R25, c[0x0][0x178], !P2 ;  /* 0x00005e0019007a0c */ /* 0x000fe20005741270 */
[----:B------:R1:W-:Y:S01]  /*52920*/  @P6 STG.E.U16 [R8.64], R21 ;  /* 0x0000001508006986 */ /* 0x0003e2000c10150a */
[----:B------:R-:W-:-:S02]  /*52930*/  ISETP.LT.AND P6, PT, R26, c[0x0][0x178], !P1 ;  /* 0x00005e001a007a0c */ /* 0x000fc40004fc1270 */
[----:B------:R-:W-:Y:S02]  /*52940*/  PRMT R19, R18, 0x7632, R19 ;  /* 0x0000763212137816 */ /* 0x000fe40000000013 */
[C---:B0-----:R-:W-:Y:S01]  /*52950*/  IADD3 R18, R20.reuse, c[0x0][0x198], RZ ;  /* 0x0000660014127a10 */ /* 0x041fe20007ffe0ff */
[----:B-1----:R-:W-:Y:S01]  /*52960*/  IMAD.WIDE R8, R20, 0x2, R12 ;  /* 0x0000000214087825 */ /* 0x002fe200078e020c */
[----:B------:R-:W-:-:S05]  /*52970*/  PRMT R20, R21, 0x7632, R20 ;  /* 0x0000763215147816 */ /* 0x000fca0000000014 */
[----:B------:R0:W-:Y:S01]  /*52980*/  @P2 STG.E.U16 [R8.64], R23 ;  /* 0x0000001708002986 */ /* 0x0001e2000c10150a */
[----:B------:R-:W-:Y:S01]  /*52990*/  ISETP.LT.AND P2, PT, R27, c[0x0][0x178], !P1 ;  /* 0x00005e001b007a0c */ /* 0x000fe20004f41270 */
[C---:B------:R-:W-:Y:S01]  /*529a0*/  IMAD.WIDE R16, R18.reuse, 0x2, R4 ;  /* 0x0000000212107825 */ /* 0x040fe200078e0204 */
[----:B------:R-:W-:Y:S01]  /*529b0*/  ISETP.LT.AND P1, PT, R25, c[0x0][0x178], !P1 ;  /* 0x00005e0019007a0c */ /* 0x000fe20004f21270 */
[----:B------:R1:W-:Y:S04]  /*529c0*/  @P4 STG.E.U16 [R10.64], R24 ;  /* 0x000000180a004986 */ /* 0x0003e8000c10150a */
[----:B------:R-:W-:Y:S01]  /*529d0*/  @P5 STG.E.U16 [R16.64], R19 ;  /* 0x0000001310005986 */ /* 0x000fe2000c10150a */
[----:B0-----:R-:W-:-:S05]  /*529e0*/  IMAD.WIDE R8, R18, 0x2, R14 ;  /* 0x0000000212087825 */ /* 0x001fca00078e020e */
[----:B------:R0:W-:Y:S01]  /*529f0*/  @P6 STG.E.U16 [R8.64], R20 ;  /* 0x0000001408006986 */ /* 0x0001e2000c10150a */
[----:B-1----:R-:W-:-:S04]  /*52a00*/  IMAD.WIDE R10, R18, 0x2, R6 ;  /* 0x00000002120a7825 */ /* 0x002fc800078e0206 */
[----:B0-----:R-:W-:-:S05]  /*52a10*/  IMAD.WIDE R8, R18, 0x2, R12 ;  /* 0x0000000212087825 */ /* 0x001fca00078e020c */
[----:B------:R0:W-:Y:S04]  /*52a20*/  @P1 STG.E.U16 [R8.64], R0 ;  /* 0x0000000008001986 */ /* 0x0001e8000c10150a */
[----:B------:R1:W-:Y:S01]  /*52a30*/  @P2 STG.E.U16 [R10.64], R22 ;  /* 0x000000160a002986 */ /* 0x0003e2000c10150a */
[----:B------:R-:W-:-:S03]  /*52a40*/  ISETP.LT.AND P2, PT, R25, c[0x0][0x178], !P3 ;  /* 0x00005e0019007a0c */ /* 0x000fc60005f41270 */
[----:B------:R-:W2:Y:S01]  /*52a50*/  LDL R25, [R1+0x360] ;  /* 0x0003600001197983 */ /* 0x000ea20000100800 */
[----:B------:R-:W-:Y:S02]  /*52a60*/  ISETP.LT.AND P5, PT, R28, c[0x0][0x178], !P3 ;  /* 0x00005e001c007a0c */ /* 0x000fe40005fa1270 */
[----:B------:R-:W-:Y:S01]  /*52a70*/  ISETP.LT.AND P4, PT, R26, c[0x0][0x178], !P3 ;  /* 0x00005e001a007a0c */ /* 0x000fe20005f81270 */
[----:B------:R-:W3:Y:S01]  /*52a80*/  LDL.LU R24, [R1+0x400] ;  /* 0x0004000001187983 */ /* 0x000ee20000300800 */
[----:B------:R-:W-:Y:S02]  /*52a90*/  IADD3 R21, R18, c[0x0][0x198], RZ ;  /* 0x0000660012157a10 */ /* 0x000fe40007ffe0ff */
[----:B------:R-:W-:-:S03]  /*52aa0*/  IADD3 R20, R3, 0x82, RZ ;  /* 0x0000008203147810 */ /* 0x000fc60007ffe0ff */
[----:B------:R-:W-:Y:S01]  /*52ab0*/  IMAD.WIDE R16, R21, 0x2, R4 ;  /* 0x0000000215107825 */ /* 0x000fe200078e0204 */
[----:B------:R-:W-:-:S03]  /*52ac0*/  IADD3 R23, R3, 0x83, RZ ;  /* 0x0000008303177810 */ /* 0x000fc60007ffe0ff */
[C---:B------:R-:W-:Y:S01]  /*52ad0*/  IMAD.WIDE R18, R21.reuse, 0x2, R14 ;  /* 0x0000000215127825 */ /* 0x040fe200078e020e */
[----:B------:R-:W-:Y:S01]  /*52ae0*/  ISETP.GE.AND P6, PT, R20, c[0x0][0x17c], PT ;  /* 0x00005f0014007a0c */ /* 0x000fe20003fc6270 */
[----:B------:R4:W-:Y:S02]  /*52af0*/  @P5 STG.E.U16 [R16.64], R29 ;  /* 0x0000001d10005986 */ /* 0x0009e4000c10150a */
[----:B0-----:R-:W-:Y:S01]  /*52b00*/  IMAD.WIDE R8, R21, 0x2, R12 ;  /* 0x0000000215087825 */ /* 0x001fe200078e020c */
[----:B------:R-:W-:Y:S01]  /*52b10*/  PRMT R20, R29, 0x7632, R20 ;  /* 0x000076321d147816 */ /* 0x000fe20000000014 */
[----:B------:R0:W-:Y:S01]  /*52b20*/  @P4 STG.E.U16 [R18.64], R2 ;  /* 0x0000000212004986 */ /* 0x0001e2000c10150a */
[----:B-1----:R-:W-:Y:S02]  /*52b30*/  PRMT R22, R2, 0x7632, R22 ;  /* 0x0000763202167816 */ /* 0x002fe40000000016 */
[----:B------:R-:W-:Y:S01]  /*52b40*/  ISETP.GE.AND P1, PT, R23, c[0x0][0x17c], PT ;  /* 0x00005f0017007a0c */ /* 0x000fe20003f26270 */
[----:B----4-:R-:W4:Y:S04]  /*52b50*/  LDL.LU R29, [R1+0x380] ;  /* 0x00038000011d7983 */ /* 0x010f280000300800 */
[----:B0-----:R-:W3:Y:S04]  /*52b60*/  LDL.LU R2, [R1+0x350] ;  /* 0x0003500001027983 */ /* 0x001ee80000300800 */
[----:B------:R-:W3:Y:S04]  /*52b70*/  LDL.LU R23, [R1+0x340] ;  /* 0x0003400001177983 */ /* 0x000ee80000300800 */
[----:B--2---:R0:W-:Y:S04]  /*52b80*/  @P2 STG.E.U16 [R8.64], R25 ;  /* 0x0000001908002986 */ /* 0x0041e8000c10150a */
[----:B0-----:R-:W2:Y:S04]  /*52b90*/  LDL.LU R25, [R1+0x18c0] ;  /* 0x0018c00001197983 */ /* 0x001ea80000300800 */
[----:B------:R-:W2:Y:S01]  /*52ba0*/  LDL.LU R9, [R1+0x360] ;  /* 0x0003600001097983 */ /* 0x000ea20000300800 */
[----:B------:R-:W-:-:S02]  /*52bb0*/  ISETP.LT.AND P3, PT, R27, c[0x0][0x178], !P3 ;  /* 0x00005e001b007a0c */ /* 0x000fc40005f61270 */
[----:B------:R-:W-:Y:S02]  /*52bc0*/  ISETP.LT.AND P5, PT, R28, c[0x0][0x178], !P0 ;  /* 0x00005e001c007a0c */ /* 0x000fe400047a1270 */
[C---:B------:R-:W-:Y:S01]  /*52bd0*/  IADD3 R0, R21.reuse, c[0x0][0x198], RZ ;  /* 0x0000660015007a10 */ /* 0x040fe20007ffe0ff */
[----:B------:R-:W-:-:S04]  /*52be0*/  IMAD.WIDE R10, R21, 0x2, R6 ;  /* 0x00000002150a7825 */ /* 0x000fc800078e0206 */
[----:B------:R-:W-:-:S04]  /*52bf0*/  IMAD.WIDE R16, R0, 0x2, R4 ;  /* 0x0000000200107825 */ /* 0x000fc800078e0204 */
[C---:B------:R-:W-:Y:S01]  /*52c00*/  IMAD.WIDE R18, R0.reuse, 0x2, R14 ;  /* 0x0000000200127825 */ /* 0x040fe200078e020e */
[----:B---3--:R0:W-:Y:S04]  /*52c10*/  @P3 STG.E.U16 [R10.64], R23 ;  /* 0x000000170a003986 */ /* 0x0081e8000c10150a */
[----:B------:R1:W-:Y:S01]  /*52c20*/  @P5 STG.E.U16 [R16.64], R20 ;  /* 0x0000001410005986 */ /* 0x0003e2000c10150a */
[C---:B0-----:R-:W-:Y:S01]  /*52c30*/  IMAD.WIDE R10, R0.reuse, 0x2, R6 ;  /* 0x00000002000a7825 */ /* 0x041fe200078e0206 */
[C---:B-1----:R-:W-:Y:S02]  /*52c40*/  IADD3 R20, R0.reuse, c[0x0][0x198], RZ ;  /* 0x0000660000147a10 */ /* 0x042fe40007ffe0ff */
[----:B--2---:R-:W-:Y:S01]  /*52c50*/  PRMT R21, R9, 0x7632, R21 ;  /* 0x0000763209157816 */ /* 0x004fe20000000015 */
[----:B------:R-:W-:-:S02]  /*52c60*/  IMAD.WIDE R8, R0, 0x2, R12 ;  /* 0x0000000200087825 */ /* 0x000fc400078e020c */
[----:B------:R-:W2:Y:S01]  /*52c70*/  LDL.LU R0, [R1+0x420] ;  /* 0x0004200001007983 */ /* 0x000ea20000300800 */
[----:B------:R-:W-:Y:S02]  /*52c80*/  ISETP.LT.AND P4, PT, R26, c[0x0][0x178], !P0 ;  /* 0x00005e001a007a0c */ /* 0x000fe40004781270 */
[----:B------:R-:W-:Y:S02]  /*52c90*/  ISETP.LT.AND P3, PT, R25, c[0x0][0x178], !P0 ;  /* 0x00005e0019007a0c */ /* 0x000fe40004761270 */
[----:B------:R-:W-:Y:S02]  /*52ca0*/  ISETP.LT.AND P2, PT, R27, c[0x0][0x178], !P0 ;  /* 0x00005e001b007a0c */ /* 0x000fe40004741270 */
[----:B------:R-:W-:-:S07]  /*52cb0*/  ISETP.LT.AND P5, PT, R28, c[0x0][0x178], !P6 ;  /* 0x00005e001c007a0c */ /* 0x000fce00077a1270 */
[----:B------:R0:W-:Y:S01]  /*52cc0*/  @P4 STG.E.U16 [R18.64], R22 ;  /* 0x0000001612004986 */ /* 0x0001e2000c10150a */
[----:B------:R-:W-:Y:S01]  /*52cd0*/  ISETP.LT.AND P4, PT, R26, c[0x0][0x178], !P6 ;  /* 0x00005e001a007a0c */ /* 0x000fe20007781270 */
[C---:B------:R-:W-:Y:S02]  /*52ce0*/  IMAD.WIDE R16, R20.reuse, 0x2, R4 ;  /* 0x0000000214107825 */ /* 0x040fe400078e0204 */
[----:B------:R1:W-:Y:S01]  /*52cf0*/  @P3 STG.E.U16 [R8.64], R21 ;  /* 0x0000001508003986 */ /* 0x0003e2000c10150a */
[----:B------:R-:W-:Y:S02]  /*52d00*/  ISETP.LT.AND P3, PT, R25, c[0x0][0x178], !P6 ;  /* 0x00005e0019007a0c */ /* 0x000fe40007761270 */
[----:B0-----:R-:W-:Y:S01]  /*52d10*/  PRMT R22, R23, 0x7632, R22 ;  /* 0x0000763217167816 */ /* 0x001fe20000000016 */
[----:B------:R-:W-:Y:S01]  /*52d20*/  IMAD.WIDE R18, R20, 0x2, R14 ;  /* 0x0000000214127825 */ /* 0x000fe200078e020e */
[----:B------:R-:W-:-:S03]  /*52d30*/  ISETP.LT.AND P6, PT, R27, c[0x0][0x178], !P6 ;  /* 0x00005e001b007a0c */ /* 0x000fc600077c1270 */
[----:B------:R0:W-:Y:S01]  /*52d40*/  @P2 STG.E.U16 [R10.64], R22 ;  /* 0x000000160a002986 */ /* 0x0001e2000c10150a */
[----:B-1----:R-:W-:-:S04]  /*52d50*/  IMAD.WIDE R8, R20, 0x2, R12 ;  /* 0x0000000214087825 */ /* 0x002fc800078e020c */
[----:B0-----:R-:W-:Y:S01]  /*52d60*/  IMAD.WIDE R10, R20, 0x2, R6 ;  /* 0x00000002140a7825 */ /* 0x001fe200078e0206 */
[----:B------:R-:W-:Y:S01]  /*52d70*/  PRMT R22, R24, 0x7632, R22 ;  /* 0x0000763218167816 */ /* 0x000fe20000000016 */
[----:B--2---:R0:W-:Y:S01]  /*52d80*/  @P5 STG.E.U16 [R16.64], R0 ;  /* 0x0000000010005986 */ /* 0x0041e2000c10150a */
[----:B------:R-:W-:-:S03]  /*52d90*/  ISETP.LT.AND P5, PT, R28, c[0x0][0x178], !P1 ;  /* 0x00005e001c007a0c */ /* 0x000fc60004fa1270 */
[----:B------:R1:W-:Y:S01]  /*52da0*/  @P4 STG.E.U16 [R18.64], R24 ;  /* 0x0000001812004986 */ /* 0x0003e2000c10150a */
[----:B------:R-:W-:Y:S02]  /*52db0*/  ISETP.LT.AND P4, PT, R26, c[0x0][0x178], !P1 ;  /* 0x00005e001a007a0c */ /* 0x000fe40004f81270 */
[----:B------:R-:W-:Y:S02]  /*52dc0*/  PRMT R21, R0, 0x7632, R21 ;  /* 0x0000763200157816 */ /* 0x000fe40000000015 */
[----:B0-----:R-:W-:Y:S01]  /*52dd0*/  IADD3 R0, R20, c[0x0][0x198], RZ ;  /* 0x0000660014007a10 */ /* 0x001fe20007ffe0ff */
[----:B----4-:R0:W-:Y:S04]  /*52de0*/  @P3 STG.E.U16 [R8.64], R29 ;  /* 0x0000001d08003986 */ /* 0x0101e8000c10150a */
[C---:B------:R-:W-:Y:S01]  /*52df0*/  IMAD.WIDE R16, R0.reuse, 0x2, R4 ;  /* 0x0000000200107825 */ /* 0x040fe200078e0204 */
[----:B------:R2:W-:Y:S03]  /*52e00*/  @P6 STG.E.U16 [R10.64], R2 ;  /* 0x000000020a006986 */ /* 0x0005e6000c10150a */
[C---:B-1----:R-:W-:Y:S01]  /*52e10*/  IMAD.WIDE R18, R0.reuse, 0x2, R14 ;  /* 0x0000000200127825 */ /* 0x042fe200078e020e */
[----:B------:R1:W-:Y:S01]  /*52e20*/  @P5 STG.E.U16 [R16.64], R21 ;  /* 0x0000001510005986 */ /* 0x0003e2000c10150a */
[----:B------:R-:W-:-:S03]  /*52e30*/  IADD3 R20, R0, c[0x0][0x198], RZ ;  /* 0x0000660000147a10 */ /* 0x000fc60007ffe0ff */
[----:B------:R-:W3:Y:S01]  /*52e40*/  LDL.LU R24, [R1+0x330] ;  /* 0x0003300001187983 */ /* 0x000ee20000300800 */
[----:B0-----:R-:W-:-:S03]  /*52e50*/  IMAD.WIDE R8, R0, 0x2, R12 ;  /* 0x0000000200087825 */ /* 0x001fc600078e020c */
[----:B------:R0:W-:Y:S01]  /*52e60*/  @P4 STG.E.U16 [R18.64], R22 ;  /* 0x0000001612004986 */ /* 0x0001e2000c10150a */
[----:B--2---:R-:W-:Y:S01]  /*52e70*/  IMAD.WIDE R10, R0, 0x2, R6 ;  /* 0x00000002000a7825 */ /* 0x004fe200078e0206 */
[----:B-1----:R-:W-:Y:S02]  /*52e80*/  PRMT R21, R29, 0x7632, R21 ;  /* 0x000076321d157816 */ /* 0x002fe40000000015 */
[----:B------:R-:W2:Y:S01]  /*52e90*/  LDL.LU R29, [R1+0x510] ;  /* 0x00051000011d7983 */ /* 0x000ea20000300800 */
[----:B0-----:R-:W-:-:S03]  /*52ea0*/  PRMT R22, R2, 0x7632, R22 ;  /* 0x0000763202167816 */ /* 0x001fc60000000016 */
[----:B------:R-:W4:Y:S04]  /*52eb0*/  LDL.LU R2, [R1+0x4f0] ;  /* 0x0004f00001027983 */ /* 0x000f280000300800 */
[----:B------:R-:W2:Y:S01]  /*52ec0*/  LDL.LU R0, [R1+0x4d0] ;  /* 0x0004d00001007983 */ /* 0x000ea20000300800 */
[----:B------:R-:W-:-:S04]  /*52ed0*/  IADD3 R23, R3, 0x84, RZ ;  /* 0x0000008403177810 */ /* 0x000fc80007ffe0ff */
[----:B------:R-:W-:Y:S02]  /*52ee0*/  ISETP.GE.AND P0, PT, R23, c[0x0][0x17c], PT ;  /* 0x00005f0017007a0c */ /* 0x000fe40003f06270 */
[----:B------:R-:W-:Y:S02]  /*52ef0*/  IADD3 R23, R3, 0x85, RZ ;  /* 0x0000008503177810 */ /* 0x000fe40007ffe0ff */
[----:B------:R-:W-:Y:S02]  /*52f00*/  ISETP.LT.AND P4, PT, R25, c[0x0][0x178], !P1 ;  /* 0x00005e0019007a0c */ /* 0x000fe40004f81270 */
[----:B------:R-:W-:Y:S02]  /*52f10*/  ISETP.GE.AND P2, PT, R23, c[0x0][0x17c], PT ;  /* 0x00005f0017007a0c */ /* 0x000fe40003f46270 */
[----:B------:R-:W-:Y:S02]  /*52f20*/  IADD3 R23, R3, 0x86, RZ ;  /* 0x0000008603177810 */ /* 0x000fe40007ffe0ff */
[----:B------:R-:W-:-:S02]  /*52f30*/  ISETP.LT.AND P3, PT, R27, c[0x0][0x178], !P1 ;  /* 0x00005e001b007a0c */ /* 0x000fc40004f61270 */
[----:B------:R-:W-:Y:S02]  /*52f40*/  ISETP.LT.AND P6, PT, R28, c[0x0][0x178], !P0 ;  /* 0x00005e001c007a0c */ /* 0x000fe400047c1270 */
[----:B------:R-:W-:Y:S02]  /*52f50*/  ISETP.GE.AND P1, PT, R23, c[0x0][0x17c], PT ;  /* 0x00005f0017007a0c */ /* 0x000fe40003f26270 */
[----:B------:R-:W3:Y:S01]  /*52f60*/  LDL.LU R23, [R1+0x430] ;  /* 0x0004300001177983 */ /* 0x000ee20000300800 */
[----:B------:R-:W-:-:S03]  /*52f70*/  IMAD.WIDE R16, R20, 0x2, R4 ;  /* 0x0000000214107825 */ /* 0x000fc600078e0204 */
[----:B------:R0:W-:Y:S01]  /*52f80*/  @P4 STG.E.U16 [R8.64], R21 ;  /* 0x0000001508004986 */ /* 0x0001e2000c10150a */
[----:B------:R-:W-:-:S03]  /*52f90*/  IMAD.WIDE R18, R20, 0x2, R14 ;  /* 0x0000000214127825 */ /* 0x000fc600078e020e */
[----:B------:R1:W-:Y:S01]  /*52fa0*/  @P3 STG.E.U16 [R10.64], R22 ;  /* 0x000000160a003986 */ /* 0x0003e2000c10150a */
[----:B0-----:R-:W-:-:S04]  /*52fb0*/  IMAD.WIDE R8, R20, 0x2, R12 ;  /* 0x0000000214087825 */ /* 0x001fc800078e020c */
[----:B-1----:R-:W-:Y:S01]  /*52fc0*/  IMAD.WIDE R10, R20, 0x2, R6 ;  /* 0x00000002140a7825 */ /* 0x002fe200078e0206 */
[----:B--2---:R0:W-:Y:S01]  /*52fd0*/  @P6 STG.E.U16 [R16.64], R0 ;  /* 0x0000000010006986 */ /* 0x0041e2000c10150a */
[----:B------:R-:W-:Y:S02]  /*52fe0*/  PRMT R21, R0, 0x7632, R21 ;  /* 0x0000763200157816 */ /* 0x000fe40000000015 */
[----:B0-----:R-:W-:Y:S02]  /*52ff0*/  IADD3 R0, R20, c[0x0][0x198], RZ ;  /* 0x0000660014007a10 */ /* 0x001fe40007ffe0ff */
[----:B------:R-:W2:Y:S01]  /*53000*/  LDL.LU R20, [R1+0x410] ;  /* 0x0004100001147983 */ /* 0x000ea20000300800 */
[----:B------:R-:W-:Y:S02]  /*53010*/  ISETP.LT.AND P5, PT, R26, c[0x0][0x178], !P0 ;  /* 0x00005e001a007a0c */ /* 0x000fe400047a1270 */
[----:B------:R-:W-:Y:S02]  /*53020*/  ISETP.LT.AND P4, PT, R25, c[0x0][0x178], !P0 ;  /* 0x00005e0019007a0c */ /* 0x000fe40004781270 */
[----:B------:R-:W-:-:S02]  /*53030*/  ISETP.LT.AND P3, PT, R27, c[0x0][0x178], !P0 ;  /* 0x00005e001b007a0c */ /* 0x000fc40004761270 */
[----:B------:R-:W-:-:S07]  /*53040*/  ISETP.LT.AND P6, PT, R28, c[0x0][0x178], !P2 ;  /* 0x00005e001c007a0c */ /* 0x000fce00057c1270 */
[----:B---3--:R0:W-:Y:S01]  /*53050*/  @P5 STG.E.U16 [R18.64], R23 ;  /* 0x0000001712005986 */ /* 0x0081e2000c10150a */
[----:B------:R-:W-:Y:S01]  /*53060*/  ISETP.LT.AND P5, PT, R26, c[0x0][0x178], !P2 ;  /* 0x00005e001a007a0c */ /* 0x000fe200057a1270 */
[----:B------:R-:W-:Y:S01]  /*53070*/  IMAD.WIDE R16, R0, 0x2, R4 ;  /* 0x0000000200107825 */ /* 0x000fe200078e0204 */
[----:B------:R-:W-:-:S03]  /*53080*/  PRMT R22, R23, 0x7632, R22 ;  /* 0x0000763217167816 */ /* 0x000fc60000000016 */
[----:B0-----:R-:W-:Y:S01]  /*53090*/  IMAD.WIDE R18, R0, 0x2, R14 ;  /* 0x0000000200127825 */ /* 0x001fe200078e020e */
[----:B------:R-:W-:-:S04]  /*530a0*/  IADD3 R23, R3, 0x87, RZ ;  /* 0x0000008703177810 */ /* 0x000fc80007ffe0ff */
[----:B------:R-:W-:Y:S02]  /*530b0*/  ISETP.GE.AND P0, PT, R23, c[0x0][0x17c], PT ;  /* 0x00005f0017007a0c */ /* 0x000fe40003f06270 */
[----:B------:R-:W-:Y:S01]  /*530c0*/  IADD3 R23, R3, 0x88, RZ ;  /* 0x0000008803177810 */ /* 0x000fe20007ffe0ff */
[----:B--2---:R0:W-:Y:S01]  /*530d0*/  @P4 STG.E.U16 [R8.64], R20 ;  /* 0x0000001408004986 */ /* 0x0041e2000c10150a */
[----:B------:R-:W-:-:S03]  /*530e0*/  ISETP.LT.AND P4, PT, R25, c[0x0][0x178], !P2 ;  /* 0x00005e0019007a0c */ /* 0x000fc60005781270 */
[----:B------:R-:W-:Y:S01]  /*530f0*/  @P3 STG.E.U16 [R10.64], R24 ;  /* 0x000000180a003986 */ /* 0x000fe2000c10150a */
[----:B------:R-:W-:-:S03]  /*53100*/  ISETP.LT.AND P3, PT, R27, c[0x0][0x178], !P2 ;  /* 0x00005e001b007a0c */ /* 0x000fc60005761270 */
[----:B------:R1:W-:Y:S01]  /*53110*/  @P6 STG.E.U16 [R16.64], R21 ;  /* 0x0000001510006986 */ /* 0x0003e2000c10150a */
[----:B------:R-:W-:-:S03]  /*53120*/  ISETP.LT.AND P6, PT, R28, c[0x0][0x178], !P1 ;  /* 0x00005e001c007a0c */ /* 0x000fc60004fc1270 */
[----:B------:R2:W-:Y:S01]  /*53130*/  @P5 STG.E.U16 [R18.64], R22 ;  /* 0x0000001612005986 */ /* 0x0005e2000c10150a */
[----:B------:R-:W-:Y:S01]  /*53140*/  ISETP.LT.AND P5, PT, R26, c[0x0][0x178], !P1 ;  /* 0x00005e001a007a0c */ /* 0x000fe20004fa1270 */
[----:B0-----:R-:W-:Y:S01]  /*53150*/  IMAD.WIDE R8, R0, 0x2, R12 ;  /* 0x0000000200087825 */ /* 0x001fe200078e020c */
[----:B-1----:R-:W-:Y:S02]  /*53160*/  PRMT R21, R20, 0x7632, R21 ;  /* 0x0000763214157816 */ /* 0x002fe40000000015 */
[C---:B------:R-:W-:Y:S01]  /*53170*/  IADD3 R20, R0.reuse, c[0x0][0x198], RZ ;  /* 0x0000660000147a10 */ /* 0x040fe20007ffe0ff */
[----:B------:R-:W-:Y:S01]  /*53180*/  IMAD.WIDE R10, R0, 0x2, R6 ;  /* 0x00000002000a7825 */ /* 0x000fe200078e0206 */
[----:B--2---:R-:W-:Y:S01]  /*53190*/  PRMT R22, R24, 0x7632, R22 ;  /* 0x0000763218167816 */ /* 0x004fe20000000016 */
[----:B------:R0:W-:Y:S02]  /*531a0*/  @P4 STG.E.U16 [R8.64], R21 ;  /* 0x0000001508004986 */ /* 0x0001e4000c10150a */
[----:B------:R-:W-:Y:S01]  /*531b0*/  IMAD.WIDE R16, R20, 0x2, R4 ;  /* 0x0000000214107825 */ /* 0x000fe200078e0204 */
[----:B------:R-:W-:-:S03]  /*531c0*/  ISETP.GE.AND P2, PT, R23, c[0x0][0x17c], PT ;  /* 0x00005f0017007a0c */ /* 0x000fc60003f46270 */
[----:B------:R-:W-:Y:S01]  /*531d0*/  IMAD.WIDE R18, R20, 0x2, R14 ;  /* 0x0000000214127825 */ /* 0x000fe200078e020e */
[----:B------:R-:W-:Y:S01]  /*531e0*/  IADD3 R23, R3, 0x89, RZ ;  /* 0x0000008903177810 */ /* 0x000fe20007ffe0ff */
[----:B------:R1:W-:Y:S01]  /*531f0*/  @P3 STG.E.U16 [R10.64], R22 ;  /* 0x000000160a003986 */ /* 0x0003e2000c10150a */
[----:B------:R-:W-:-:S03]  /*53200*/  ISETP.LT.AND P4, PT, R25, c[0x0][0x178], !P1 ;  /* 0x00005e0019007a0c */ /* 0x000fc60004f81270 */
[----:B------:R2:W-:Y:S01]  /*53210*/  @P6 STG.E.U16 [R16.64], R29 ;  /* 0x0000001d10006986 */ /* 0x0005e2000c10150a */
[----:B0-----:R-:W-:Y:S01]  /*53220*/  PRMT R21, R29, 0x7632, R21 ;  /* 0x000076321d157816 */ /* 0x001fe20000000015 */
[C---:B------:R-:W-:Y:S02]  /*53230*/  IMAD.WIDE R8, R20.reuse, 0x2, R12 ;  /* 0x0000000214087825 */ /* 0x040fe400078e020c */
[----:B------:R-:W3:Y:S01]  /*53240*/  LDL.LU R24, [R1+0x530] ;  /* 0x0005300001187983 */ /* 0x000ee20000300800 */
[----:B------:R-:W-:Y:S02]  /*53250*/  ISETP.LT.AND P3, PT, R27, c[0x0][0x178], !P1 ;  /* 0x00005e001b007a0c */ /* 0x000fe40004f61270 */
[----:B------:R-:W-:Y:S01]  /*53260*/  IADD3 R0, R20, c[0x0][0x198], RZ ;  /* 0x0000660014007a10 */ /* 0x000fe20007ffe0ff */
[----:B----4-:R0:W-:Y:S01]  /*53270*/  @P5 STG.E.U16 [R18.64], R2 ;  /* 0x0000000212005986 */ /* 0x0101e2000c10150a */
[----:B-1----:R-:W-:Y:S01]  /*53280*/  PRMT R22, R2, 0x7632, R22 ;  /* 0x0000763202167816 */ /* 0x002fe20000000016 */
[----:B------:R-:W-:-:S02]  /*53290*/  IMAD.WIDE R10, R20, 0x2, R6 ;  /* 0x00000002140a7825 */ /* 0x000fc400078e0206 */
[----:B--2---:R-:W2:Y:S01]  /*532a0*/  LDL.LU R29, [R1+0x500] ;  /* 0x00050000011d7983 */ /* 0x004ea20000300800 */
[----:B------:R-:W-:-:S03]  /*532b0*/  ISETP.GE.AND P1, PT, R23, c[0x0][0x17c], PT ;  /* 0x00005f0017007a0c */ /* 0x000fc60003f26270 */
[----:B0-----:R-:W4:Y:S04]  /*532c0*/  LDL.LU R2, [R1+0x4c0] ;  /* 0x0004c00001027983 */ /* 0x001f280000300800 */
[----:B------:R-:W2:Y:S04]  /*532d0*/  LDL.LU R20, [R1+0x4e0] ;  /* 0x0004e00001147983 */ /* 0x000ea80000300800 */
[----:B------:R-:W3:Y:S01]  /*532e0*/  LDL.LU R23, [R1+0x440] ;  /* 0x0004400001177983 */ /* 0x000ee20000300800 */
[----:B------:R-:W-:Y:S01]  /*532f0*/  ISETP.LT.AND P6, PT, R28, c[0x0][0x178], !P0 ;  /* 0x00005e001c007a0c */ /* 0x000fe200047c1270 */
[----:B------:R-:W-:-:S04]  /*53300*/  IMAD.WIDE R16, R0, 0x2, R4 ;  /* 0x0000000200107825 */ /* 0x000fc800078e0204 */
[----:B------:R-:W-:Y:S01]  /*53310*/  IMAD.WIDE R18, R0, 0x2, R14 ;  /* 0x0000000200127825 */ /* 0x000fe200078e020e */
[----:B------:R-:W-:Y:S01]  /*53320*/  ISETP.LT.AND P5, PT, R26, c[0x0][0x178], !P0 ;  /* 0x00005e001a007a0c */ /* 0x000fe200047a1270 */
[----:B--2---:R0:W-:Y:S04]  /*53330*/  @P4 STG.E.U16 [R8.64], R20 ;  /* 0x0000001408004986 */ /* 0x0041e8000c10150a */
[----:B---3--:R1:W-:Y:S04]  /*53340*/  @P3 STG.E.U16 [R10.64], R23 ;  /* 0x000000170a003986 */ /* 0x0083e8000c10150a */
[----:B------:R2:W-:Y:S01]  /*53350*/  @P6 STG.E.U16 [R16.64], R21 ;  /* 0x0000001510006986 */ /* 0x0005e2000c10150a */
[----:B0-----:R-:W-:-:S04]  /*53360*/  IMAD.WIDE R8, R0, 0x2, R12 ;  /* 0x0000000200087825 */ /* 0x001fc800078e020c */
[----:B-1----:R-:W-:Y:S01]  /*53370*/  IMAD.WIDE R10, R0, 0x2, R6 ;  /* 0x00000002000a7825 */ /* 0x002fe200078e0206 */
[----:B--2---:R-:W-:Y:S02]  /*53380*/  PRMT R21, R20, 0x7632, R21 ;  /* 0x0000763214157816 */ /* 0x004fe40000000015 */
[----:B------:R-:W-:Y:S02]  /*53390*/  IADD3 R20, R0, c[0x0][0x198], RZ ;  /* 0x0000660000147a10 */ /* 0x000fe40007ffe0ff */
[----:B------:R-:W2:Y:S01]  /*533a0*/  LDL.LU R0, [R1+0x550] ;  /* 0x0005500001007983 */ /* 0x000ea20000300800 */
[----:B------:R-:W-:Y:S02]  /*533b0*/  ISETP.LT.AND P4, PT, R25, c[0x0][0x178], !P0 ;  /* 0x00005e0019007a0c */ /* 0x000fe40004781270 */
[----:B------:R-:W-:Y:S01]  /*533c0*/  ISETP.LT.AND P3, PT, R27, c[0x0][0x178], !P0 ;  /* 0x00005e001b007a0c */ /* 0x000fe20004761270 */
[----:B------:R0:W-:Y:S01]  /*533d0*/  @P5 STG.E.U16 [R18.64], R22 ;  /* 0x0000001612005986 */ /* 0x0001e2000c10150a */
[----:B------:R-:W-:-:S02]  /*533e0*/  ISETP.LT.AND P6, PT, R28, c[0x0][0x178], !P2 ;  /* 0x00005e001c007a0c */ /* 0x000fc400057c1270 */
[----:B------:R-:W-:Y:S01]  /*533f0*/  ISETP.LT.AND P5, PT, R26, c[0x0][0x178], !P2 ;  /* 0x00005e001a007a0c */ /* 0x000fe200057a1270 */
[----:B------:R-:W-:Y:S01]  /*53400*/  IMAD.WIDE R16, R20, 0x2, R4 ;  /* 0x0000000214107825 */ /* 0x000fe200078e0204 */
[----:B0-----:R-:W-:-:S03]  /*53410*/  PRMT R22, R23, 0x7632, R22 ;  /* 0x0000763217167816 */ /* 0x001fc60000000016 */
[----:B------:R-:W-:Y:S02]  /*53420*/  IMAD.WIDE R18, R20, 0x2, R14 ;  /* 0x0000000214127825 */ /* 0x000fe400078e020e */
[----:B------:R0:W-:Y:S01]  /*53430*/  @P4 STG.E.U16 [R8.64], R21 ;  /* 0x0000001508004986 */ /* 0x0001e2000c10150a */
[----:B------:R-:W-:-:S03]  /*53440*/  ISETP.LT.AND P4, PT, R25, c[0x0][0x178], !P2 ;  /* 0x00005e0019007a0c */ /* 0x000fc60005781270 */
[----:B------:R1:W-:Y:S01]  /*53450*/  @P3 STG.E.U16 [R10.64], R22 ;  /* 0x000000160a003986 */ /* 0x0003e2000c10150a */
[----:B------:R-:W-:Y:S01]  /*53460*/  ISETP.LT.AND P3, PT, R27, c[0x0][0x178], !P2 ;  /* 0x00005e001b007a0c */ /* 0x000fe20005761270 */
[----:B0-----:R-:W-:-:S04]  /*53470*/  IMAD.WIDE R8, R20, 0x2, R12 ;  /* 0x0000000214087825 */ /* 0x001fc800078e020c */
[----:B-1----:R-:W-:Y:S01]  /*53480*/  IMAD.WIDE R10, R20, 0x2, R6 ;  /* 0x00000002140a7825 */ /* 0x002fe200078e0206 */
[----:B------:R-:W-:Y:S01]  /*53490*/  PRMT R22, R24, 0x7632, R22 ;  /* 0x0000763218167816 */ /* 0x000fe20000000016 */
[----:B--2---:R0:W-:Y:S01]  /*534a0*/  @P6 STG.E.U16 [R16.64], R0 ;  /* 0x0000000010006986 */ /* 0x0041e2000c10150a */
[----:B------:R-:W-:-:S03]  /*534b0*/  ISETP.LT.AND P6, PT, R28, c[0x0][0x178], !P1 ;  /* 0x00005e001c007a0c */ /* 0x000fc60004fc1270 */
[----:B------:R1:W-:Y:S01]  /*534c0*/  @P5 STG.E.U16 [R18.64], R24 ;  /* 0x0000001812005986 */ /* 0x0003e2000c10150a */
[----:B------:R-:W-:Y:S02]  /*534d0*/  ISETP.LT.AND P5, PT, R26, c[0x0][0x178], !P1 ;  /* 0x00005e001a007a0c */ /* 0x000fe40004fa1270 */
[----:B------:R-:W-:Y:S02]  /*534e0*/  PRMT R21, R0, 0x7632, R21 ;  /* 0x0000763200157816 */ /* 0x000fe40000000015 */
[----:B0-----:R-:W-:Y:S01]  /*534f0*/  IADD3 R0, R20, c[0x0][0x198], RZ ;  /* 0x0000660014007a10 */ /* 0x001fe20007ffe0ff */
[----:B------:R0:W-:Y:S04]  /*53500*/  @P4 STG.E.U16 [R8.64], R29 ;  /* 0x0000001d08004986 */ /* 0x0001e8000c10150a */
[C---:B------:R-:W-:Y:S01]  /*53510*/  IMAD.WIDE R16, R0.reuse, 0x2, R4 ;  /* 0x0000000200107825 */ /* 0x040fe200078e0204 */
[----:B----4-:R2:W-:Y:S03]  /*53520*/  @P3 STG.E.U16 [R10.64], R2 ;  /* 0x000000020a003986 */ /* 0x0105e6000c10150a */
        /* <DEDUP_REMOVED lines=387> */
[----:B------:R-:W-:Y:S02]  /*54d60*/  ISETP.LT.AND P4, PT, R25, c[0x0][0x178], !P2 ;  /* 0x00005e0019007a0c */ /* 0x000fe40005781270 */
[----:B------:R-:W-:Y:S01]  /*54d70*/  ISETP.LT.AND P2, PT, R27, c[0x0][0x178], !P2 ;  /* 0x00005e001b007a0c */ /* 0x000fe20005741270 */
[----:B------:R-:W-:Y:S04]  /*54d80*/  @P0 STG.E.U16 [R10.64], R24 ;  /* 0x000000180a000986 */ /* 0x000fe8000c10150a */
        /* <DEDUP_REMOVED lines=47> */
[C---:B------:R-:W-:Y:S01]  /*55080*/  IMAD.WIDE R16, R20.reuse, 0x2, R4 ;  /* 0x0000000214107825 */ /* 0x040fe200078e0204 */
[----:B0-----:R-:W-:Y:S02]  /*55090*/  PRMT R22, R23, 0x7632, R22 ;  /* 0x0000763217167816 */ /* 0x001fe40000000016 */
[----:B------:R-:W-:Y:S01]  /*550a0*/  IADD3 R23, R3, 0xa1, RZ ;  /* 0x000000a103177810 */ /* 0x000fe20007ffe0ff */
[----:B------:R-:W-:Y:S02]  /*550b0*/  IMAD.WIDE R18, R20, 0x2, R14 ;  /* 0x0000000214127825 */ /* 0x000fe400078e020e */
[----:B------:R0:W-:Y:S01]  /*550c0*/  @P4 STG.E.U16 [R8.64], R21 ;  /* 0x0000001508004986 */ /* 0x0001e2000c10150a */
[----:B------:R-:W-:-:S03]  /*550d0*/  ISETP.GE.AND P2, PT, R23, c[0x0][0x17c], PT ;  /* 0x00005f0017007a0c */ /* 0x000fc60003f46270 */
[----:B------:R1:W-:Y:S01]  /*550e0*/  @P3 STG.E.U16 [R10.64], R22 ;  /* 0x000000160a003986 */ /* 0x0003e2000c10150a */
[----:B------:R-:W-:Y:S02]  /*550f0*/  ISETP.LT.AND P4, PT, R25, c[0x0][0x178], !P1 ;  /* 0x00005e0019007a0c */ /* 0x000fe40004f81270 */
        /* <DEDUP_REMOVED lines=25> */
[----:B------:R-:W-:Y:S02]  /*55290*/  IADD3 R23, R3, 0xa2, RZ ;  /* 0x000000a203177810 */ /* 0x000fe40007ffe0ff */
[----:B------:R-:W-:Y:S02]  /*552a0*/  ISETP.LT.AND P4, PT, R25, c[0x0][0x178], !P2 ;  /* 0x00005e0019007a0c */ /* 0x000fe40005781270 */
[----:B------:R-:W-:Y:S02]  /*552b0*/  ISETP.GE.AND P1, PT, R23, c[0x0][0x17c], PT ;  /* 0x00005f0017007a0c */ /* 0x000fe40003f26270 */
[----:B------:R-:W-:-:S02]  /*552c0*/  IADD3 R23, R3, 0xa3, RZ ;  /* 0x000000a303177810 */ /* 0x000fc40007ffe0ff */
[----:B------:R-:W-:Y:S02]  /*552d0*/  ISETP.LT.AND P3, PT, R27, c[0x0][0x178], !P2 ;  /* 0x00005e001b007a0c */ /* 0x000fe40005761270 */
        /* <DEDUP_REMOVED lines=16> */
[----:B------:R-:W-:Y:S02]  /*553e0*/  ISETP.LT.AND P5, PT, R28, c[0x0][0x178], !P2 ;  /* 0x00005e001c007a0c */ /* 0x000fe400057a1270 */
[----:B---3--:R-:W-:-:S05]  /*553f0*/  PRMT R22, R23, 0x7632, R22 ;  /* 0x0000763217167816 */ /* 0x008fca0000000016 */
[----:B------:R0:W-:Y:S01]  /*55400*/  @P6 STG.E.U16 [R18.64], R23 ;  /* 0x0000001712006986 */ /* 0x0001e2000c10150a */
[----:B------:R-:W-:Y:S01]  /*55410*/  ISETP.LT.AND P6, PT, R26, c[0x0][0x178], !P2 ;  /* 0x00005e001a007a0c */ /* 0x000fe200057c1270 */
[----:B------:R-:W-:Y:S01]  /*55420*/  IMAD.WIDE R16, R0, 0x2, R4 ;  /* 0x0000000200107825 */ /* 0x000fe200078e0204 */
[----:B0-----:R-:W-:-:S03]  /*55430*/  IADD3 R23, R3, 0xa4, RZ ;  /* 0x000000a403177810 */ /* 0x001fc60007ffe0ff */
[----:B------:R-:W-:Y:S01]  /*55440*/  IMAD.WIDE R18, R0, 0x2, R14 ;  /* 0x0000000200127825 */ /* 0x000fe200078e020e */
        /* <DEDUP_REMOVED lines=89> */
[----:B------:R-:W-:-:S02]  /*559e0*/  ISETP.LT.AND P3, PT, R27, c[0x0][0x178], !P2 ;  /* 0x00005e001b007a0c */ /* 0x000fc40005761270 */
[----:B------:R-:W-:Y:S02]  /*559f0*/  IADD3 R23, R3, 0xa9, RZ ;  /* 0x000000a903177810 */ /* 0x000fe40007ffe0ff */
        /* <DEDUP_REMOVED lines=23> */
[----:B------:R-:W-:Y:S01]  /*55b70*/  ISETP.GE.AND P4, PT, R23, c[0x0][0x17c], PT ;  /* 0x00005f0017007a0c */ /* 0x000fe20003f86270 */
        /* <DEDUP_REMOVED lines=12> */
[----:B--2---:R-:W-:-:S03]  /*55c40*/  PRMT R22, R24, 0x7632, R22 ;  /* 0x0000763218167816 */ /* 0x004fc60000000016 */
[C---:B------:R-:W-:Y:S01]  /*55c50*/  IMAD.WIDE R16, R20.reuse, 0x2, R4 ;  /* 0x0000000214107825 */ /* 0x040fe200078e0204 */
[----:B------:R0:W-:Y:S03]  /*55c60*/  @P3 STG.E.U16 [R8.64], R21 ;  /* 0x0000001508003986 */ /* 0x0001e6000c10150a */
[C---:B------:R-:W-:Y:S01]  /*55c70*/  IMAD.WIDE R18, R20.reuse, 0x2, R14 ;  /* 0x0000000214127825 */ /* 0x040fe200078e020e */
[----:B------:R1:W-:Y:S01]  /*55c80*/  @P1 STG.E.U16 [R10.64], R22 ;  /* 0x000000160a001986 */ /* 0x0003e2000c10150a */
[----:B------:R-:W-:-:S03]  /*55c90*/  IADD3 R0, R20, c[0x0][0x198], RZ ;  /* 0x0000660014007a10 */ /* 0x000fc60007ffe0ff */
[----:B------:R2:W-:Y:S01]  /*55ca0*/  @P5 STG.E.U16 [R16.64], R29 ;  /* 0x0000001d10005986 */ /* 0x0005e2000c10150a */
[----:B0-----:R-:W-:-:S03]  /*55cb0*/  PRMT R21, R29, 0x7632, R21 ;  /* 0x000076321d157816 */ /* 0x001fc60000000015 */
[----:B----4-:R0:W-:Y:S01]  /*55cc0*/  @P6 STG.E.U16 [R18.64], R2 ;  /* 0x0000000212006986 */ /* 0x0101e2000c10150a */
[----:B------:R-:W-:Y:S01]  /*55cd0*/  IMAD.WIDE R8, R20, 0x2, R12 ;  /* 0x0000000214087825 */ /* 0x000fe200078e020c */
[----:B-1----:R-:W-:-:S03]  /*55ce0*/  PRMT R22, R2, 0x7632, R22 ;  /* 0x0000763202167816 */ /* 0x002fc60000000016 */
[----:B------:R-:W-:Y:S01]  /*55cf0*/  IMAD.WIDE R10, R20, 0x2, R6 ;  /* 0x00000002140a7825 */ /* 0x000fe200078e0206 */
[----:B--2---:R-:W2:Y:S04]  /*55d00*/  LDL.LU R29, [R1+0x5a8] ;  /* 0x0005a800011d7983 */ /* 0x004ea80000300800 */
[----:B------:R-:W3:Y:S04]  /*55d10*/  LDL.LU R24, [R1+0x598] ;  /* 0x0005980001187983 */ /* 0x000ee80000300800 */
[----:B0-----:R-:W4:Y:S04]  /*55d20*/  LDL.LU R2, [R1+0x578] ;  /* 0x0005780001027983 */ /* 0x001f280000300800 */
[----:B------:R-:W2:Y:S01]  /*55d30*/  LDL.LU R20, [R1+0x528] ;  /* 0x0005280001147983 */ /* 0x000ea20000300800 */
[----:B------:R-:W-:-:S02]  /*55d40*/  ISETP.LT.AND P1, PT, R25, c[0x0][0x178], !P4 ;  /* 0x00005e0019007a0c */ /* 0x000fc40006721270 */
[----:B------:R-:W-:-:S11]  /*55d50*/  ISETP.LT.AND P4, PT, R27, c[0x0][0x178], !P4 ;  /* 0x00005e001b007a0c */ /* 0x000fd60006781270 */
[----:B--2---:R0:W-:Y:S04]  /*55d60*/  @P1 STG.E.U16 [R8.64], R20 ;  /* 0x0000001408001986 */ /* 0x0041e8000c10150a */
[----:B0-----:R-:W2:Y:S01]  /*55d70*/  LDL R9, [R1+0x458] ;  /* 0x0004580001097983 */ /* 0x001ea20000100800 */
[----:B------:R-:W-:-:S04]  /*55d80*/  IADD3 R23, R3, 0xab, RZ ;  /* 0x000000ab03177810 */ /* 0x000fc80007ffe0ff */
[----:B------:R-:W-:-:S04]  /*55d90*/  ISETP.GE.AND P2, PT, R23, c[0x0][0x17c], PT ;  /* 0x00005f0017007a0c */ /* 0x000fc80003f46270 */
[----:B------:R-:W-:Y:S02]  /*55da0*/  ISETP.LT.AND P5, PT, R28, c[0x0][0x178], !P2 ;  /* 0x00005e001c007a0c */ /* 0x000fe400057a1270 */
[----:B------:R-:W-:Y:S02]  /*55db0*/  ISETP.LT.AND P6, PT, R26, c[0x0][0x178], !P2 ;  /* 0x00005e001a007a0c */ /* 0x000fe400057c1270 */
[----:B------:R-:W-:Y:S01]  /*55dc0*/  IADD3 R23, R3, 0xac, RZ ;  /* 0x000000ac03177810 */ /* 0x000fe20007ffe0ff */
[----:B--2---:R0:W-:Y:S04]  /*55dd0*/  @P4 STG.E.U16 [R10.64], R9 ;  /* 0x000000090a004986 */ /* 0x0041e8000c10150a */
[----:B0-----:R-:W2:Y:S01]  /*55de0*/  LDL.LU R11, [R1+0x458] ;  /* 0x00045800010b7983 */ /* 0x001ea20000300800 */
[----:B------:R-:W-:Y:S01]  /*55df0*/  ISETP.LT.AND P3, PT, R25, c[0x0][0x178], !P2 ;  /* 0x00005e0019007a0c */ /* 0x000fe20005761270 */
[----:B------:R-:W-:Y:S01]  /*55e00*/  IMAD.WIDE R16, R0, 0x2, R4 ;  /* 0x0000000200107825 */ /* 0x000fe200078e0204 */
[----:B------:R-:W-:-:S03]  /*55e10*/  ISETP.GE.AND P1, PT, R23, c[0x0][0x17c], PT ;  /* 0x00005f0017007a0c */ /* 0x000fc60003f26270 */
[----:B------:R-:W-:Y:S01]  /*55e20*/  IMAD.WIDE R18, R0, 0x2, R14 ;  /* 0x0000000200127825 */ /* 0x000fe200078e020e */
[----:B------:R-:W-:Y:S01]  /*55e30*/  ISETP.LT.AND P2, PT, R27, c[0x0][0x178], !P2 ;  /* 0x00005e001b007a0c */ /* 0x000fe20005741270 */
[----:B------:R0:W-:Y:S01]  /*55e40*/  @P5 STG.E.U16 [R16.64], R21 ;  /* 0x0000001510005986 */ /* 0x0001e2000c10150a */
[----:B------:R-:W-:Y:S01]  /*55e50*/  ISETP.LT.AND P4, PT, R28, c[0x0][0x178], !P1 ;  /* 0x00005e001c007a0c */ /* 0x000fe20004f81270 */
[----:B------:R-:W-:Y:S01]  /*55e60*/  IMAD.WIDE R8, R0, 0x2, R12 ;  /* 0x0000000200087825 */ /* 0x000fe200078e020c */
[----:B------:R-:W-:Y:S01]  /*55e70*/  PRMT R10, R20, 0x7632, R10 ;  /* 0x00007632140a7816 */ /* 0x000fe2000000000a */
[----:B------:R1:W-:Y:S01]  /*55e80*/  @P6 STG.E.U16 [R18.64], R22 ;  /* 0x0000001612006986 */ /* 0x0003e2000c10150a */
[----:B------:R-:W-:Y:S02]  /*55e90*/  ISETP.LT.AND P5, PT, R26, c[0x0][0x178], !P1 ;  /* 0x00005e001a007a0c */ /* 0x000fe40004fa1270 */
[----:B------:R-:W-:Y:S02]  /*55ea0*/  ISETP.LT.AND P6, PT, R25, c[0x0][0x178], !P1 ;  /* 0x00005e0019007a0c */ /* 0x000fe40004fc1270 */
[----:B------:R-:W-:Y:S01]  /*55eb0*/  IADD3 R20, R0, c[0x0][0x198], RZ ;  /* 0x0000660000147a10 */ /* 0x000fe20007ffe0ff */
[----:B------:R3:W-:Y:S04]  /*55ec0*/  @P3 STG.E.U16 [R8.64], R10 ;  /* 0x0000000a08003986 */ /* 0x0007e8000c10150a */
[----:B0-----:R-:W-:-:S04]  /*55ed0*/  IMAD.WIDE R16, R20, 0x2, R14 ;  /* 0x0000000214107825 */ /* 0x001fc800078e020e */
[----:B-1----:R-:W-:-:S04]  /*55ee0*/  IMAD.WIDE R18, R20, 0x2, R12 ;  /* 0x0000000214127825 */ /* 0x002fc800078e020c */
[----:B---3--:R-:W-:Y:S01]  /*55ef0*/  IMAD.WIDE R8, R0, 0x2, R6 ;  /* 0x0000000200087825 */ /* 0x008fe200078e0206 */
[----:B----4-:R-:W-:Y:S02]  /*55f00*/  PRMT R23, R2, 0x7632, R23 ;  /* 0x0000763202177816 */ /* 0x010fe40000000017 */
[C---:B------:R-:W-:Y:S02]  /*55f10*/  IADD3 R0, R20.reuse, c[0x0][0x198], RZ ;  /* 0x0000660014007a10 */ /* 0x040fe40007ffe0ff */
[----:B--2---:R-:W-:Y:S01]  /*55f20*/  PRMT R21, R11, 0x7632, R21 ;  /* 0x000076320b157816 */ /* 0x004fe20000000015 */
[----:B------:R-:W-:-:S04]  /*55f30*/  IMAD.WIDE R10, R20, 0x2, R4 ;  /* 0x00000002140a7825 */ /* 0x000fc800078e0204 */
[----:B------:R0:W-:Y:S04]  /*55f40*/  @P2 STG.E.U16 [R8.64], R21 ;  /* 0x0000001508002986 */ /* 0x0001e8000c10150a */
[----:B------:R1:W-:Y:S04]  /*55f50*/  @P4 STG.E.U16 [R10.64], R29 ;  /* 0x0000001d0a004986 */ /* 0x0003e8000c10150a */
[----:B------:R-:W-:Y:S01]  /*55f60*/  @P5 STG.E.U16 [R16.64], R24 ;  /* 0x0000001810005986 */ /* 0x000fe2000c10150a */
[----:B0-----:R-:W-:-:S03]  /*55f70*/  PRMT R21, R29, 0x7632, R21 ;  /* 0x000076321d157816 */ /* 0x001fc60000000015 */
[----:B------:R0:W-:Y:S01]  /*55f80*/  @P6 STG.E.U16 [R18.64], R2 ;  /* 0x0000000212006986 */ /* 0x0001e2000c10150a */
[----:B------:R-:W-:-:S03]  /*55f90*/  IMAD.WIDE R8, R20, 0x2, R6 ;  /* 0x0000000214087825 */ /* 0x000fc600078e0206 */
[----:B-1----:R-:W2:Y:S04]  /*55fa0*/  LDL.LU R29, [R1+0x5c8] ;  /* 0x0005c800011d7983 */ /* 0x002ea80000300800 */
[----:B0-----:R-:W3:Y:S04]  /*55fb0*/  LDL.LU R2, [R1+0x5b8] ;  /* 0x0005b80001027983 */ /* 0x001ee80000300800 */
[----:B------:R-:W4:Y:S01]  /*55fc0*/  LDL R20, [R1+0x568] ;  /* 0x0005680001147983 */ /* 0x000f220000100800 */
[----:B------:R-:W-:Y:S02]  /*55fd0*/  IADD3 R22, R3, 0xad, RZ ;  /* 0x000000ad03167810 */ /* 0x000fe40007ffe0ff */
[----:B------:R-:W-:-:S02]  /*55fe0*/  ISETP.LT.AND P2, PT, R27, c[0x0][0x178], !P1 ;  /* 0x00005e001b007a0c */ /* 0x000fc40004f41270 */
[----:B------:R-:W-:Y:S02]  /*55ff0*/  ISETP.GE.AND P3, PT, R22, c[0x0][0x17c], PT ;  /* 0x00005f0016007a0c */ /* 0x000fe40003f66270 */
[----:B------:R-:W-:Y:S02]  /*56000*/  PRMT R22, R24, 0x7632, R22 ;  /* 0x0000763218167816 */ /* 0x000fe40000000016 */
[----:B------:R-:W-:Y:S02]  /*56010*/  ISETP.LT.AND P4, PT, R28, c[0x0][0x178], !P3 ;  /* 0x00005e001c007a0c */ /* 0x000fe40005f81270 */
[----:B------:R-:W-:Y:S02]  /*56020*/  ISETP.LT.AND P5, PT, R26, c[0x0][0x178], !P3 ;  /* 0x00005e001a007a0c */ /* 0x000fe40005fa1270 */
[----:B------:R-:W-:Y:S01]  /*56030*/  IADD3 R24, R3, 0xae, RZ ;  /* 0x000000ae03187810 */ /* 0x000fe20007ffe0ff */
[----:B------:R-:W-:-:S03]  /*56040*/  IMAD.WIDE R10, R0, 0x2, R4 ;  /* 0x00000002000a7825 */ /* 0x000fc600078e0204 */
[----:B------:R-:W-:Y:S02]  /*56050*/  ISETP.GE.AND P1, PT, R24, c[0x0][0x17c], PT ;  /* 0x00005f0018007a0c */ /* 0x000fe40003f26270 */
[----:B------:R-:W2:Y:S01]  /*56060*/  LDL.LU R24, [R1+0x5d8] ;  /* 0x0005d80001187983 */ /* 0x000ea20000300800 */
[----:B------:R-:W-:-:S03]  /*56070*/  IMAD.WIDE R16, R0, 0x2, R14 ;  /* 0x0000000200107825 */ /* 0x000fc600078e020e */
[----:B----4-:R0:W-:Y:S04]  /*56080*/  @P2 STG.E.U16 [R8.64], R20 ;  /* 0x0000001408002986 */ /* 0x0101e8000c10150a */
[----:B------:R-:W-:Y:S04]  /*56090*/  @P4 STG.E.U16 [R10.64], R21 ;  /* 0x000000150a004986 */ /* 0x000fe8000c10150a */
[----:B0-----:R-:W4:Y:S04]  /*560a0*/  LDL.LU R9, [R1+0x568] ;  /* 0x0005680001097983 */ /* 0x001f280000300800 */
[----:B------:R0:W-:Y:S04]  /*560b0*/  @P5 STG.E.U16 [R16.64], R22 ;  /* 0x0000001610005986 */ /* 0x0001e8000c10150a */
[----:B0-----:R-:W3:Y:S01]  /*560c0*/  LDL.LU R22, [R1+0x5e8] ;  /* 0x0005e80001167983 */ /* 0x001ee20000300800 */
[----:B------:R-:W-:-:S02]  /*560d0*/  ISETP.LT.AND P6, PT, R25, c[0x0][0x178], !P3 ;  /* 0x00005e0019007a0c */ /* 0x000fc40005fc1270 */
[----:B------:R-:W-:Y:S02]  /*560e0*/  ISETP.LT.AND P2, PT, R27, c[0x0][0x178], !P3 ;  /* 0x00005e001b007a0c */ /* 0x000fe40005f41270 */
[----:B------:R-:W-:Y:S02]  /*560f0*/  ISETP.LT.AND P3, PT, R28, c[0x0][0x178], !P1 ;  /* 0x00005e001c007a0c */ /* 0x000fe40004f61270 */
[----:B------:R-:W-:Y:S02]  /*56100*/  IADD3 R8, R3, 0xaf, RZ ;  /* 0x000000af03087810 */ /* 0x000fe40007ffe0ff */
[C---:B------:R-:W-:Y:S01]  /*56110*/  IADD3 R20, R0.reuse, c[0x0][0x198], RZ ;  /* 0x0000660000147a10 */ /* 0x040fe20007ffe0ff */
[----:B------:R-:W-:Y:S01]  /*56120*/  IMAD.WIDE R18, R0, 0x2, R12 ;  /* 0x0000000200127825 */ /* 0x000fe200078e020c */
[----:B------:R-:W-:Y:S02]  /*56130*/  ISETP.GE.AND P4, PT, R8, c[0x0][0x17c], PT ;  /* 0x00005f0008007a0c */ /* 0x000fe40003f86270 */
[----:B------:R-:W-:Y:S01]  /*56140*/  ISETP.LT.AND P5, PT, R26, c[0x0][0x178], !P1 ;  /* 0x00005e001a007a0c */ /* 0x000fe20004fa1270 */
[----:B------:R-:W-:Y:S01]  /*56150*/  IMAD.WIDE R10, R20, 0x2, R4 ;  /* 0x00000002140a7825 */ /* 0x000fe200078e0204 */
[----:B------:R0:W-:Y:S01]  /*56160*/  @P6 STG.E.U16 [R18.64], R23 ;  /* 0x0000001712006986 */ /* 0x0001e2000c10150a */
[----:B------:R-:W-:-:S02]  /*56170*/  ISETP.LT.AND P6, PT, R25, c[0x0][0x178], !P1 ;  /* 0x00005e0019007a0c */ /* 0x000fc40004fc1270 */
[----:B------:R-:W-:-:S04]  /*56180*/  IMAD.WIDE R16, R20, 0x2, R14 ;  /* 0x0000000214107825 */ /* 0x000fc800078e020e */
[----:B0-----:R-:W-:Y:S01]  /*56190*/  IMAD.WIDE R18, R20, 0x2, R12 ;  /* 0x0000000214127825 */ /* 0x001fe200078e020c */
[----:B--2---:R-:W-:Y:S02]  /*561a0*/  PRMT R23, R29, 0x7632, R23 ;  /* 0x000076321d177816 */ /* 0x004fe40000000017 */
[----:B----4-:R-:W-:Y:S01]  /*561b0*/  PRMT R21, R9, 0x7632, R21 ;  /* 0x0000763209157816 */ /* 0x010fe20000000015 */
[----:B------:R-:W-:-:S05]  /*561c0*/  IMAD.WIDE R8, R0, 0x2, R6 ;  /* 0x0000000200087825 */ /* 0x000fca00078e0206 */
[----:B------:R0:W-:Y:S04]  /*561d0*/  @P2 STG.E.U16 [R8.64], R21 ;  /* 0x0000001508002986 */ /* 0x0001e8000c10150a */
[----:B---3--:R-:W-:Y:S01]  /*561e0*/  @P3 STG.E.U16 [R10.64], R22 ;  /* 0x000000160a003986 */ /* 0x008fe2000c10150a */
[----:B------:R-:W-:Y:S01]  /*561f0*/  ISETP.LT.AND P3, PT, R27, c[0x0][0x178], !P1 ;  /* 0x00005e001b007a0c */ /* 0x000fe20004f61270 */
[----:B0-----:R-:W-:Y:S01]  /*56200*/  IMAD.WIDE R8, R20, 0x2, R6 ;  /* 0x0000000214087825 */ /* 0x001fe200078e0206 */
[----:B------:R-:W-:Y:S01]  /*56210*/  PRMT R21, R24, 0x7632, R21 ;  /* 0x0000763218157816 */ /* 0x000fe20000000015 */
[----:B------:R0:W-:Y:S04]  /*56220*/  @P5 STG.E.U16 [R16.64], R24 ;  /* 0x0000001810005986 */ /* 0x0001e8000c10150a */
[----:B------:R1:W-:Y:S01]  /*56230*/  @P6 STG.E.U16 [R18.64], R29 ;  /* 0x0000001d12006986 */ /* 0x0003e2000c10150a */
[----:B------:R-:W-:-:S02]  /*56240*/  ISETP.LT.AND P6, PT, R25, c[0x0][0x178], !P4 ;  /* 0x00005e0019007a0c */ /* 0x000fc400067c1270 */
[----:B0-----:R-:W-:-:S03]  /*56250*/  IADD3 R24, R3, 0xb1, RZ ;  /* 0x000000b103187810 */ /* 0x001fc60007ffe0ff */
[----:B------:R0:W-:Y:S01]  /*56260*/  @P3 STG.E.U16 [R8.64], R2 ;  /* 0x0000000208003986 */ /* 0x0001e2000c10150a */
[----:B------:R-:W-:-:S03]  /*56270*/  ISETP.GE.AND P3, PT, R24, c[0x0][0x17c], PT ;  /* 0x00005f0018007a0c */ /* 0x000fc60003f66270 */
[----:B-1----:R-:W2:Y:S04]  /*56280*/  LDL.LU R29, [R1+0x3fc] ;  /* 0x0003fc00011d7983 */ /* 0x002ea80000300800 */
[----:B------:R-:W3:Y:S04]  /*56290*/  LDL.LU R25, [R1+0x37c] ;  /* 0x00037c0001197983 */ /* 0x000ee80000300800 */
[----:B------:R-:W4:Y:S01]  /*562a0*/  LDL R24, [R1+0x10d8] ;  /* 0x0010d80001187983 */ /* 0x000f220000100800 */
[----:B------:R-:W-:Y:S02]  /*562b0*/  IADD3 R0, R3, 0xb0, RZ ;  /* 0x000000b003007810 */ /* 0x000fe40007ffe0ff */
[----:B------:R-:W-:-:S02]  /*562c0*/  ISETP.LT.AND P1, PT, R28, c[0x0][0x178], !P4 ;  /* 0x00005e001c007a0c */ /* 0x000fc40006721270 */
[----:B------:R-:W-:Y:S02]  /*562d0*/  ISETP.GE.AND P2, PT, R0, c[0x0][0x17c], PT ;  /* 0x00005f0000007a0c */ /* 0x000fe40003f46270 */
[----:B------:R-:W-:Y:S02]  /*562e0*/  ISETP.LT.AND P5, PT, R26, c[0x0][0x178], !P4 ;  /* 0x00005e001a007a0c */ /* 0x000fe400067a1270 */
[----:B------:R-:W-:Y:S02]  /*562f0*/  PRMT R0, R22, 0x7632, R0 ;  /* 0x0000763216007816 */ /* 0x000fe40000000000 */
[----:B------:R-:W-:Y:S02]  /*56300*/  IADD3 R22, R20, c[0x0][0x198], RZ ;  /* 0x0000660014167a10 */ /* 0x000fe40007ffe0ff */
[----:B------:R-:W-:-:S03]  /*56310*/  ISETP.LT.AND P4, PT, R27, c[0x0][0x178], !P4 ;  /* 0x00005e001b007a0c */ /* 0x000fc60006781270 */
[----:B------:R-:W-:-:S04]  /*56320*/  IMAD.WIDE R10, R22, 0x2, R4 ;  /* 0x00000002160a7825 */ /* 0x000fc800078e0204 */
[C---:B------:R-:W-:Y:S01]  /*56330*/  IMAD.WIDE R16, R22.reuse, 0x2, R14 ;  /* 0x0000000216107825 */ /* 0x040fe200078e020e */
[----:B------:R1:W-:Y:S03]  /*56340*/  @P1 STG.E.U16 [R10.64], R0 ;  /* 0x000000000a001986 */ /* 0x0003e6000c10150a */
[----:B------:R-:W-:Y:S01]  /*56350*/  IMAD.WIDE R18, R22, 0x2, R12 ;  /* 0x0000000216127825 */ /* 0x000fe200078e020c */
[----:B------:R-:W-:Y:S01]  /*56360*/  @P5 STG.E.U16 [R16.64], R21 ;  /* 0x0000001510005986 */ /* 0x000fe2000c10150a */
[----:B------:R-:W-:-:S03]  /*56370*/  ISETP.LT.AND P1, PT, R28, c[0x0][0x178], !P2 ;  /* 0x00005e001c007a0c */ /* 0x000fc60005721270 */
[----:B------:R1:W-:Y:S01]  /*56380*/  @P6 STG.E.U16 [R18.64], R23 ;  /* 0x0000001712006986 */ /* 0x0003e2000c10150a */
[----:B0-----:R-:W-:Y:S01]  /*56390*/  IMAD.WIDE R8, R22, 0x2, R6 ;  /* 0x0000000216087825 */ /* 0x001fe200078e0206 */
[----:B-1----:R-:W-:Y:S02]  /*563a0*/  PRMT R11, R2, 0x7632, R11 ;  /* 0x00007632020b7816 */ /* 0x002fe4000000000b */
[----:B------:R-:W-:Y:S01]  /*563b0*/  IADD3 R0, R22, c[0x0][0x198], RZ ;  /* 0x0000660016007a10 */ /* 0x000fe20007ffe0ff */
[----:B------:R-:W3:Y:S04]  /*563c0*/  LDL.LU R23, [R1+0x34c] ;  /* 0x00034c0001177983 */ /* 0x000ee80000300800 */
[----:B------:R-:W3:Y:S01]  /*563d0*/  LDL.LU R26, [R1+0x42c] ;  /* 0x00042c00011a7983 */ /* 0x000ee20000300800 */
[----:B------:R-:W-:-:S03]  /*563e0*/  IADD3 R10, R3, 0xb2, RZ ;  /* 0x000000b2030a7810 */ /* 0x000fc60007ffe0ff */
[----:B------:R-:W3:Y:S04]  /*563f0*/  LDL.LU R2, [R1+0x40c] ;  /* 0x00040c0001027983 */ /* 0x000ee80000300800 */
[----:B------:R-:W3:Y:S01]  /*56400*/  LDL R22, [R1+0x10dc] ;  /* 0x0010dc0001167983 */ /* 0x000ee20000100800 */
[----:B------:R-:W-:-:S03]  /*56410*/  IMAD.WIDE R16, R0, 0x2, R4 ;  /* 0x0000000200107825 */ /* 0x000fc600078e0204 */
[----:B------:R0:W-:Y:S01]  /*56420*/  @P4 STG.E.U16 [R8.64], R11 ;  /* 0x0000000b08004986 */ /* 0x0001e2000c10150a */
[----:B------:R-:W-:Y:S01]  /*56430*/  ISETP.GE.AND P4, PT, R10, c[0x0][0x17c], PT ;  /* 0x00005f000a007a0c */ /* 0x000fe20003f86270 */
[----:B0-----:R-:W-:Y:S01]  /*56440*/  IMAD.WIDE R10, R0, 0x2, R14 ;  /* 0x00000002000a7825 */ /* 0x001fe200078e020e */
[----:B----4-:R-:W-:Y:S01]  /*56450*/  ISETP.LT.AND P5, PT, R24, c[0x0][0x178], !P2 ;  /* 0x00005e0018007a0c */ /* 0x010fe200057a1270 */
[----:B--2---:R-:W-:-:S12]  /*56460*/  @P1 STG.E.U16 [R16.64], R29 ;  /* 0x0000001d10001986 */ /* 0x004fd8000c10150a */
[----:B---3--:R0:W-:Y:S04]  /*56470*/  @P5 STG.E.U16 [R10.64], R25 ;  /* 0x000000190a005986 */ /* 0x0081e8000c10150a */
[----:B0-----:R-:W2:Y:S01]  /*56480*/  LDL.LU R11, [R1+0x36c] ;  /* 0x00036c00010b7983 */ /* 0x001ea20000300800 */
[----:B------:R-:W-:-:S04]  /*56490*/  IMAD.WIDE R8, R0, 0x2, R12 ;  /* 0x0000000200087825 */ /* 0x000fc800078e020c */
[----:B------:R-:W-:Y:S01]  /*564a0*/  IMAD.WIDE R16, R0, 0x2, R6 ;  /* 0x0000000200107825 */ /* 0x000fe200078e0206 */
[----:B------:R-:W-:Y:S02]  /*564b0*/  ISETP.LT.AND P5, PT, R28, c[0x0][0x178], !P3 ;  /* 0x00005e001c007a0c */ /* 0x000fe40005fa1270 */
[----:B------:R-:W-:Y:S02]  /*564c0*/  IADD3 R0, R0, c[0x0][0x198], RZ ;  /* 0x0000660000007a10 */ /* 0x000fe40007ffe0ff */
[----:B------:R-:W-:Y:S02]  /*564d0*/  ISETP.LT.AND P6, PT, R22, c[0x0][0x178], !P2 ;  /* 0x00005e0016007a0c */ /* 0x000fe400057c1270 */
[----:B------:R-:W-:Y:S02]  /*564e0*/  ISETP.LT.AND P2, PT, R27, c[0x0][0x178], !P2 ;  /* 0x00005e001b007a0c */ /* 0x000fe40005741270 */
[----:B------:R-:W-:Y:S02]  /*564f0*/  PRMT R20, R29, 0x7632, R20 ;  /* 0x000076321d147816 */ /* 0x000fe40000000014 */
[----:B------:R-:W-:Y:S01]  /*56500*/  PRMT R21, R25, 0x7632, R21 ;  /* 0x0000763219157816 */ /* 0x000fe20000000015 */
[----:B------:R-:W3:Y:S04]  /*56510*/  LDL.LU R29, [R1+0x18bc] ;  /* 0x0018bc00011d7983 */ /* 0x000ee80000300800 */
[----:B------:R-:W4:Y:S01]  /*56520*/  LDL.LU R25, [R1+0x38c] ;  /* 0x00038c0001197983 */ /* 0x000f220000300800 */
[----:B------:R-:W-:-:S04]  /*56530*/  IADD3 R18, R3, 0xb3, RZ ;  /* 0x000000b303127810 */ /* 0x000fc80007ffe0ff */
[----:B------:R-:W-:Y:S02]  /*56540*/  ISETP.GE.AND P1, PT, R18, c[0x0][0x17c], PT ;  /* 0x00005f0012007a0c */ /* 0x000fe40003f26270 */
[----:B------:R-:W-:Y:S01]  /*56550*/  PRMT R18, R23, 0x7632, R18 ;  /* 0x0000763217127816 */ /* 0x000fe20000000012 */
[----:B--2---:R-:W-:Y:S01]  /*56560*/  @P6 STG.E.U16 [R8.64], R11 ;  /* 0x0000000b08006986 */ /* 0x004fe2000c10150a */
[----:B------:R-:W-:-:S03]  /*56570*/  ISETP.LT.AND P6, PT, R24, c[0x0][0x178], !P3 ;  /* 0x00005e0018007a0c */ /* 0x000fc60005fc1270 */
[----:B------:R0:W-:Y:S01]  /*56580*/  @P2 STG.E.U16 [R16.64], R23 ;  /* 0x0000001710002986 */ /* 0x0001e2000c10150a */
[----:B------:R-:W-:Y:S01]  /*56590*/  ISETP.LT.AND P2, PT, R22, c[0x0][0x178], !P3 ;  /* 0x00005e0016007a0c */ /* 0x000fe20005f41270 */
[----:B0-----:R-:W-:Y:S02]  /*565a0*/  IMAD.MOV.U32 R17, RZ, RZ, R11 ;  /* 0x000000ffff117224 */ /* 0x001fe400078e000b */
[----:B------:R-:W-:-:S03]  /*565b0*/  IMAD.WIDE R10, R0, 0x2, R4 ;  /* 0x00000002000a7825 */ /* 0x000fc600078e0204 */
[----:B------:R-:W-:Y:S01]  /*565c0*/  PRMT R19, R17, 0x7632, R19 ;  /* 0x0000763211137816 */ /* 0x000fe20000000013 */
[C---:B------:R-:W-:Y:S01]  /*565d0*/  IMAD.WIDE R8, R0.reuse, 0x2, R14 ;  /* 0x0000000200087825 */ /* 0x040fe200078e020e */
[----:B------:R-:W-:Y:S03]  /*565e0*/  @P5 STG.E.U16 [R10.64], R20 ;  /* 0x000000140a005986 */ /* 0x000fe6000c10150a */
[----:B------:R-:W-:Y:S01]  /*565f0*/  IMAD.WIDE R16, R0, 0x2, R12 ;  /* 0x0000000200107825 */ /* 0x000fe200078e020c */
[----:B------:R-:W-:Y:S01]  /*56600*/  @P6 STG.E.U16 [R8.64], R21 ;  /* 0x0000001508006986 */ /* 0x000fe2000c10150a */
[----:B------:R-:W-:-:S03]  /*56610*/  ISETP.LT.AND P3, PT, R27, c[0x0][0x178], !P3 ;  /* 0x00005e001b007a0c */ /* 0x000fc60005f61270 */
[----:B------:R0:W-:Y:S01]  /*56620*/  @P2 STG.E.U16 [R16.64], R19 ;  /* 0x0000001310002986 */ /* 0x0001e2000c10150a */
[----:B------:R-:W-:Y:S02]  /*56630*/  ISETP.LT.AND P5, PT, R28, c[0x0][0x178], !P4 ;  /* 0x00005e001c007a0c */ /* 0x000fe400067a1270 */
[----:B------:R-:W-:Y:S01]  /*56640*/  ISETP.LT.AND P2, PT, R24, c[0x0][0x178], !P4 ;  /* 0x00005e0018007a0c */ /* 0x000fe20006741270 */
[----:B0-----:R-:W2:Y:S01]  /*56650*/  LDL.LU R19, [R1+0x35c] ;  /* 0x00035c0001137983 */ /* 0x001ea20000300800 */
[C---:B------:R-:W-:Y:S01]  /*56660*/  IMAD.WIDE R8, R0.reuse, 0x2, R6 ;  /* 0x0000000200087825 */ /* 0x040fe200078e0206 */
[----:B------:R-:W-:Y:S02]  /*56670*/  IADD3 R17, R0, c[0x0][0x198], RZ ;  /* 0x0000660000117a10 */ /* 0x000fe40007ffe0ff */
[----:B------:R-:W-:Y:S02]  /*56680*/  IADD3 R0, R3, 0xb4, RZ ;  /* 0x000000b403007810 */ /* 0x000fe40007ffe0ff */
[----:B------:R0:W-:Y:S01]  /*56690*/  @P3 STG.E.U16 [R8.64], R18 ;  /* 0x0000001208003986 */ /* 0x0001e2000c10150a */
[----:B------:R-:W-:Y:S01]  /*566a0*/  IMAD.WIDE R10, R17, 0x2, R14 ;  /* 0x00000002110a7825 */ /* 0x000fe200078e020e */
[----:B------:R-:W-:-:S02]  /*566b0*/  ISETP.GE.AND P6, PT, R0, c[0x0][0x17c], PT ;  /* 0x00005f0000007a0c */ /* 0x000fc40003fc6270 */
[----:B------:R-:W-:Y:S02]  /*566c0*/  PRMT R0, R26, 0x7632, R0 ;  /* 0x000076321a007816 */ /* 0x000fe40000000000 */
[----:B------:R-:W-:Y:S01]  /*566d0*/  PRMT R16, R2, 0x7632, R16 ;  /* 0x0000763202107816 */ /* 0x000fe20000000010 */
[----:B0-----:R-:W-:-:S05]  /*566e0*/  IMAD.WIDE R8, R17, 0x2, R4 ;  /* 0x0000000211087825 */ /* 0x001fca00078e0204 */
[----:B------:R0:W-:Y:S04]  /*566f0*/  @P5 STG.E.U16 [R8.64], R26 ;  /* 0x0000001a08005986 */ /* 0x0001e8000c10150a */
[----:B------:R1:W-:Y:S04]  /*56700*/  @P2 STG.E.U16 [R10.64], R2 ;  /* 0x000000020a002986 */ /* 0x0003e8000c10150a */
[----:B0-----:R-:W3:Y:S04]  /*56710*/  LDL.LU R26, [R1+0x4dc] ;  /* 0x0004dc00011a7983 */ /* 0x001ee80000300800 */
[----:B-1----:R-:W3:Y:S01]  /*56720*/  LDL.LU R2, [R1+0x43c] ;  /* 0x00043c0001027983 */ /* 0x002ee20000300800 */
[----:B------:R-:W-:-:S02]  /*56730*/  ISETP.LT.AND P3, PT, R22, c[0x0][0x178], !P4 ;  /* 0x00005e0016007a0c */ /* 0x000fc40006761270 */
[----:B------:R-:W-:Y:S01]  /*56740*/  ISETP.LT.AND P4, PT, R27, c[0x0][0x178], !P4 ;  /* 0x00005e001b007a0c */ /* 0x000fe20006781270 */
[C---:B------:R-:W-:Y:S01]  /*56750*/  IMAD.WIDE R8, R17.reuse, 0x2, R12 ;  /* 0x0000000211087825 */ /* 0x040fe200078e020c */
[----:B------:R-:W-:Y:S01]  /*56760*/  ISETP.LT.AND P5, PT, R28, c[0x0][0x178], !P1 ;  /* 0x00005e001c007a0c */ /* 0x000fe20004fa1270 */
[----:B------:R-:W3:Y:S01]  /*56770*/  LDL.LU R23, [R1+0x41c] ;  /* 0x00041c0001177983 */ /* 0x000ee20000300800 */
[----:B------:R-:W-:Y:S01]  /*56780*/  ISETP.LT.AND P2, PT, R24, c[0x0][0x178], !P1 ;  /* 0x00005e0018007a0c */ /* 0x000fe20004f41270 */
[C---:B------:R-:W-:Y:S01]  /*56790*/  IMAD.WIDE R10, R17.reuse, 0x2, R6 ;  /* 0x00000002110a7825 */ /* 0x040fe200078e0206 */
[----:B------:R-:W-:Y:S02]  /*567a0*/  IADD3 R18, R17, c[0x0][0x198], RZ ;  /* 0x0000660011127a10 */ /* 0x000fe40007ffe0ff */
[----:B------:R-:W-:-:S03]  /*567b0*/  IADD3 R17, R3, 0xb5, RZ ;  /* 0x000000b503117810 */ /* 0x000fc60007ffe0ff */
[----:B----4-:R0:W-:Y:S01]  /*567c0*/  @P3 STG.E.U16 [R8.64], R25 ;  /* 0x0000001908003986 */ /* 0x0101e2000c10150a */
[----:B------:R-:W-:Y:S02]  /*567d0*/  ISETP.LT.AND P3, PT, R22, c[0x0][0x178], !P1 ;  /* 0x00005e0016007a0c */ /* 0x000fe40004f61270 */
[----:B------:R-:W-:Y:S01]  /*567e0*/  ISETP.LT.AND P1, PT, R27, c[0x0][0x178], !P1 ;  /* 0x00005e001b007a0c */ /* 0x000fe20004f21270 */
[C---:B0-----:R-:W-:Y:S01]  /*567f0*/  IMAD.WIDE R8, R18.reuse, 0x2, R4 ;  /* 0x0000000212087825 */ /* 0x041fe200078e0204 */
[----:B--2---:R0:W-:Y:S01]  /*56800*/  @P4 STG.E.U16 [R10.64], R19 ;  /* 0x000000130a004986 */ /* 0x0041e2000c10150a */
[----:B------:R-:W-:Y:S02]  /*56810*/  ISETP.GE.AND P4, PT, R17, c[0x0][0x17c], PT ;  /* 0x00005f0011007a0c */ /* 0x000fe40003f86270 */
[----:B------:R-:W-:Y:S02]  /*56820*/  PRMT R17, R25, 0x7632, R17 ;  /* 0x0000763219117816 */ /* 0x000fe40000000011 */
[----:B------:R-:W2:Y:S01]  /*56830*/  LDL.LU R25, [R1+0x33c] ;  /* 0x00033c0001197983 */ /* 0x000ea20000300800 */
[----:B0-----:R-:W-:-:S03]  /*56840*/  IMAD.WIDE R10, R18, 0x2, R14 ;  /* 0x00000002120a7825 */ /* 0x001fc600078e020e */
[----:B------:R0:W-:Y:S01]  /*56850*/  @P5 STG.E.U16 [R8.64], R0 ;  /* 0x0000000008005986 */ /* 0x0001e2000c10150a */
[----:B------:R-:W-:-:S03]  /*56860*/  ISETP.LT.AND P5, PT, R24, c[0x0][0x178], !P6 ;  /* 0x00005e0018007a0c */ /* 0x000fc600077a1270 */
[----:B------:R1:W-:Y:S01]  /*56870*/  @P2 STG.E.U16 [R10.64], R16 ;  /* 0x000000100a002986 */ /* 0x0003e2000c10150a */
[----:B------:R-:W-:Y:S01]  /*56880*/  ISETP.LT.AND P2, PT, R28, c[0x0][0x178], !P6 ;  /* 0x00005e001c007a0c */ /* 0x000fe20007741270 */
[C---:B0-----:R-:W-:Y:S01]  /*56890*/  IMAD.WIDE R8, R18.reuse, 0x2, R12 ;  /* 0x0000000212087825 */ /* 0x041fe200078e020c */
[----:B------:R-:W-:Y:S02]  /*568a0*/  PRMT R0, R19, 0x7632, R0 ;  /* 0x0000763213007816 */ /* 0x000fe40000000000 */
[C---:B-1----:R-:W-:Y:S02]  /*568b0*/  IADD3 R16, R18.reuse, c[0x0][0x198], RZ ;  /* 0x0000660012107a10 */ /* 0x042fe40007ffe0ff */
[----:B------:R0:W-:Y:S01]  /*568c0*/  @P3 STG.E.U16 [R8.64], R17 ;  /* 0x0000001108003986 */ /* 0x0001e2000c10150a */
[----:B------:R-:W-:-:S04]  /*568d0*/  IMAD.WIDE R18, R18, 0x2, R6 ;  /* 0x0000000212127825 */ /* 0x000fc800078e0206 */
[C---:B------:R-:W-:Y:S01]  /*568e0*/  IMAD.WIDE R10, R16.reuse, 0x2, R14 ;  /* 0x00000002100a7825 */ /* 0x040fe200078e020e */
[----:B------:R1:W-:Y:S03]  /*568f0*/  @P1 STG.E.U16 [R18.64], R0 ;  /* 0x0000000012001986 */ /* 0x0003e6000c10150a */
[----:B0-----:R-:W-:Y:S01]  /*56900*/  IMAD.WIDE R8, R16, 0x2, R4 ;  /* 0x0000000210087825 */ /* 0x001fe200078e0204 */
[----:B---3--:R-:W-:-:S04]  /*56910*/  PRMT R21, R2, 0x7632, R21 ;  /* 0x0000763202157816 */ /* 0x008fc80000000015 */
[----:B------:R0:W-:Y:S01]  /*56920*/  @P2 STG.E.U16 [R8.64], R26 ;  /* 0x0000001a08002986 */ /* 0x0001e2000c10150a */
[----:B-1----:R-:W-:-:S03]  /*56930*/  PRMT R0, R26, 0x7632, R0 ;  /* 0x000076321a007816 */ /* 0x002fc60000000000 */
[----:B------:R1:W-:Y:S04]  /*56940*/  @P5 STG.E.U16 [R10.64], R2 ;  /* 0x000000020a005986 */ /* 0x0003e8000c10150a */
[----:B0-----:R-:W3:Y:S04]  /*56950*/  LDL.LU R26, [R1+0x51c] ;  /* 0x00051c00011a7983 */ /* 0x001ee80000300800 */
[----:B-1----:R-:W4:Y:S01]  /*56960*/  LDL.LU R2, [R1+0x4fc] ;  /* 0x0004fc0001027983 */ /* 0x002f220000300800 */
[----:B------:R-:W-:Y:S02]  /*56970*/  ISETP.LT.AND P3, PT, R22, c[0x0][0x178], !P6 ;  /* 0x00005e0016007a0c */ /* 0x000fe40007761270 */
[----:B------:R-:W-:Y:S01]  /*56980*/  ISETP.LT.AND P6, PT, R27, c[0x0][0x178], !P6 ;  /* 0x00005e001b007a0c */ /* 0x000fe200077c1270 */
[----:B------:R-:W-:Y:S01]  /*56990*/  IMAD.WIDE R8, R16, 0x2, R12 ;  /* 0x0000000210087825 */ /* 0x000fe200078e020c */
[----:B------:R-:W-:-:S02]  /*569a0*/  ISETP.LT.AND P2, PT, R28, c[0x0][0x178], !P4 ;  /* 0x00005e001c007a0c */ /* 0x000fc40006741270 */
[----:B------:R-:W-:Y:S02]  /*569b0*/  ISETP.LT.AND P5, PT, R24, c[0x0][0x178], !P4 ;  /* 0x00005e0018007a0c */ /* 0x000fe400067a1270 */
[----:B------:R-:W-:Y:S02]  /*569c0*/  IADD3 R19, R16, c[0x0][0x198], RZ ;  /* 0x0000660010137a10 */ /* 0x000fe40007ffe0ff */
[----:B------:R-:W-:-:S03]  /*569d0*/  IADD3 R17, R3, 0xb6, RZ ;  /* 0x000000b603117810 */ /* 0x000fc60007ffe0ff */
[----:B------:R0:W-:Y:S01]  /*569e0*/  @P3 STG.E.U16 [R8.64], R23 ;  /* 0x0000001708003986 */ /* 0x0001e2000c10150a */
[----:B------:R-:W-:Y:S01]  /*569f0*/  ISETP.LT.AND P3, PT, R22, c[0x0][0x178], !P4 ;  /* 0x00005e0016007a0c */ /* 0x000fe20006761270 */
[----:B------:R-:W-:Y:S01]  /*56a00*/  IMAD.WIDE R10, R19, 0x2, R4 ;  /* 0x00000002130a7825 */ /* 0x000fe200078e0204 */
[----:B------:R-:W-:Y:S02]  /*56a10*/  PRMT R18, R23, 0x7632, R18 ;  /* 0x0000763217127816 */ /* 0x000fe40000000012 */
[----:B------:R-:W-:Y:S02]  /*56a20*/  ISETP.LT.AND P4, PT, R27, c[0x0][0x178], !P4 ;  /* 0x00005e001b007a0c */ /* 0x000fe40006781270 */
[----:B------:R-:W-:Y:S01]  /*56a30*/  ISETP.GE.AND P1, PT, R17, c[0x0][0x17c], PT ;  /* 0x00005f0011007a0c */ /* 0x000fe20003f26270 */
[----:B0-----:R-:W-:Y:S01]  /*56a40*/  IMAD.WIDE R8, R16, 0x2, R6 ;  /* 0x0000000210087825 */ /* 0x001fe200078e0206 */
[----:B------:R-:W4:Y:S03]  /*56a50*/  LDL.LU R23, [R1+0x4ec] ;  /* 0x0004ec0001177983 */ /* 0x000f260000300800 */
[----:B------:R-:W-:Y:S01]  /*56a60*/  IMAD.WIDE R16, R19, 0x2, R14 ;  /* 0x0000000213107825 */ /* 0x000fe200078e020e */
[----:B--2---:R-:W-:Y:S01]  /*56a70*/  PRMT R20, R25, 0x7632, R20 ;  /* 0x0000763219147816 */ /* 0x004fe20000000014 */
[----:B------:R0:W-:Y:S04]  /*56a80*/  @P6 STG.E.U16 [R8.64], R25 ;  /* 0x0000001908006986 */ /* 0x0001e8000c10150a */
[----:B------:R1:W-:Y:S01]  /*56a90*/  @P2 STG.E.U16 [R10.64], R0 ;  /* 0x000000000a002986 */ /* 0x0003e2000c10150a */
[----:B------:R-:W-:-:S03]  /*56aa0*/  ISETP.LT.AND P2, PT, R28, c[0x0][0x178], !P1 ;  /* 0x00005e001c007a0c */ /* 0x000fc60004f41270 */
[----:B0-----:R-:W2:Y:S01]  /*56ab0*/  LDL.LU R25, [R1+0x44c] ;  /* 0x00044c0001197983 */ /* 0x001ea20000300800 */
[----:B------:R-:W-:-:S03]  /*56ac0*/  IMAD.WIDE R8, R19, 0x2, R12 ;  /* 0x0000000213087825 */ /* 0x000fc600078e020c */
[----:B------:R0:W-:Y:S01]  /*56ad0*/  @P5 STG.E.U16 [R16.64], R21 ;  /* 0x0000001510005986 */ /* 0x0001e2000c10150a */
[----:B------:R-:W-:Y:S01]  /*56ae0*/  ISETP.LT.AND P5, PT, R24, c[0x0][0x178], !P1 ;  /* 0x00005e0018007a0c */ /* 0x000fe20004fa1270 */
[C---:B-1----:R-:W-:Y:S01]  /*56af0*/  IMAD.WIDE R10, R19.reuse, 0x2, R6 ;  /* 0x00000002130a7825 */ /* 0x042fe200078e0206 */
[----:B------:R-:W-:Y:S01]  /*56b00*/  IADD3 R0, R19, c[0x0][0x198], RZ ;  /* 0x0000660013007a10 */ /* 0x000fe20007ffe0ff */
[----:B------:R1:W-:Y:S04]  /*56b10*/  @P3 STG.E.U16 [R8.64], R18 ;  /* 0x0000001208003986 */ /* 0x0003e8000c10150a */
[----:B------:R-:W-:Y:S01]  /*56b20*/  @P4 STG.E.U16 [R10.64], R20 ;  /* 0x000000140a004986 */ /* 0x000fe2000c10150a */
[C---:B0-----:R-:W-:Y:S02]  /*56b30*/  IADD3 R16, R3.reuse, 0xb7, RZ ;  /* 0x000000b703107810 */ /* 0x041fe40007ffe0ff */
[----:B------:R-:W-:-:S02]  /*56b40*/  IADD3 R17, R3, 0xb8, RZ ;  /* 0x000000b803117810 */ /* 0x000fc40007ffe0ff */
[----:B------:R-:W-:Y:S02]  /*56b50*/  ISETP.GE.AND P3, PT, R16, c[0x0][0x17c], PT ;  /* 0x00005f0010007a0c */ /* 0x000fe40003f66270 */
[----:B------:R-:W-:Y:S01]  /*56b60*/  ISETP.GE.AND P4, PT, R17, c[0x0][0x17c], PT ;  /* 0x00005f0011007a0c */ /* 0x000fe20003f86270 */
[----:B------:R-:W-:-:S04]  /*56b70*/  IMAD.WIDE R16, R0, 0x2, R4 ;  /* 0x0000000200107825 */ /* 0x000fc800078e0204 */
[----:B-1----:R-:W-:Y:S01]  /*56b80*/  IMAD.WIDE R8, R0, 0x2, R14 ;  /* 0x0000000200087825 */ /* 0x002fe200078e020e */
[----:B---3--:R-:W-:Y:S01]  /*56b90*/  @P2 STG.E.U16 [R16.64], R26 ;  /* 0x0000001a10002986 */ /* 0x008fe2000c10150a */
[----:B------:R-:W-:Y:S02]  /*56ba0*/  PRMT R18, R26, 0x7632, R18 ;  /* 0x000076321a127816 */ /* 0x000fe40000000012 */
[----:B----4-:R-:W-:Y:S01]  /*56bb0*/  PRMT R19, R2, 0x7632, R19 ;  /* 0x0000763202137816 */ /* 0x010fe20000000013 */
[----:B------:R0:W-:Y:S04]  /*56bc0*/  @P5 STG.E.U16 [R8.64], R2 ;  /* 0x0000000208005986 */ /* 0x0001e8000c10150a */
[----:B0-----:R-:W3:Y:S04]  /*56bd0*/  LDL.LU R2, [R1+0x55c] ;  /* 0x00055c0001027983 */ /* 0x001ee80000300800 */
[----:B------:R-:W4:Y:S01]  /*56be0*/  LDL.LU R26, [R1+0x53c] ;  /* 0x00053c00011a7983 */ /* 0x000f220000300800 */
[----:B------:R-:W-:-:S02]  /*56bf0*/  ISETP.LT.AND P6, PT, R22, c[0x0][0x178], !P1 ;  /* 0x00005e0016007a0c */ /* 0x000fc40004fc1270 */
[----:B------:R-:W-:Y:S01]  /*56c00*/  ISETP.LT.AND P1, PT, R27, c[0x0][0x178], !P1 ;  /* 0x00005e001b007a0c */ /* 0x000fe20004f21270 */
[----:B------:R-:W-:Y:S01]  /*56c10*/  IMAD.WIDE R10, R0, 0x2, R12 ;  /* 0x00000002000a7825 */ /* 0x000fe200078e020c */
[----:B------:R-:W-:Y:S02]  /*56c20*/  ISETP.LT.AND P2, PT, R28, c[0x0][0x178], !P3 ;  /* 0x00005e001c007a0c */ /* 0x000fe40005f41270 */
[----:B------:R-:W-:Y:S01]  /*56c30*/  ISETP.LT.AND P5, PT, R24, c[0x0][0x178], !P3 ;  /* 0x00005e0018007a0c */ /* 0x000fe20005fa1270 */
[C---:B------:R-:W-:Y:S01]  /*56c40*/  IMAD.WIDE R8, R0.reuse, 0x2, R6 ;  /* 0x0000000200087825 */ /* 0x040fe200078e0206 */
[----:B------:R-:W-:-:S05]  /*56c50*/  IADD3 R0, R0, c[0x0][0x198], RZ ;  /* 0x0000660000007a10 */ /* 0x000fca0007ffe0ff */
[----:B------:R0:W-:Y:S01]  /*56c60*/  @P6 STG.E.U16 [R10.64], R23 ;  /* 0x000000170a006986 */ /* 0x0001e2000c10150a */
[----:B------:R-:W-:Y:S02]  /*56c70*/  ISETP.LT.AND P6, PT, R22, c[0x0][0x178], !P3 ;  /* 0x00005e0016007a0c */ /* 0x000fe40005fc1270 */
[----:B------:R-:W-:Y:S02]  /*56c80*/  ISETP.LT.AND P3, PT, R27, c[0x0][0x178], !P3 ;  /* 0x00005e001b007a0c */ /* 0x000fe40005f61270 */
[----:B------:R-:W-:Y:S01]  /*56c90*/  IADD3 R21, R3, 0xb9, RZ ;  /* 0x000000b903157810 */ /* 0x000fe20007ffe0ff */
[----:B------:R-:W-:-:S04]  /*56ca0*/  IMAD.WIDE R16, R0, 0x2, R12 ;  /* 0x0000000200107825 */ /* 0x000fc800078e020c */
[C---:B0-----:R-:W-:Y:S01]  /*56cb0*/  IMAD.WIDE R10, R0.reuse, 0x2, R14 ;  /* 0x00000002000a7825 */ /* 0x041fe200078e020e */
[----:B------:R-:W-:Y:S02]  /*56cc0*/  PRMT R20, R23, 0x7632, R20 ;  /* 0x0000763217147816 */ /* 0x000fe40000000014 */
        /* <DEDUP_REMOVED lines=11> */
[C---:B0-----:R-:W-:Y:S01]  /*56d80*/  IMAD.WIDE R8, R0.reuse, 0x2, R6 ;  /* 0x0000000200087825 */ /* 0x041fe200078e0206 */
[----:B------:R-:W-:Y:S02]  /*56d90*/  IADD3 R0, R0, c[0x0][0x198], RZ ;  /* 0x0000660000007a10 */ /* 0x000fe40007ffe0ff */
[----:B-1----:R-:W-:Y:S02]  /*56da0*/  IADD3 R10, R3, 0xba, RZ ;  /* 0x000000ba030a7810 */ /* 0x002fe40007ffe0ff */
[----:B------:R-:W-:Y:S01]  /*56db0*/  @P3 STG.E.U16 [R8.64], R21 ;  /* 0x0000001508003986 */ /* 0x000fe2000c10150a */
[----:B------:R-:W-:Y:S01]  /*56dc0*/  IMAD.WIDE R16, R0, 0x2, R4 ;  /* 0x0000000200107825 */ /* 0x000fe200078e0204 */
[----:B------:R-:W-:-:S03]  /*56dd0*/  ISETP.GE.AND P3, PT, R10, c[0x0][0x17c], PT ;  /* 0x00005f000a007a0c */ /* 0x000fc60003f66270 */
[----:B------:R-:W-:Y:S01]  /*56de0*/  IMAD.WIDE R10, R0, 0x2, R14 ;  /* 0x00000002000a7825 */ /* 0x000fe200078e020e */
[----:B---3--:R-:W-:Y:S04]  /*56df0*/  @P2 STG.E.U16 [R16.64], R2 ;  /* 0x0000000210002986 */ /* 0x008fe8000c10150a */
[----:B----4-:R0:W-:Y:S04]  /*56e00*/  @P5 STG.E.U16 [R10.64], R26 ;  /* 0x0000001a0a005986 */ /* 0x0101e8000c10150a */
[----:B0-----:R-:W3:Y:S04]  /*56e10*/  LDL.LU R10, [R1+0x50c] ;  /* 0x00050c00010a7983 */ /* 0x001ee80000300800 */
[----:B------:R-:W4:Y:S01]  /*56e20*/  LDL.LU R11, [R1+0x4cc] ;  /* 0x0004cc00010b7983 */ /* 0x000f220000300800 */
[----:B------:R-:W-:-:S02]  /*56e30*/  ISETP.LT.AND P6, PT, R22, c[0x0][0x178], !P4 ;  /* 0x00005e0016007a0c */ /* 0x000fc400067c1270 */
[----:B------:R-:W-:Y:S01]  /*56e40*/  ISETP.LT.AND P4, PT, R27, c[0x0][0x178], !P4 ;  /* 0x00005e001b007a0c */ /* 0x000fe20006781270 */
[----:B------:R-:W-:-:S04]  /*56e50*/  IMAD.WIDE R8, R0, 0x2, R12 ;  /* 0x0000000200087825 */ /* 0x000fc800078e020c */
[----:B------:R-:W-:Y:S01]  /*56e60*/  IMAD.WIDE R16, R0, 0x2, R6 ;  /* 0x0000000200107825 */ /* 0x000fe200078e0206 */
[----:B------:R-:W-:Y:S02]  /*56e70*/  ISETP.LT.AND P5, PT, R28, c[0x0][0x178], !P1 ;  /* 0x00005e001c007a0c */ /* 0x000fe40004fa1270 */
[----:B------:R-:W-:Y:S02]  /*56e80*/  IADD3 R0, R0, c[0x0][0x198], RZ ;  /* 0x0000660000007a10 */ /* 0x000fe40007ffe0ff */
[----:B------:R-:W-:Y:S02]  /*56e90*/  IADD3 R18, R3, 0xbb, RZ ;  /* 0x000000bb03127810 */ /* 0x000fe40007ffe0ff */
[----:B------:R-:W-:Y:S02]  /*56ea0*/  PRMT R20, R2, 0x7632, R20 ;  /* 0x0000763202147816 */ /* 0x000fe40000000014 */
[----:B------:R-:W-:Y:S01]  /*56eb0*/  ISETP.GE.AND P2, PT, R18, c[0x0][0x17c], PT ;  /* 0x00005f0012007a0c */ /* 0x000fe20003f46270 */
[----:B------:R-:W2:Y:S01]  /*56ec0*/  LDL.LU R2, [R1+0x18b8] ;  /* 0x0018b80001027983 */ /* 0x000ea20000300800 */
[----:B------:R-:W-:-:S03]  /*56ed0*/  PRMT R21, R26, 0x7632, R21 ;  /* 0x000076321a157816 */ /* 0x000fc60000000015 */
[----:B------:R-:W2:Y:S04]  /*56ee0*/  LDL.LU R26, [R1+0x52c] ;  /* 0x00052c00011a7983 */ /* 0x000ea80000300800 */
[----:B---3--:R0:W-:Y:S01]  /*56ef0*/  @P6 STG.E.U16 [R8.64], R10 ;  /* 0x0000000a08006986 */ /* 0x0081e2000c10150a */
[----:B------:R-:W-:-:S03]  /*56f00*/  ISETP.LT.AND P6, PT, R24, c[0x0][0x178], !P1 ;  /* 0x00005e0018007a0c */ /* 0x000fc60004fc1270 */
[----:B----4-:R1:W-:Y:S01]  /*56f10*/  @P4 STG.E.U16 [R16.64], R11 ;  /* 0x0000000b10004986 */ /* 0x0103e2000c10150a */
[----:B------:R-:W-:Y:S01]  /*56f20*/  ISETP.LT.AND P4, PT, R22, c[0x0][0x178], !P1 ;  /* 0x00005e0016007a0c */ /* 0x000fe20004f81270 */
[----:B0-----:R-:W-:-:S04]  /*56f30*/  IMAD.WIDE R8, R0, 0x2, R4 ;  /* 0x0000000200087825 */ /* 0x001fc800078e0204 */
[----:B-1----:R-:W-:Y:S02]  /*56f40*/  IMAD.MOV.U32 R16, RZ, RZ, R10 ;  /* 0x000000ffff107224 */ /* 0x002fe400078e000a */
[----:B------:R-:W-:Y:S02]  /*56f50*/  IMAD.MOV.U32 R17, RZ, RZ, R11 ;  /* 0x000000ffff117224 */ /* 0x000fe400078e000b */
[----:B------:R-:W-:Y:S01]  /*56f60*/  IMAD.WIDE R10, R0, 0x2, R14 ;  /* 0x00000002000a7825 */ /* 0x000fe200078e020e */
[----:B------:R-:W-:Y:S02]  /*56f70*/  PRMT R19, R16, 0x7632, R19 ;  /* 0x0000763210137816 */ /* 0x000fe40000000013 */
[----:B------:R-:W-:Y:S01]  /*56f80*/  PRMT R18, R17, 0x7632, R18 ;  /* 0x0000763211127816 */ /* 0x000fe20000000012 */
[C---:B------:R-:W-:Y:S01]  /*56f90*/  IMAD.WIDE R16, R0.reuse, 0x2, R12 ;  /* 0x0000000200107825 */ /* 0x040fe200078e020c */
[----:B------:R-:W-:Y:S04]  /*56fa0*/  @P5 STG.E.U16 [R8.64], R20 ;  /* 0x0000001408005986 */ /* 0x000fe8000c10150a */
[----:B------:R-:W-:Y:S04]  /*56fb0*/  @P6 STG.E.U16 [R10.64], R21 ;  /* 0x000000150a006986 */ /* 0x000fe8000c10150a */
[----:B------:R0:W-:Y:S04]  /*56fc0*/  @P4 STG.E.U16 [R16.64], R19 ;  /* 0x0000001310004986 */ /* 0x0001e8000c10150a */
[----:B0-----:R-:W3:Y:S01]  /*56fd0*/  LDL.LU R19, [R1+0x45c] ;  /* 0x00045c0001137983 */ /* 0x001ee20000300800 */
[----:B------:R-:W-:Y:S01]  /*56fe0*/  ISETP.LT.AND P1, PT, R27, c[0x0][0x178], !P1 ;  /* 0x00005e001b007a0c */ /* 0x000fe20004f21270 */
[----:B------:R-:W-:Y:S01]  /*56ff0*/  IMAD.WIDE R8, R0, 0x2, R6 ;  /* 0x0000000200087825 */ /* 0x000fe200078e0206 */
[----:B------:R-:W-:-:S02]  /*57000*/  ISETP.LT.AND P5, PT, R28, c[0x0][0x178], !P3 ;  /* 0x00005e001c007a0c */ /* 0x000fc40005fa1270 */
[----:B------:R-:W-:Y:S02]  /*57010*/  ISETP.LT.AND P4, PT, R24, c[0x0][0x178], !P3 ;  /* 0x00005e0018007a0c */ /* 0x000fe40005f81270 */
[----:B------:R-:W-:-:S07]  /*57020*/  IADD3 R17, R0, c[0x0][0x198], RZ ;  /* 0x0000660000117a10 */ /* 0x000fce0007ffe0ff */
[----:B------:R0:W-:Y:S01]  /*57030*/  @P1 STG.E.U16 [R8.64], R18 ;  /* 0x0000001208001986 */ /* 0x0001e2000c10150a */
[----:B------:R-:W-:Y:S01]  /*57040*/  ISETP.LT.AND P1, PT, R22, c[0x0][0x178], !P3 ;  /* 0x00005e0016007a0c */ /* 0x000fe20005f21270 */
[----:B------:R-:W-:Y:S01]  /*57050*/  IMAD.WIDE R10, R17, 0x2, R14 ;  /* 0x00000002110a7825 */ /* 0x000fe200078e020e */
[----:B------:R-:W-:-:S03]  /*57060*/  ISETP.LT.AND P3, PT, R27, c[0x0][0x178], !P3 ;  /* 0x00005e001b007a0c */ /* 0x000fc60005f61270 */
[----:B0-----:R-:W-:Y:S01]  /*57070*/  IMAD.WIDE R8, R17, 0x2, R4 ;  /* 0x0000000211087825 */ /* 0x001fe200078e0204 */
[----:B------:R-:W-:-:S04]  /*57080*/  IADD3 R0, R3, 0xbc, RZ ;  /* 0x000000bc03007810 */ /* 0x000fc80007ffe0ff */
[----:B------:R0:W-:Y:S01]  /*57090*/  @P5 STG.E.U16 [R8.64], R23 ;  /* 0x0000001708005986 */ /* 0x0001e2000c10150a */
[----:B------:R-:W-:-:S03]  /*570a0*/  ISETP.LT.AND P5, PT, R28, c[0x0][0x178], !P2 ;  /* 0x00005e001c007a0c */ /* 0x000fc600057a1270 */
[----:B--2---:R1:W-:Y:S01]  /*570b0*/  @P4 STG.E.U16 [R10.64], R25 ;  /* 0x000000190a004986 */ /* 0x0043e2000c10150a */
[----:B------:R-:W-:Y:S02]  /*570c0*/  ISETP.LT.AND P4, PT, R24, c[0x0][0x178], !P2 ;  /* 0x00005e0018007a0c */ /* 0x000fe40005781270 */
[C---:B------:R-:W-:Y:S01]  /*570d0*/  IADD3 R18, R17.reuse, c[0x0][0x198], RZ ;  /* 0x0000660011127a10 */ /* 0x040fe20007ffe0ff */
[----:B0-----:R-:W-:-:S04]  /*570e0*/  IMAD.WIDE R8, R17, 0x2, R12 ;  /* 0x0000000211087825 */ /* 0x001fc800078e020c */
[----:B-1----:R-:W-:Y:S01]  /*570f0*/  IMAD.WIDE R10, R17, 0x2, R6 ;  /* 0x00000002110a7825 */ /* 0x002fe200078e0206 */
[----:B------:R0:W-:Y:S01]  /*57100*/  @P1 STG.E.U16 [R8.64], R26 ;  /* 0x0000001a08001986 */ /* 0x0001e2000c10150a */
[----:B------:R-:W-:Y:S02]  /*57110*/  ISETP.GE.AND P6, PT, R0, c[0x0][0x17c], PT ;  /* 0x00005f0000007a0c */ /* 0x000fe40003fc6270 */
[----:B------:R-:W-:Y:S02]  /*57120*/  ISETP.LT.AND P1, PT, R22, c[0x0][0x178], !P2 ;  /* 0x00005e0016007a0c */ /* 0x000fe40005721270 */
[----:B------:R-:W-:Y:S02]  /*57130*/  PRMT R0, R23, 0x7632, R0 ;  /* 0x0000763217007816 */ /* 0x000fe40000000000 */
[----:B------:R-:W-:Y:S02]  /*57140*/  ISETP.LT.AND P2, PT, R27, c[0x0][0x178], !P2 ;  /* 0x00005e001b007a0c */ /* 0x000fe40005741270 */
[----:B------:R-:W-:-:S02]  /*57150*/  PRMT R16, R25, 0x7632, R16 ;  /* 0x0000763219107816 */ /* 0x000fc40000000010 */
[----:B------:R-:W-:Y:S01]  /*57160*/  IADD3 R17, R3, 0xbd, RZ ;  /* 0x000000bd03117810 */ /* 0x000fe20007ffe0ff */
[----:B0-----:R-:W-:Y:S01]  /*57170*/  IMAD.WIDE R8, R18, 0x2, R4 ;  /* 0x0000000212087825 */ /* 0x001fe200078e0204 */
[----:B------:R-:W2:Y:S04]  /*57180*/  LDL.LU R25, [R1+0x59c] ;  /* 0x00059c0001197983 */ /* 0x000ea80000300800 */
[----:B------:R-:W4:Y:S04]  /*57190*/  LDL.LU R23, [R1+0x57c] ;  /* 0x00057c0001177983 */ /* 0x000f280000300800 */
[----:B---3--:R0:W-:Y:S01]  /*571a0*/  @P3 STG.E.U16 [R10.64], R19 ;  /* 0x000000130a003986 */ /* 0x0081e2000c10150a */
[----:B------:R-:W-:-:S03]  /*571b0*/  ISETP.GE.AND P3, PT, R17, c[0x0][0x17c], PT ;  /* 0x00005f0011007a0c */ /* 0x000fc60003f66270 */
[----:B------:R1:W-:Y:S01]  /*571c0*/  @P5 STG.E.U16 [R8.64], R0 ;  /* 0x0000000008005986 */ /* 0x0003e2000c10150a */
[----:B------:R-:W-:-:S03]  /*571d0*/  PRMT R17, R26, 0x7632, R17 ;  /* 0x000076321a117816 */ /* 0x000fc60000000011 */
[----:B------:R-:W3:Y:S01]  /*571e0*/  LDL.LU R26, [R1+0x56c] ;  /* 0x00056c00011a7983 */ /* 0x000ee20000300800 */
[----:B0-----:R-:W-:-:S04]  /*571f0*/  IMAD.WIDE R10, R18, 0x2, R14 ;  /* 0x00000002120a7825 */ /* 0x001fc800078e020e */
[----:B-1----:R-:W-:Y:S01]  /*57200*/  IMAD.WIDE R8, R18, 0x2, R12 ;  /* 0x0000000212087825 */ /* 0x002fe200078e020c */
[----:B------:R0:W-:Y:S01]  /*57210*/  @P4 STG.E.U16 [R10.64], R16 ;  /* 0x000000100a004986 */ /* 0x0001e2000c10150a */
[----:B------:R-:W-:-:S03]  /*57220*/  PRMT R0, R19, 0x7632, R0 ;  /* 0x0000763213007816 */ /* 0x000fc60000000000 */
[----:B------:R-:W-:Y:S01]  /*57230*/  @P1 STG.E.U16 [R8.64], R17 ;  /* 0x0000001108001986 */ /* 0x000fe2000c10150a */
[C---:B0-----:R-:W-:Y:S01]  /*57240*/  IADD3 R10, R18.reuse, c[0x0][0x198], RZ ;  /* 0x00006600120a7a10 */ /* 0x041fe20007ffe0ff */
[----:B------:R-:W-:-:S05]  /*57250*/  IMAD.WIDE R18, R18, 0x2, R6 ;  /* 0x0000000212127825 */ /* 0x000fca00078e0206 */
[----:B------:R0:W-:Y:S04]  /*57260*/  @P2 STG.E.U16 [R18.64], R0 ;  /* 0x0000000012002986 */ /* 0x0001e8000c10150a */
[----:B0-----:R-:W3:Y:S01]  /*57270*/  LDL.LU R18, [R1+0x5ac] ;  /* 0x0005ac0001127983 */ /* 0x001ee20000300800 */
[----:B------:R-:W-:Y:S02]  /*57280*/  ISETP.LT.AND P4, PT, R28, c[0x0][0x178], !P6 ;  /* 0x00005e001c007a0c */ /* 0x000fe40007781270 */
[----:B------:R-:W-:Y:S01]  /*57290*/  ISETP.LT.AND P5, PT, R24, c[0x0][0x178], !P6 ;  /* 0x00005e0018007a0c */ /* 0x000fe200077a1270 */
[----:B------:R-:W-:-:S04]  /*572a0*/  IMAD.WIDE R8, R10, 0x2, R4 ;  /* 0x000000020a087825 */ /* 0x000fc800078e0204 */
[----:B------:R-:W-:Y:S01]  /*572b0*/  IMAD.WIDE R16, R10, 0x2, R14 ;  /* 0x000000020a107825 */ /* 0x000fe200078e020e */
[----:B--2---:R-:W-:Y:S02]  /*572c0*/  PRMT R21, R25, 0x7632, R21 ;  /* 0x0000763219157816 */ /* 0x004fe40000000015 */
[----:B------:R-:W-:Y:S02]  /*572d0*/  ISETP.LT.AND P1, PT, R22, c[0x0][0x178], !P6 ;  /* 0x00005e0016007a0c */ /* 0x000fe40007721270 */
[----:B------:R-:W-:Y:S02]  /*572e0*/  ISETP.LT.AND P6, PT, R27, c[0x0][0x178], !P6 ;  /* 0x00005e001b007a0c */ /* 0x000fe400077c1270 */
[----:B------:R-:W-:-:S04]  /*572f0*/  IADD3 R11, R3, 0xbe, RZ ;  /* 0x000000be030b7810 */ /* 0x000fc80007ffe0ff */
[----:B------:R-:W-:Y:S02]  /*57300*/  ISETP.GE.AND P2, PT, R11, c[0x0][0x17c], PT ;  /* 0x00005f000b007a0c */ /* 0x000fe40003f46270 */
[----:B----4-:R-:W-:Y:S01]  /*57310*/  PRMT R0, R23, 0x7632, R0 ;  /* 0x0000763217007816 */ /* 0x010fe20000000000 */
[----:B---3--:R-:W-:Y:S04]  /*57320*/  @P4 STG.E.U16 [R8.64], R18 ;  /* 0x0000001208004986 */ /* 0x008fe8000c10150a */
[----:B------:R0:W-:Y:S04]  /*57330*/  @P5 STG.E.U16 [R16.64], R25 ;  /* 0x0000001910005986 */ /* 0x0001e8000c10150a */
[----:B0-----:R-:W2:Y:S01]  /*57340*/  LDL.LU R25, [R1+0x5ec] ;  /* 0x0005ec0001197983 */ /* 0x001ea20000300800 */
[----:B------:R-:W-:Y:S01]  /*57350*/  ISETP.LT.AND P4, PT, R28, c[0x0][0x178], !P3 ;  /* 0x00005e001c007a0c */ /* 0x000fe20005f81270 */
[----:B------:R-:W-:Y:S01]  /*57360*/  IMAD.WIDE R8, R10, 0x2, R12 ;  /* 0x000000020a087825 */ /* 0x000fe200078e020c */
[----:B------:R-:W-:-:S02]  /*57370*/  ISETP.LT.AND P5, PT, R24, c[0x0][0x178], !P3 ;  /* 0x00005e0018007a0c */ /* 0x000fc40005fa1270 */
[----:B------:R-:W-:Y:S02]  /*57380*/  PRMT R20, R18, 0x7632, R20 ;  /* 0x0000763212147816 */ /* 0x000fe40000000014 */
[C---:B------:R-:W-:Y:S01]  /*57390*/  IADD3 R18, R10.reuse, c[0x0][0x198], RZ ;  /* 0x000066000a127a10 */ /* 0x040fe20007ffe0ff */
[----:B------:R0:W-:Y:S01]  /*573a0*/  @P1 STG.E.U16 [R8.64], R23 ;  /* 0x0000001708001986 */ /* 0x0001e2000c10150a */
[----:B------:R-:W-:Y:S01]  /*573b0*/  IMAD.WIDE R16, R10, 0x2, R6 ;  /* 0x000000020a107825 */ /* 0x000fe200078e0206 */
[----:B------:R-:W-:Y:S02]  /*573c0*/  ISETP.LT.AND P1, PT, R22, c[0x0][0x178], !P3 ;  /* 0x00005e0016007a0c */ /* 0x000fe40005f21270 */
[----:B------:R-:W-:Y:S01]  /*573d0*/  ISETP.LT.AND P3, PT, R27, c[0x0][0x178], !P3 ;  /* 0x00005e001b007a0c */ /* 0x000fe20005f61270 */
[C---:B------:R-:W-:Y:S01]  /*573e0*/  IMAD.WIDE R10, R18.reuse, 0x2, R4 ;  /* 0x00000002120a7825 */ /* 0x040fe200078e0204 */
[----:B------:R-:W-:Y:S03]  /*573f0*/  @P6 STG.E.U16 [R16.64], R26 ;  /* 0x0000001a10006986 */ /* 0x000fe6000c10150a */
[----:B0-----:R-:W-:Y:S01]  /*57400*/  IMAD.WIDE R8, R18, 0x2, R14 ;  /* 0x0000000212087825 */ /* 0x001fe200078e020e */
[----:B------:R0:W-:Y:S01]  /*57410*/  @P4 STG.E.U16 [R10.64], R20 ;  /* 0x000000140a004986 */ /* 0x0001e2000c10150a */
[----:B------:R-:W-:-:S03]  /*57420*/  PRMT R19, R26, 0x7632, R19 ;  /* 0x000076321a137816 */ /* 0x000fc60000000013 */
[----:B------:R1:W-:Y:S04]  /*57430*/  @P5 STG.E.U16 [R8.64], R21 ;  /* 0x0000001508005986 */ /* 0x0003e8000c10150a */
[----:B------:R-:W3:Y:S01]  /*57440*/  LDL.LU R23, [R1+0x5bc] ;  /* 0x0005bc0001177983 */ /* 0x000ee20000300800 */
[----:B0-----:R-:W-:-:S04]  /*57450*/  IMAD.WIDE R10, R18, 0x2, R6 ;  /* 0x00000002120a7825 */ /* 0x001fc800078e0206 */
[C---:B-1----:R-:W-:Y:S01]  /*57460*/  IMAD.WIDE R8, R18.reuse, 0x2, R12 ;  /* 0x0000000212087825 */ /* 0x042fe200078e020c */
[----:B------:R-:W-:Y:S01]  /*57470*/  IADD3 R18, R18, c[0x0][0x198], RZ ;  /* 0x0000660012127a10 */ /* 0x000fe20007ffe0ff */
[----:B------:R-:W4:Y:S04]  /*57480*/  LDL.LU R21, [R1+0x5cc] ;  /* 0x0005cc0001157983 */ /* 0x000f280000300800 */
[----:B------:R0:W-:Y:S04]  /*57490*/  @P1 STG.E.U16 [R8.64], R0 ;  /* 0x0000000008001986 */ /* 0x0001e8000c10150a */
[----:B------:R1:W-:Y:S01]  /*574a0*/  @P3 STG.E.U16 [R10.64], R19 ;  /* 0x000000130a003986 */ /* 0x0003e2000c10150a */
[----:B0-----:R-:W-:-:S03]  /*574b0*/  IMAD.WIDE R8, R18, 0x2, R4 ;  /* 0x0000000212087825 */ /* 0x001fc600078e0204 */
[----:B-1----:R-:W3:Y:S04]  /*574c0*/  LDL.LU R19, [R1+0x5dc] ;  /* 0x0005dc0001137983 */ /* 0x002ee80000300800 */
[----:B------:R-:W-:Y:S04]  /*574d0*/  STL.64 [R1+0x18b0], R6 ;  /* 0x0018b00601007387 */ /* 0x000fe80000100a00 */
[----:B------:R-:W-:Y:S04]  /*574e0*/  STL.64 [R1+0x18a8], R4 ;  /* 0x0018a80401007387 */ /* 0x000fe80000100a00 */
[----:B------:R-:W0:Y:S01]  /*574f0*/  LDS.128 R4, [R2] ;  /* 0x0000000002047984 */ /* 0x000e220000000c00 */
[----:B------:R-:W-:-:S02]  /*57500*/  ISETP.LT.AND P5, PT, R28, c[0x0][0x178], !P2 ;  /* 0x00005e001c007a0c */ /* 0x000fc400057a1270 */
[----:B------:R-:W-:-:S04]  /*57510*/  IADD3 R0, R3, 0xc0, RZ ;  /* 0x000000c003007810 */ /* 0x000fc80007ffe0ff */
[----:B------:R-:W-:Y:S01]  /*57520*/  ISETP.GE.AND P3, PT, R0, c[0x0][0x17c], PT ;  /* 0x00005f0000007a0c */ /* 0x000fe20003f66270 */
[----:B0-----:R-:W-:Y:S04]  /*57530*/  STL [R1+0x54], R5 ;  /* 0x0000540501007387 */ /* 0x001fe80000100800 */
[----:B------:R0:W-:Y:S04]  /*57540*/  STL.64 [R1+0x58], R6 ;  /* 0x0000580601007387 */ /* 0x0001e80000100a00 */
[----:B0-----:R-:W3:Y:S01]  /*57550*/  LDL.LU.64 R6, [R1+0x18b0] ;  /* 0x0018b00001067983 */ /* 0x001ee20000300a00 */
[----:B--2---:R-:W-:-:S03]  /*57560*/  PRMT R0, R25, 0x7632, R0 ;  /* 0x0000763219007816 */ /* 0x004fc60000000000 */
[----:B------:R0:W-:Y:S02]  /*57570*/  @P5 STG.E.U16 [R8.64], R25 ;  /* 0x0000001908005986 */ /* 0x0001e4000c10150a */
[----:B0-----:R-:W-:Y:S02]  /*57580*/  IMAD.MOV.U32 R25, RZ, RZ, R4 ;  /* 0x000000ffff197224 */ /* 0x001fe400078e0004 */
[----:B------:R-:W2:Y:S04]  /*57590*/  LDL.LU.64 R4, [R1+0x18a8] ;  /* 0x0018a80001047983 */ /* 0x000ea80000300a00 */
[----:B------:R-:W2:Y:S01]  /*575a0*/  LDL R26, [R1+0x610] ;  /* 0x00061000011a7983 */ /* 0x000ea20000100800 */
[----:B------:R-:W-:Y:S02]  /*575b0*/  ISETP.LT.AND P6, PT, R24, c[0x0][0x178], !P2 ;  /* 0x00005e0018007a0c */ /* 0x000fe400057c1270 */
[----:B------:R-:W-:-:S02]  /*575c0*/  ISETP.LT.AND P4, PT, R22, c[0x0][0x178], !P2 ;  /* 0x00005e0016007a0c */ /* 0x000fc40005781270 */
[----:B------:R-:W-:Y:S01]  /*575d0*/  IADD3 R16, R3, 0xbf, RZ ;  /* 0x000000bf03107810 */ /* 0x000fe20007ffe0ff */
[----:B------:R-:W-:Y:S01]  /*575e0*/  IMAD.WIDE R10, R18, 0x2, R14 ;  /* 0x00000002120a7825 */ /* 0x000fe200078e020e */
[----:B------:R-:W-:Y:S02]  /*575f0*/  ISETP.LT.AND P2, PT, R27, c[0x0][0x178], !P2 ;  /* 0x00005e001b007a0c */ /* 0x000fe40005741270 */
[----:B------:R-:W-:Y:S01]  /*57600*/  ISETP.GE.AND P1, PT, R16, c[0x0][0x17c], PT ;  /* 0x00005f0010007a0c */ /* 0x000fe20003f26270 */
[----:B------:R-:W-:-:S03]  /*57610*/  IMAD.WIDE R16, R18, 0x2, R12 ;  /* 0x0000000212107825 */ /* 0x000fc600078e020c */
[----:B------:R-:W-:Y:S02]  /*57620*/  ISETP.LT.AND P5, PT, R28, c[0x0][0x178], !P1 ;  /* 0x00005e001c007a0c */ /* 0x000fe40004fa1270 */
[----:B------:R-:W-:Y:S02]  /*57630*/  IADD3 R8, R18, c[0x0][0x198], RZ ;  /* 0x0000660012087a10 */ /* 0x000fe40007ffe0ff */
[----:B----4-:R-:W-:Y:S01]  /*57640*/  PRMT R20, R21, 0x7632, R20 ;  /* 0x0000763215147816 */ /* 0x010fe20000000014 */
[----:B---3--:R0:W-:Y:S01]  /*57650*/  @P6 STG.E.U16 [R10.64], R19 ;  /* 0x000000130a006986 */ /* 0x0081e2000c10150a */
[----:B------:R-:W-:-:S03]  /*57660*/  ISETP.LT.AND P6, PT, R24, c[0x0][0x178], !P1 ;  /* 0x00005e0018007a0c */ /* 0x000fc60004fc1270 */
[----:B------:R-:W-:Y:S01]  /*57670*/  @P4 STG.E.U16 [R16.64], R21 ;  /* 0x0000001510004986 */ /* 0x000fe2000c10150a */
[----:B------:R-:W-:Y:S02]  /*57680*/  ISETP.LT.AND P4, PT, R22, c[0x0][0x178], !P1 ;  /* 0x00005e0016007a0c */ /* 0x000fe40004f81270 */
[----:B------:R-:W-:Y:S02]  /*57690*/  PRMT R9, R19, 0x7632, R9 ;  /* 0x0000763213097816 */ /* 0x000fe40000000009 */
[----:B------:R-:W-:Y:S01]  /*576a0*/  ISETP.LT.AND P1, PT, R27, c[0x0][0x178], !P1 ;  /* 0x00005e001b007a0c */ /* 0x000fe20004f21270 */
[----:B0-----:R-:W-:Y:S01]  /*576b0*/  IMAD.WIDE R10, R8, 0x2, R14 ;  /* 0x00000002080a7825 */ /* 0x001fe200078e020e */
[----:B------:R-:W-:Y:S04]  /*576c0*/  STL [R1+0x18a0], R27 ;  /* 0x0018a01b01007387 */ /* 0x000fe80000100800 */
[----:B------:R-:W-:Y:S01]  /*576d0*/  STL.64 [R1+0x1898], R24 ;  /* 0x0018981801007387 */ /* 0x000fe20000100a00 */
[----:B------:R-:W-:-:S05]  /*576e0*/  IMAD.WIDE R18, R18, 0x2, R6 ;  /* 0x0000000212127825 */ /* 0x000fca00078e0206 */
[----:B------:R0:W-:Y:S02]  /*576f0*/  @P2 STG.E.U16 [R18.64], R23 ;  /* 0x0000001712002986 */ /* 0x0001e4000c10150a */
[----:B0-----:R-:W-:-:S04]  /*57700*/  IMAD.WIDE R18, R8, 0x2, R12 ;  /* 0x0000000208127825 */ /* 0x001fc800078e020c */
[----:B--2---:R-:W-:-:S05]  /*57710*/  IMAD.WIDE R16, R8, 0x2, R4 ;  /* 0x0000000208107825 */ /* 0x004fca00078e0204 */
[----:B------:R0:W-:Y:S04]  /*57720*/  @P5 STG.E.U16 [R16.64], R0 ;  /* 0x0000000010005986 */ /* 0x0001e8000c10150a */
[----:B------:R1:W-:Y:S04]  /*57730*/  @P6 STG.E.U16 [R10.64], R9 ;  /* 0x000000090a006986 */ /* 0x0003e8000c10150a */
[----:B------:R2:W-:Y:S01]  /*57740*/  @P4 STG.E.U16 [R18.64], R20 ;  /* 0x0000001412004986 */ /* 0x0005e2000c10150a */
[C---:B0-----:R-:W-:Y:S01]  /*57750*/  IADD3 R0, R8.reuse, c[0x0][0x198], RZ ;  /* 0x0000660008007a10 */ /* 0x041fe20007ffe0ff */
[----:B-1----:R-:W-:Y:S01]  /*57760*/  IMAD.WIDE R8, R8, 0x2, R6 ;  /* 0x0000000208087825 */ /* 0x002fe200078e0206 */
[----:B--2---:R-:W-:-:S05]  /*57770*/  PRMT R20, R23, 0x7632, R20 ;  /* 0x0000763217147816 */ /* 0x004fca0000000014 */
[----:B------:R0:W-:Y:S04]  /*57780*/  @P1 STG.E.U16 [R8.64], R20 ;  /* 0x0000001408001986 */ /* 0x0001e8000c10150a */
[----:B0-----:R-:W2:Y:S01]  /*57790*/  LDL.LU R20, [R1+0x600] ;  /* 0x0006000001147983 */ /* 0x001ea20000300800 */
[----:B------:R-:W-:Y:S01]  /*577a0*/  ISETP.LT.AND P4, PT, R28, c[0x0][0x178], !P3 ;  /* 0x00005e001c007a0c */ /* 0x000fe20005f81270 */
[----:B------:R-:W-:Y:S01]  /*577b0*/  IMAD.WIDE R10, R0, 0x2, R4 ;  /* 0x00000002000a7825 */ /* 0x000fe200078e0204 */
[----:B------:R-:W-:Y:S02]  /*577c0*/  ISETP.LT.AND P5, PT, R24, c[0x0][0x178], !P3 ;  /* 0x00005e0018007a0c */ /* 0x000fe40005fa1270 */
[----:B------:R-:W-:Y:S02]  /*577d0*/  ISETP.LT.AND P6, PT, R22, c[0x0][0x178], !P3 ;  /* 0x00005e0016007a0c */ /* 0x000fe40005fc1270 */
[----:B------:R-:W-:-:S07]  /*577e0*/  ISETP.LT.AND P3, PT, R27, c[0x0][0x178], !P3 ;  /* 0x00005e001b007a0c */ /* 0x000fce0005f61270 */
[----:B------:R0:W-:Y:S04]  /*577f0*/  @P4 STG.E.U16 [R10.64], R26 ;  /* 0x0000001a0a004986 */ /* 0x0001e8000c10150a */
[----:B------:R-:W1:Y:S01]  /*57800*/  LDS.128 R24, [R29] ;  /* 0x000000001d187984 */ /* 0x000e620000000c00 */
[----:B------:R-:W-:-:S03]  /*57810*/  IMAD.WIDE R16, R0, 0x2, R14 ;  /* 0x0000000200107825 */ /* 0x000fc600078e020e */
[----:B0-----:R-:W3:Y:S04]  /*57820*/  LDL.LU R11, [R1+0x610] ;  /* 0x00061000010b7983 */ /* 0x001ee80000300800 */
[----:B--2---:R0:W-:Y:S04]  /*57830*/  @P5 STG.E.U16 [R16.64], R20 ;  /* 0x0000001410005986 */ /* 0x0041e8000c10150a */
[----:B0-----:R-:W2:Y:S04]  /*57840*/  LDL.LU R17, [R1+0x5f0] ;  /* 0x0005f00001117983 */ /* 0x001ea80000300800 */
[----:B-1----:R-:W-:Y:S04]  /*57850*/  STL [R1+0x4], R25 ;  /* 0x0000041901007387 */ /* 0x002fe80000100800 */
[----:B------:R0:W-:Y:S02]  /*57860*/  STL.64 [R1+0x8], R26 ;  /* 0x0000081a01007387 */ /* 0x0001e40000100a00 */
[----:B0-----:R-:W-:-:S02]  /*57870*/  IMAD.MOV.U32 R26, RZ, RZ, R24 ;  /* 0x000000ffff1a7224 */ /* 0x001fc400078e0018 */
[----:B------:R-:W4:Y:S04]  /*57880*/  LDL.LU R27, [R1+0x18a0] ;  /* 0x0018a000011b7983 */ /* 0x000f280000300800 */
[----:B------:R-:W4:Y:S04]  /*57890*/  LDL.LU.64 R24, [R1+0x1898] ;  /* 0x0018980001187983 */ /* 0x000f280000300a00 */
[----:B------:R-:W4:Y:S01]  /*578a0*/  LDL R23, [R1+0x650] ;  /* 0x0006500001177983 */ /* 0x000f220000100800 */
[----:B------:R-:W-:Y:S01]  /*578b0*/  IADD3 R21, R3, 0xc1, RZ ;  /* 0x000000c103157810 */ /* 0x000fe20007ffe0ff */
[----:B------:R-:W-:-:S03]  /*578c0*/  IMAD.WIDE R18, R0, 0x2, R12 ;  /* 0x0000000200127825 */ /* 0x000fc600078e020c */
[----:B------:R-:W-:Y:S01]  /*578d0*/  ISETP.GE.AND P2, PT, R21, c[0x0][0x17c], PT ;  /* 0x00005f0015007a0c */ /* 0x000fe20003f46270 */
[----:B------:R-:W-:-:S03]  /*578e0*/  IMAD.WIDE R8, R0, 0x2, R6 ;  /* 0x0000000200087825 */ /* 0x000fc600078e0206 */
[----:B------:R-:W-:Y:S01]  /*578f0*/  ISETP.LT.AND P5, PT, R28, c[0x0][0x178], !P2 ;  /* 0x00005e001c007a0c */ /* 0x000fe200057a1270 */
[----:B------:R0:W-:Y:S04]  /*57900*/  STL [R1+0x1870], R29 ;  /* 0x0018701d01007387 */ /* 0x0001e80000100800 */
[----:B0-----:R-:W4:Y:S04]  /*57910*/  LDL.LU R29, [R1+0x620] ;  /* 0x00062000011d7983 */ /* 0x001f280000300800 */
[----:B------:R-:W-:Y:S04]  /*57920*/  STL.64 [R1+0x1890], R6 ;  /* 0x0018900601007387 */ /* 0x000fe80000100a00 */
[----:B------:R-:W-:Y:S01]  /*57930*/  STL.64 [R1+0x1888], R4 ;  /* 0x0018880401007387 */ /* 0x000fe20000100a00 */
[----:B------:R-:W-:-:S02]  /*57940*/  ISETP.LT.AND P4, PT, R22, c[0x0][0x178], !P2 ;  /* 0x00005e0016007a0c */ /* 0x000fc40005781270 */
[----:B------:R-:W-:-:S04]  /*57950*/  IADD3 R21, R3, 0xc2, RZ ;  /* 0x000000c203157810 */ /* 0x000fc80007ffe0ff */
[----:B------:R-:W-:Y:S01]  /*57960*/  ISETP.GE.AND P1, PT, R21, c[0x0][0x17c], PT ;  /* 0x00005f0015007a0c */ /* 0x000fe20003f26270 */
[----:B------:R-:W-:Y:S04]  /*57970*/  STL [R1+0x1880], R2 ;  /* 0x0018800201007387 */ /* 0x000fe80000100800 */
[----:B--2---:R0:W-:Y:S02]  /*57980*/  @P6 STG.E.U16 [R18.64], R17 ;  /* 0x0000001112006986 */ /* 0x0041e4000c10150a */
[----:B0-----:R-:W-:Y:S02]  /*57990*/  IADD3 R18, R0, c[0x0][0x198], RZ ;  /* 0x0000660000127a10 */ /* 0x001fe40007ffe0ff */
[----:B---3--:R-:W-:Y:S02]  /*579a0*/  PRMT R0, R11, 0x7632, R0 ;  /* 0x000076320b007816 */ /* 0x008fe40000000000 */
[----:B------:R-:W-:-:S02]  /*579b0*/  PRMT R19, R20, 0x7632, R19 ;  /* 0x0000763214137816 */ /* 0x000fc40000000013 */
[----:B------:R-:W-:Y:S02]  /*579c0*/  IADD3 R20, R3, 0xc3, RZ ;  /* 0x000000c303147810 */ /* 0x000fe40007ffe0ff */
[----:B----4-:R-:W-:Y:S01]  /*579d0*/  ISETP.LT.AND P6, PT, R24, c[0x0][0x178], !P2 ;  /* 0x00005e0018007a0c */ /* 0x010fe200057c1270 */
[----:B------:R0:W-:Y:S01]  /*579e0*/  @P3 STG.E.U16 [R8.64], R25 ;  /* 0x0000001908003986 */ /* 0x0001e2000c10150a */
[----:B------:R-:W-:Y:S01]  /*579f0*/  IMAD.WIDE R10, R18, 0x2, R14 ;  /* 0x00000002120a7825 */ /* 0x000fe200078e020e */
[----:B------:R-:W-:Y:S02]  /*57a00*/  ISETP.GE.AND P3, PT, R20, c[0x0][0x17c], PT ;  /* 0x00005f0014007a0c */ /* 0x000fe40003f66270 */
[----:B------:R-:W-:Y:S01]  /*57a10*/  PRMT R20, R25, 0x7632, R20 ;  /* 0x0000763219147816 */ /* 0x000fe20000000014 */
[----:B0-----:R-:W-:Y:S01]  /*57a20*/  IMAD.WIDE R8, R18, 0x2, R4 ;  /* 0x0000000212087825 */ /* 0x001fe200078e0204 */
[----:B------:R-:W-:-:S04]  /*57a30*/  LOP3.LUT R25, R2, 0x40, RZ, 0x3c, !PT ;  /* 0x0000004002197812 */ /* 0x000fc800078e3cff */
[----:B------:R0:W-:Y:S04]  /*57a40*/  @P5 STG.E.U16 [R8.64], R0 ;  /* 0x0000000008005986 */ /* 0x0001e8000c10150a */
[----:B------:R1:W-:Y:S01]  /*57a50*/  @P6 STG.E.U16 [R10.64], R19 ;  /* 0x000000130a006986 */ /* 0x0003e2000c10150a */
[C---:B0-----:R-:W-:Y:S01]  /*57a60*/  IADD3 R0, R18.reuse, c[0x0][0x198], RZ ;  /* 0x0000660012007a10 */ /* 0x041fe20007ffe0ff */
[----:B------:R-:W-:-:S04]  /*57a70*/  IMAD.WIDE R8, R18, 0x2, R6 ;  /* 0x0000000212087825 */ /* 0x000fc800078e0206 */
[----:B-1----:R-:W-:Y:S02]  /*57a80*/  IMAD.WIDE R10, R0, 0x2, R4 ;  /* 0x00000002000a7825 */ /* 0x002fe400078e0204 */
[----:B------:R-:W0:Y:S01]  /*57a90*/  LDS.128 R4, [R25] ;  /* 0x0000000019047984 */ /* 0x000e220000000c00 */
[----:B------:R-:W-:Y:S01]  /*57aa0*/  PRMT R21, R17, 0x7632, R21 ;  /* 0x0000763211157816 */ /* 0x000fe20000000015 */
[----:B------:R-:W-:Y:S01]  /*57ab0*/  IMAD.WIDE R16, R18, 0x2, R12 ;  /* 0x0000000212107825 */ /* 0x000fe200078e020c */
[----:B------:R-:W-:-:S04]  /*57ac0*/  ISETP.LT.AND P2, PT, R27, c[0x0][0x178], !P2 ;  /* 0x00005e001b007a0c */ /* 0x000fc80005741270 */
[----:B------:R-:W-:Y:S01]  /*57ad0*/  @P4 STG.E.U16 [R16.64], R21 ;  /* 0x0000001510004986 */ /* 0x000fe2000c10150a */
[----:B------:R-:W-:-:S08]  /*57ae0*/  ISETP.LT.AND P4, PT, R28, c[0x0][0x178], !P1 ;  /* 0x00005e001c007a0c */ /* 0x000fd00004f81270 */
[----:B------:R-:W-:Y:S05]  /*57af0*/  @P2 STG.E.U16 [R8.64], R20 ;  /* 0x0000001408002986 */ /* 0x000fea000c10150a */
[----:B------:R1:W-:Y:S04]  /*57b00*/  @P4 STG.E.U16 [R10.64], R23 ;  /* 0x000000170a004986 */ /* 0x0003e8000c10150a */
[----:B-1----:R-:W2:Y:S04]  /*57b10*/  LDL.LU R10, [R1+0x650] ;  /* 0x00065000010a7983 */ /* 0x002ea80000300800 */
[----:B------:R-:W3:Y:S04]  /*57b20*/  LDL.LU R11, [R1+0x630] ;  /* 0x00063000010b7983 */ /* 0x000ee80000300800 */
[----:B0-----:R-:W-:Y:S04]  /*57b30*/  STL [R1+0x44], R5 ;  /* 0x0000440501007387 */ /* 0x001fe80000100800 */
[----:B------:R0:W-:Y:S01]  /*57b40*/  STL.64 [R1+0x48], R6 ;  /* 0x0000480601007387 */ /* 0x0001e20000100a00 */
[----:B------:R-:W-:-:S03]  /*57b50*/  IMAD.MOV.U32 R23, RZ, RZ, R4 ;  /* 0x000000ffff177224 */ /* 0x000fc600078e0004 */
[----:B0-----:R-:W4:Y:S04]  /*57b60*/  LDL.LU.64 R6, [R1+0x1890] ;  /* 0x0018900001067983 */ /* 0x001f280000300a00 */
[----:B------:R-:W2:Y:S04]  /*57b70*/  LDL.LU.64 R4, [R1+0x1888] ;  /* 0x0018880001047983 */ /* 0x000ea80000300a00 */
[----:B------:R-:W2:Y:S01]  /*57b80*/  LDL.LU R2, [R1+0x680] ;  /* 0x0006800001027983 */ /* 0x000ea20000300800 */
[----:B------:R-:W-:Y:S02]  /*57b90*/  ISETP.LT.AND P5, PT, R24, c[0x0][0x178], !P1 ;  /* 0x00005e0018007a0c */ /* 0x000fe40004fa1270 */
[----:B------:R-:W-:Y:S01]  /*57ba0*/  ISETP.LT.AND P6, PT, R22, c[0x0][0x178], !P1 ;  /* 0x00005e0016007a0c */ /* 0x000fe20004fc1270 */
[----:B------:R-:W-:Y:S01]  /*57bb0*/  IMAD.WIDE R16, R0, 0x2, R14 ;  /* 0x0000000200107825 */ /* 0x000fe200078e020e */
[----:B------:R-:W-:-:S03]  /*57bc0*/  ISETP.LT.AND P1, PT, R27, c[0x0][0x178], !P1 ;  /* 0x00005e001b007a0c */ /* 0x000fc60004f21270 */
[----:B------:R-:W-:Y:S01]  /*57bd0*/  IMAD.WIDE R18, R0, 0x2, R12 ;  /* 0x0000000200127825 */ /* 0x000fe200078e020c */
[----:B------:R-:W-:Y:S02]  /*57be0*/  ISETP.LT.AND P4, PT, R22, c[0x0][0x178], !P3 ;  /* 0x00005e0016007a0c */ /* 0x000fe40005f81270 */
[----:B------:R-:W-:-:S04]  /*57bf0*/  IADD3 R21, R3, 0xc4, RZ ;  /* 0x000000c403157810 */ /* 0x000fc80007ffe0ff */
[----:B------:R-:W-:Y:S02]  /*57c00*/  ISETP.GE.AND P2, PT, R21, c[0x0][0x17c], PT ;  /* 0x00005f0015007a0c */ /* 0x000fe40003f46270 */
[----:B------:R-:W-:Y:S01]  /*57c10*/  PRMT R21, R29, 0x7632, R21 ;  /* 0x000076321d157816 */ /* 0x000fe20000000015 */
[----:B------:R0:W-:Y:S04]  /*57c20*/  STL [R1+0x186c], R25 ;  /* 0x00186c1901007387 */ /* 0x0001e80000100800 */
[----:B0-----:R-:W2:Y:S04]  /*57c30*/  LDL.LU R25, [R1+0x640] ;  /* 0x0006400001197983 */ /* 0x001ea80000300800 */
[----:B---3--:R-:W-:Y:S01]  /*57c40*/  @P5 STG.E.U16 [R16.64], R11 ;  /* 0x0000000b10005986 */ /* 0x008fe2000c10150a */
[----:B------:R-:W-:-:S03]  /*57c50*/  ISETP.LT.AND P5, PT, R28, c[0x0][0x178], !P3 ;  /* 0x00005e001c007a0c */ /* 0x000fc60005fa1270 */
[----:B------:R0:W-:Y:S01]  /*57c60*/  @P6 STG.E.U16 [R18.64], R29 ;  /* 0x0000001d12006986 */ /* 0x0001e2000c10150a */
[----:B------:R-:W-:Y:S02]  /*57c70*/  ISETP.LT.AND P6, PT, R24, c[0x0][0x178], !P3 ;  /* 0x00005e0018007a0c */ /* 0x000fe40005fc1270 */
[----:B------:R-:W-:Y:S02]  /*57c80*/  PRMT R20, R11, 0x7632, R20 ;  /* 0x000076320b147816 */ /* 0x000fe40000000014 */
[C---:B0-----:R-:W-:Y:S01]  /*57c90*/  IADD3 R18, R0.reuse, c[0x0][0x198], RZ ;  /* 0x0000660000127a10 */ /* 0x041fe20007ffe0ff */
[----:B----4-:R-:W-:Y:S01]  /*57ca0*/  IMAD.WIDE R8, R0, 0x2, R6 ;  /* 0x0000000200087825 */ /* 0x010fe200078e0206 */
[----:B--2---:R-:W-:-:S04]  /*57cb0*/  PRMT R19, R10, 0x7632, R19 ;  /* 0x000076320a137816 */ /* 0x004fc80000000013 */
[----:B------:R0:W-:Y:S01]  /*57cc0*/  @P1 STG.E.U16 [R8.64], R26 ;  /* 0x0000001a08001986 */ /* 0x0001e2000c10150a */
[----:B------:R-:W-:-:S04]  /*57cd0*/  IMAD.WIDE R10, R18, 0x2, R14 ;  /* 0x00000002120a7825 */ /* 0x000fc800078e020e */
[----:B0-----:R-:W-:-:S05]  /*57ce0*/  IMAD.WIDE R8, R18, 0x2, R4 ;  /* 0x0000000212087825 */ /* 0x001fca00078e0204 */
[----:B------:R-:W-:Y:S04]  /*57cf0*/  @P5 STG.E.U16 [R8.64], R19 ;  /* 0x0000001308005986 */ /* 0x000fe8000c10150a */
[----:B------:R0:W-:Y:S02]  /*57d00*/  @P6 STG.E.U16 [R10.64], R20 ;  /* 0x000000140a006986 */ /* 0x0001e4000c10150a */
[----:B0-----:R-:W-:Y:S02]  /*57d10*/  PRMT R20, R26, 0x7632, R20 ;  /* 0x000076321a147816 */ /* 0x001fe40000000014 */
[----:B------:R-:W0:Y:S01]  /*57d20*/  S2R R26, SR_TID.X ;  /* 0x00000000001a7919 */ /* 0x000e220000002100 */
[----:B------:R-:W-:Y:S01]  /*57d30*/  IMAD.WIDE R16, R18, 0x2, R12 ;  /* 0x0000000212107825 */ /* 0x000fe200078e020c */
[----:B------:R-:W-:-:S02]  /*57d40*/  IADD3 R0, R3, 0xc5, RZ ;  /* 0x000000c503007810 */ /* 0x000fc40007ffe0ff */
[----:B------:R-:W-:Y:S02]  /*57d50*/  ISETP.LT.AND P3, PT, R27, c[0x0][0x178], !P3 ;  /* 0x00005e001b007a0c */ /* 0x000fe40005f61270 */
[----:B------:R-:W-:Y:S01]  /*57d60*/  @P4 STG.E.U16 [R16.64], R21 ;  /* 0x0000001510004986 */ /* 0x000fe2000c10150a */
[----:B------:R-:W-:Y:S02]  /*57d70*/  ISETP.LT.AND P4, PT, R28, c[0x0][0x178], !P2 ;  /* 0x00005e001c007a0c */ /* 0x000fe40005781270 */
[----:B------:R-:W-:Y:S02]  /*57d80*/  ISETP.GE.AND P1, PT, R0, c[0x0][0x17c], PT ;  /* 0x00005f0000007a0c */ /* 0x000fe40003f26270 */
[----:B------:R-:W-:Y:S01]  /*57d90*/  IADD3 R0, R18, c[0x0][0x198], RZ ;  /* 0x0000660012007a10 */ /* 0x000fe20007ffe0ff */
[C---:B0-----:R-:W-:Y:S01]  /*57da0*/  IMAD.SHL.U32 R29, R26.reuse, 0x800, RZ ;  /* 0x000008001a1d7824 */ /* 0x041fe200078e00ff */
[----:B------:R-:W-:-:S04]  /*57db0*/  LOP3.LUT R26, R26, 0x7f, RZ, 0xc0, !PT ;  /* 0x0000007f1a1a7812 */ /* 0x000fc800078ec0ff */
[----:B------:R-:W-:Y:S01]  /*57dc0*/  LOP3.LUT R29, R29, 0x3000, RZ, 0xc0, !PT ;  /* 0x000030001d1d7812 */ /* 0x000fe200078ec0ff */
[----:B------:R-:W-:-:S04]  /*57dd0*/  IMAD.WIDE R8, R18, 0x2, R6 ;  /* 0x0000000212087825 */ /* 0x000fc800078e0206 */
[----:B------:R-:W-:Y:S02]  /*57de0*/  IMAD R26, R26, 0x10, R29 ;  /* 0x000000101a1a7824 */ /* 0x000fe400078e021d */
[----:B------:R-:W-:-:S03]  /*57df0*/  IMAD.WIDE R10, R0, 0x2, R4 ;  /* 0x00000002000a7825 */ /* 0x000fc600078e0204 */
[----:B------:R-:W-:Y:S01]  /*57e00*/  LOP3.LUT R26, R26, 0x60, RZ, 0x3c, !PT ;  /* 0x000000601a1a7812 */ /* 0x000fe200078e3cff */
[----:B------:R0:W-:Y:S04]  /*57e10*/  @P3 STG.E.U16 [R8.64], R20 ;  /* 0x0000001408003986 */ /* 0x0001e8000c10150a */
[----:B------:R-:W-:Y:S04]  /*57e20*/  @P4 STG.E.U16 [R10.64], R2 ;  /* 0x000000020a004986 */ /* 0x000fe8000c10150a */
[----:B------:R-:W1:Y:S04]  /*57e30*/  LDS.128 R8, [R26] ;  /* 0x000000001a087984 */ /* 0x000e680000000c00 */
[----:B0-----:R-:W2:Y:S04]  /*57e40*/  LDL.LU R20, [R1+0x660] ;  /* 0x0006600001147983 */ /* 0x001ea80000300800 */
[----:B-1----:R0:W-:Y:S04]  /*57e50*/  STL [R1+0x34], R9 ;  /* 0x0000340901007387 */ /* 0x0021e80000100800 */
[----:B------:R-:W-:Y:S04]  /*57e60*/  STL.64 [R1+0x38], R10 ;  /* 0x0000380a01007387 */ /* 0x000fe80000100a00 */
[----:B------:R-:W3:Y:S01]  /*57e70*/  LDL.LU R29, [R1+0x6b0] ;  /* 0x0006b000011d7983 */ /* 0x000ee20000300800 */
[----:B------:R-:W-:-:S02]  /*57e80*/  ISETP.LT.AND P5, PT, R24, c[0x0][0x178], !P2 ;  /* 0x00005e0018007a0c */ /* 0x000fc400057a1270 */
[----:B------:R-:W-:Y:S01]  /*57e90*/  ISETP.LT.AND P6, PT, R22, c[0x0][0x178], !P2 ;  /* 0x00005e0016007a0c */ /* 0x000fe200057c1270 */
[----:B------:R-:W-:-:S04]  /*57ea0*/  IMAD.WIDE R16, R0, 0x2, R14 ;  /* 0x0000000200107825 */ /* 0x000fc800078e020e */
[----:B------:R-:W-:-:S04]  /*57eb0*/  IMAD.WIDE R18, R0, 0x2, R12 ;  /* 0x0000000200127825 */ /* 0x000fc800078e020c */
[----:B------:R-:W-:Y:S02]  /*57ec0*/  IMAD.MOV.U32 R26, RZ, RZ, R8 ;  /* 0x000000ffff1a7224 */ /* 0x000fe400078e0008 */
[----:B0-----:R-:W-:Y:S01]  /*57ed0*/  IMAD.WIDE R8, R0, 0x2, R6 ;  /* 0x0000000200087825 */ /* 0x001fe200078e0206 */
[----:B------:R-:W-:Y:S02]  /*57ee0*/  ISETP.LT.AND P2, PT, R27, c[0x0][0x178], !P2 ;  /* 0x00005e001b007a0c */ /* 0x000fe40005741270 */
[----:B------:R-:W-:Y:S02]  /*57ef0*/  ISETP.LT.AND P4, PT, R22, c[0x0][0x178], !P1 ;  /* 0x00005e0016007a0c */ /* 0x000fe40004f81270 */
[----:B------:R-:W-:-:S04]  /*57f00*/  IADD3 R21, R3, 0xc6, RZ ;  /* 0x000000c603157810 */ /* 0x000fc80007ffe0ff */
[----:B------:R-:W-:Y:S02]  /*57f10*/  ISETP.GE.AND P3, PT, R21, c[0x0][0x17c], PT ;  /* 0x00005f0015007a0c */ /* 0x000fe40003f66270 */
[----:B------:R-:W-:Y:S01]  /*57f20*/  PRMT R21, R25, 0x7632, R21 ;  /* 0x0000763219157816 */ /* 0x000fe20000000015 */
[----:B--2---:R-:W-:Y:S04]  /*57f30*/  @P5 STG.E.U16 [R16.64], R20 ;  /* 0x0000001410005986 */ /* 0x004fe8000c10150a */
[----:B------:R0:W-:Y:S01]  /*57f40*/  @P6 STG.E.U16 [R18.64], R25 ;  /* 0x0000001912006986 */ /* 0x0001e2000c10150a */
[----:B------:R-:W-:Y:S02]  /*57f50*/  ISETP.LT.AND P5, PT, R28, c[0x0][0x178], !P1 ;  /* 0x00005e001c007a0c */ /* 0x000fe40004fa1270 */
[----:B0-----:R-:W-:-:S02]  /*57f60*/  IADD3 R18, R0, c[0x0][0x198], RZ ;  /* 0x0000660000127a10 */ /* 0x001fc40007ffe0ff */
[----:B------:R-:W-:Y:S02]  /*57f70*/  PRMT R0, R2, 0x7632, R0 ;  /* 0x0000763202007816 */ /* 0x000fe40000000000 */
[----:B------:R-:W2:Y:S01]  /*57f80*/  LDL.LU R2, [R1+0x1880] ;  /* 0x0018800001027983 */ /* 0x000ea20000300800 */
[----:B------:R-:W-:Y:S01]  /*57f90*/  ISETP.LT.AND P6, PT, R24, c[0x0][0x178], !P1 ;  /* 0x00005e0018007a0c */ /* 0x000fe20004fc1270 */
[----:B------:R-:W-:Y:S02]  /*57fa0*/  IMAD.WIDE R10, R18, 0x2, R14 ;  /* 0x00000002120a7825 */ /* 0x000fe400078e020e */
[----:B------:R0:W-:Y:S01]  /*57fb0*/  @P2 STG.E.U16 [R8.64], R23 ;  /* 0x0000001708002986 */ /* 0x0001e2000c10150a */
[----:B------:R-:W-:Y:S01]  /*57fc0*/  PRMT R19, R20, 0x7632, R19 ;  /* 0x0000763214137816 */ /* 0x000fe20000000013 */
[----:B------:R-:W-:Y:S01]  /*57fd0*/  IMAD.WIDE R16, R18, 0x2, R12 ;  /* 0x0000000212107825 */ /* 0x000fe200078e020c */
[----:B------:R-:W-:-:S03]  /*57fe0*/  ISETP.LT.AND P1, PT, R27, c[0x0][0x178], !P1 ;  /* 0x00005e001b007a0c */ /* 0x000fc60004f21270 */
[----:B0-----:R-:W-:-:S05]  /*57ff0*/  IMAD.WIDE R8, R18, 0x2, R4 ;  /* 0x0000000212087825 */ /* 0x001fca00078e0204 */
[----:B------:R0:W-:Y:S04]  /*58000*/  @P5 STG.E.U16 [R8.64], R0 ;  /* 0x0000000008005986 */ /* 0x0001e8000c10150a */
[----:B------:R1:W-:Y:S01]  /*58010*/  @P6 STG.E.U16 [R10.64], R19 ;  /* 0x000000130a006986 */ /* 0x0003e2000c10150a */
[----:B------:R-:W-:-:S03]  /*58020*/  IADD3 R20, R3, 0xc7, RZ ;  /* 0x000000c703147810 */ /* 0x000fc60007ffe0ff */
[----:B------:R-:W-:Y:S01]  /*58030*/  @P4 STG.E.U16 [R16.64], R21 ;  /* 0x0000001510004986 */ /* 0x000fe2000c10150a */
[----:B------:R-:W-:Y:S02]  /*58040*/  ISETP.LT.AND P4, PT, R28, c[0x0][0x178], !P3 ;  /* 0x00005e001c007a0c */ /* 0x000fe40005f81270 */
[C---:B0-----:R-:W-:Y:S01]  /*58050*/  IADD3 R0, R18.reuse, c[0x0][0x198], RZ ;  /* 0x0000660012007a10 */ /* 0x041fe20007ffe0ff */
[----:B------:R-:W-:Y:S01]  /*58060*/  IMAD.WIDE R8, R18, 0x2, R6 ;  /* 0x0000000212087825 */ /* 0x000fe200078e0206 */
[----:B------:R-:W-:Y:S02]  /*58070*/  ISETP.GE.AND P2, PT, R20, c[0x0][0x17c], PT ;  /* 0x00005f0014007a0c */ /* 0x000fe40003f46270 */
[----:B------:R-:W-:Y:S01]  /*58080*/  PRMT R20, R23, 0x7632, R20 ;  /* 0x0000763217147816 */ /* 0x000fe20000000014 */
[----:B-1----:R-:W-:Y:S01]  /*58090*/  IMAD.WIDE R10, R0, 0x2, R4 ;  /* 0x00000002000a7825 */ /* 0x002fe200078e0204 */
[----:B------:R-:W-:Y:S04]  /*580a0*/  STL.64 [R1+0x1878], R26 ;  /* 0x0018781a01007387 */ /* 0x000fe80000100a00 */
[----:B------:R-:W-:Y:S04]  /*580b0*/  @P1 STG.E.U16 [R8.64], R20 ;  /* 0x0000001408001986 */ /* 0x000fe8000c10150a */
[----:B------:R-:W-:Y:S04]  /*580c0*/  STL [R1+0x1874], R24 ;  /* 0x0018741801007387 */ /* 0x000fe80000100800 */
[----:B---3--:R0:W-:Y:S04]  /*580d0*/  @P4 STG.E.U16 [R10.64], R29 ;  /* 0x0000001d0a004986 */ /* 0x0081e8000c10150a */
[----:B0-----:R-:W3:Y:S01]  /*580e0*/  LDL.LU R11, [R1+0x690] ;  /* 0x00069000010b7983 */ /* 0x001ee20000300800 */
[----:B------:R-:W-:-:S02]  /*580f0*/  ISETP.LT.AND P5, PT, R24, c[0x0][0x178], !P3 ;  /* 0x00005e0018007a0c */ /* 0x000fc40005fa1270 */
[----:B------:R-:W-:Y:S02]  /*58100*/  ISETP.LT.AND P6, PT, R22, c[0x0][0x178], !P3 ;  /* 0x00005e0016007a0c */ /* 0x000fe40005fc1270 */
[----:B------:R-:W-:Y:S01]  /*58110*/  ISETP.LT.AND P3, PT, R27, c[0x0][0x178], !P3 ;  /* 0x00005e001b007a0c */ /* 0x000fe20005f61270 */
[----:B------:R-:W-:Y:S01]  /*58120*/  IMAD.WIDE R16, R0, 0x2, R14 ;  /* 0x0000000200107825 */ /* 0x000fe200078e020e */
[----:B------:R-:W-:-:S04]  /*58130*/  IADD3 R21, R3, 0xc8, RZ ;  /* 0x000000c803157810 */ /* 0x000fc80007ffe0ff */
[----:B------:R-:W-:Y:S01]  /*58140*/  ISETP.GE.AND P1, PT, R21, c[0x0][0x17c], PT ;  /* 0x00005f0015007a0c */ /* 0x000fe20003f26270 */
[----:B--2---:R-:W0:Y:S02]  /*58150*/  LDS.128 R24, [R2+0x800] ;  /* 0x0008000002187984 */ /* 0x004e240000000c00 */
[----:B0-----:R-:W-:Y:S02]  /*58160*/  IMAD.MOV.U32 R21, RZ, RZ, R24 ;  /* 0x000000ffff157224 */ /* 0x001fe400078e0018 */
[----:B---3--:R0:W-:Y:S04]  /*58170*/  @P5 STG.E.U16 [R16.64], R11 ;  /* 0x0000000b10005986 */ /* 0x0081e8000c10150a */
[----:B0-----:R-:W2:Y:S04]  /*58180*/  LDL.LU R17, [R1+0x670] ;  /* 0x0006700001117983 */ /* 0x001ea80000300800 */
[----:B------:R-:W-:Y:S04]  /*58190*/  STL [R1+0x24], R25 ;  /* 0x0000241901007387 */ /* 0x000fe80000100800 */
[----:B------:R0:W-:Y:S04]  /*581a0*/  STL.64 [R1+0x28], R26 ;  /* 0x0000281a01007387 */ /* 0x0001e80000100a00 */
[----:B0-----:R-:W3:Y:S04]  /*581b0*/  LDL.LU.64 R26, [R1+0x1878] ;  /* 0x00187800011a7983 */ /* 0x001ee80000300a00 */
[----:B------:R-:W4:Y:S04]  /*581c0*/  LDL.LU R24, [R1+0x1874] ;  /* 0x0018740001187983 */ /* 0x000f280000300800 */
[----:B------:R-:W3:Y:S01]  /*581d0*/  LDL.LU R25, [R1+0x6e0] ;  /* 0x0006e00001197983 */ /* 0x000ee20000300800 */
[----:B------:R-:W-:Y:S01]  /*581e0*/  IMAD.WIDE R18, R0, 0x2, R12 ;  /* 0x0000000200127825 */ /* 0x000fe200078e020c */
[----:B------:R-:W-:-:S02]  /*581f0*/  ISETP.LT.AND P5, PT, R28, c[0x0][0x178], !P2 ;  /* 0x00005e001c007a0c */ /* 0x000fc400057a1270 */
[----:B------:R-:W-:Y:S01]  /*58200*/  ISETP.LT.AND P4, PT, R22, c[0x0][0x178], !P2 ;  /* 0x00005e0016007a0c */ /* 0x000fe20005781270 */
[C---:B------:R-:W-:Y:S01]  /*58210*/  IMAD.WIDE R8, R0.reuse, 0x2, R6 ;  /* 0x0000000200087825 */ /* 0x040fe200078e0206 */
[----:B------:R-:W-:Y:S01]  /*58220*/  PRMT R2, R11, 0x7632, R2 ;  /* 0x000076320b027816 */ /* 0x000fe20000000002 */
[----:B------:R-:W3:Y:S04]  /*58230*/  LDL.LU R23, [R1+0x6a0] ;  /* 0x0006a00001177983 */ /* 0x000ee80000300800 */
[----:B--2---:R0:W-:Y:S01]  /*58240*/  @P6 STG.E.U16 [R18.64], R17 ;  /* 0x0000001112006986 */ /* 0x0041e2000c10150a */
[----:B------:R-:W-:Y:S02]  /*58250*/  PRMT R20, R17, 0x7632, R20 ;  /* 0x0000763211147816 */ /* 0x000fe40000000014 */
[----:B0-----:R-:W-:-:S02]  /*58260*/  IADD3 R18, R0, c[0x0][0x198], RZ ;  /* 0x0000660000127a10 */ /* 0x001fc40007ffe0ff */
[----:B------:R-:W-:Y:S02]  /*58270*/  PRMT R0, R29, 0x7632, R0 ;  /* 0x000076321d007816 */ /* 0x000fe40000000000 */
[----:B------:R-:W2:Y:S01]  /*58280*/  LDL.LU R29, [R1+0x1870] ;  /* 0x00187000011d7983 */ /* 0x000ea20000300800 */
[----:B----4-:R-:W-:-:S03]  /*58290*/  ISETP.LT.AND P6, PT, R24, c[0x0][0x178], !P2 ;  /* 0x00005e0018007a0c */ /* 0x010fc600057c1270 */
[----:B---3--:R0:W-:Y:S01]  /*582a0*/  @P3 STG.E.U16 [R8.64], R26 ;  /* 0x0000001a08003986 */ /* 0x0081e2000c10150a */
[----:B------:R-:W-:-:S04]  /*582b0*/  IMAD.WIDE R10, R18, 0x2, R14 ;  /* 0x00000002120a7825 */ /* 0x000fc800078e020e */
[----:B------:R-:W-:-:S04]  /*582c0*/  IMAD.WIDE R16, R18, 0x2, R12 ;  /* 0x0000000212107825 */ /* 0x000fc800078e020c */
[----:B0-----:R-:W-:Y:S01]  /*582d0*/  IMAD.WIDE R8, R18, 0x2, R4 ;  /* 0x0000000212087825 */ /* 0x001fe200078e0204 */
[----:B------:R-:W-:-:S04]  /*582e0*/  ISETP.LT.AND P2, PT, R27, c[0x0][0x178], !P2 ;  /* 0x00005e001b007a0c */ /* 0x000fc80005741270 */
[----:B------:R0:W-:Y:S04]  /*582f0*/  @P5 STG.E.U16 [R8.64], R0 ;  /* 0x0000000008005986 */ /* 0x0001e8000c10150a */
[----:B------:R1:W-:Y:S04]  /*58300*/  @P6 STG.E.U16 [R10.64], R2 ;  /* 0x000000020a006986 */ /* 0x0003e8000c10150a */
[----:B------:R-:W-:Y:S01]  /*58310*/  @P4 STG.E.U16 [R16.64], R20 ;  /* 0x0000001410004986 */ /* 0x000fe2000c10150a */
[----:B------:R-:W-:Y:S02]  /*58320*/  ISETP.LT.AND P4, PT, R28, c[0x0][0x178], !P1 ;  /* 0x00005e001c007a0c */ /* 0x000fe40004f81270 */
[C---:B0-----:R-:W-:Y:S01]  /*58330*/  IADD3 R0, R18.reuse, c[0x0][0x198], RZ ;  /* 0x0000660012007a10 */ /* 0x041fe20007ffe0ff */
[----:B------:R-:W-:Y:S01]  /*58340*/  IMAD.WIDE R8, R18, 0x2, R6 ;  /* 0x0000000212087825 */ /* 0x000fe200078e0206 */
[----:B-1----:R-:W-:-:S03]  /*58350*/  PRMT R2, R26, 0x7632, R2 ;  /* 0x000076321a027816 */ /* 0x002fc60000000002 */
[----:B------:R-:W-:Y:S02]  /*58360*/  IMAD.WIDE R10, R0, 0x2, R4 ;  /* 0x00000002000a7825 */ /* 0x000fe400078e0204 */
[----:B------:R-:W-:Y:S04]  /*58370*/  @P2 STG.E.U16 [R8.64], R2 ;  /* 0x0000000208002986 */ /* 0x000fe8000c10150a */
[----:B------:R0:W-:Y:S04]  /*58380*/  @P4 STG.E.U16 [R10.64], R25 ;  /* 0x000000190a004986 */ /* 0x0001e8000c10150a */
[----:B0-----:R-:W3:Y:S01]  /*58390*/  LDL.LU R11, [R1+0x6c0] ;  /* 0x0006c000010b7983 */ /* 0x001ee20000300800 */
[----:B------:R-:W-:-:S02]  /*583a0*/  ISETP.LT.AND P5, PT, R24, c[0x0][0x178], !P1 ;  /* 0x00005e0018007a0c */ /* 0x000fc40004fa1270 */
[----:B------:R-:W-:Y:S02]  /*583b0*/  ISETP.LT.AND P6, PT, R22, c[0x0][0x178], !P1 ;  /* 0x00005e0016007a0c */ /* 0x000fe40004fc1270 */
[----:B------:R-:W-:Y:S01]  /*583c0*/  IADD3 R19, R3, 0xc9, RZ ;  /* 0x000000c903137810 */ /* 0x000fe20007ffe0ff */
[----:B------:R-:W-:-:S03]  /*583d0*/  IMAD.WIDE R16, R0, 0x2, R14 ;  /* 0x0000000200107825 */ /* 0x000fc600078e020e */
[----:B------:R-:W-:Y:S01]  /*583e0*/  ISETP.GE.AND P3, PT, R19, c[0x0][0x17c], PT ;  /* 0x00005f0013007a0c */ /* 0x000fe20003f66270 */
[----:B------:R-:W-:-:S04]  /*583f0*/  IMAD.WIDE R18, R0, 0x2, R12 ;  /* 0x0000000200127825 */ /* 0x000fc800078e020c */
[----:B---3--:R-:W-:Y:S02]  /*58400*/  @P5 STG.E.U16 [R16.64], R11 ;  /* 0x0000000b10005986 */ /* 0x008fe4000c10150a */
[----:B------:R-:W-:Y:S02]  /*58410*/  @P6 STG.E.U16 [R18.64], R23 ;  /* 0x0000001712006986 */ /* 0x000fe4000c10150a */
[----:B--2---:R-:W0:Y:S02]  /*58420*/  LDS.128 R16, [R29+0x800] ;  /* 0x000800001d107984 */ /* 0x004e240000000c00 */
[----:B0-----:R0:W-:Y:S02]  /*58430*/  STL.64 [R1+0x10], R16 ;  /* 0x0000101001007387 */ /* 0x0011e40000100a00 */
[----:B------:R-:W-:Y:S02]  /*58440*/  STL [R1+0x1c], R19 ;  /* 0x00001c1301007387 */ /* 0x000fe40000100800 */
[----:B------:R-:W2:Y:S01]  /*58450*/  LDL R26, [R1+0x710] ;  /* 0x00071000011a7983 */ /* 0x000ea20000100800 */
[----:B------:R-:W-:-:S02]  /*58460*/  ISETP.LT.AND P1, PT, R27, c[0x0][0x178], !P1 ;  /* 0x00005e001b007a0c */ /* 0x000fc40004f21270 */
[----:B------:R-:W-:Y:S02]  /*58470*/  ISETP.LT.AND P5, PT, R28, c[0x0][0x178], !P3 ;  /* 0x00005e001c007a0c */ /* 0x000fe40005fa1270 */
[----:B------:R-:W-:Y:S01]  /*58480*/  ISETP.LT.AND P6, PT, R24, c[0x0][0x178], !P3 ;  /* 0x00005e0018007a0c */ /* 0x000fe20005fc1270 */
[----:B------:R-:W-:Y:S02]  /*58490*/  IMAD.MOV.U32 R29, RZ, RZ, R18 ;  /* 0x000000ffff1d7224 */ /* 0x000fe400078e0012 */
[----:B------:R-:W-:Y:S01]  /*584a0*/  IMAD.WIDE R8, R0, 0x2, R6 ;  /* 0x0000000200087825 */ /* 0x000fe200078e0206 */
[----:B------:R-:W-:Y:S02]  /*584b0*/  ISETP.LT.AND P4, PT, R22, c[0x0][0x178], !P3 ;  /* 0x00005e0016007a0c */ /* 0x000fe40005f81270 */
[----:B------:R-:W-:Y:S02]  /*584c0*/  IADD3 R18, R0, c[0x0][0x198], RZ ;  /* 0x0000660000127a10 */ /* 0x000fe40007ffe0ff */
[----:B------:R-:W-:Y:S01]  /*584d0*/  IADD3 R20, R3, 0xca, RZ ;  /* 0x000000ca03147810 */ /* 0x000fe20007ffe0ff */
[----:B------:R-:W-:Y:S01]  /*584e0*/  PRMT R0, R25, 0x7632, R0 ;  /* 0x0000763219007816 */ /* 0x000fe20000000000 */
[----:B------:R-:W-:Y:S01]  /*584f0*/  PRMT R2, R11, 0x7632, R2 ;  /* 0x000076320b027816 */ /* 0x000fe20000000002 */
[----:B------:R1:W-:Y:S01]  /*58500*/  @P1 STG.E.U16 [R8.64], R21 ;  /* 0x0000001508001986 */ /* 0x0003e2000c10150a */
[----:B------:R-:W-:Y:S01]  /*58510*/  ISETP.GE.AND P2, PT, R20, c[0x0][0x17c], PT ;  /* 0x00005f0014007a0c */ /* 0x000fe20003f46270 */
[----:B------:R-:W-:Y:S01]  /*58520*/  IMAD.WIDE R10, R18, 0x2, R14 ;  /* 0x00000002120a7825 */ /* 0x000fe200078e020e */
[----:B------:R-:W-:-:S03]  /*58530*/  PRMT R20, R23, 0x7632, R20 ;  /* 0x0000763217147816 */ /* 0x000fc60000000014 */
[C---:B0-----:R-:W-:Y:S01]  /*58540*/  IMAD.WIDE R16, R18.reuse, 0x2, R12 ;  /* 0x0000000212107825 */ /* 0x041fe200078e020c */
[----:B------:R-:W-:Y:S01]  /*58550*/  ISETP.LT.AND P3, PT, R27, c[0x0][0x178], !P3 ;  /* 0x00005e001b007a0c */ /* 0x000fe20005f61270 */
[----:B------:R-:W3:Y:S02]  /*58560*/  LDL.LU R25, [R1+0x186c] ;  /* 0x00186c0001197983 */ /* 0x000ee40000300800 */
[----:B-1----:R-:W-:-:S05]  /*58570*/  IMAD.WIDE R8, R18, 0x2, R4 ;  /* 0x0000000212087825 */ /* 0x002fca00078e0204 */
[----:B------:R0:W-:Y:S01]  /*58580*/  @P5 STG.E.U16 [R8.64], R0 ;  /* 0x0000000008005986 */ /* 0x0001e2000c10150a */
[----:B------:R1:W-:Y:S02]  /*58590*/  @P6 STG.E.U16 [R10.64], R2 ;  /* 0x000000020a006986 */ /* 0x0003e4000c10150a */
[----:B------:R-:W-:Y:S01]  /*585a0*/  @P4 STG.E.U16 [R16.64], R20 ;  /* 0x0000001410004986 */ /* 0x000fe2000c10150a */
[----:B------:R-:W-:Y:S02]  /*585b0*/  ISETP.LT.AND P4, PT, R28, c[0x0][0x178], !P2 ;  /* 0x00005e001c007a0c */ /* 0x000fe40005781270 */
[C---:B0-----:R-:W-:Y:S02]  /*585c0*/  IADD3 R0, R18.reuse, c[0x0][0x198], RZ ;  /* 0x0000660012007a10 */ /* 0x041fe40007ffe0ff */
[----:B-1----:R-:W-:Y:S01]  /*585d0*/  PRMT R2, R21, 0x7632, R2 ;  /* 0x0000763215027816 */ /* 0x002fe20000000002 */
[----:B------:R-:W-:-:S04]  /*585e0*/  IMAD.WIDE R8, R18, 0x2, R6 ;  /* 0x0000000212087825 */ /* 0x000fc800078e0206 */
[----:B------:R-:W-:Y:S01]  /*585f0*/  IMAD.WIDE R10, R0, 0x2, R4 ;  /* 0x00000002000a7825 */ /* 0x000fe200078e0204 */
[----:B------:R-:W-:Y:S04]  /*58600*/  @P3 STG.E.U16 [R8.64], R2 ;  /* 0x0000000208003986 */ /* 0x000fe8000c10150a */
[----:B--2---:R0:W-:Y:S04]  /*58610*/  @P4 STG.E.U16 [R10.64], R26 ;  /* 0x0000001a0a004986 */ /* 0x0041e8000c10150a */
[----:B0-----:R-:W2:Y:S01]  /*58620*/  LDL.LU R10, [R1+0x710] ;  /* 0x00071000010a7983 */ /* 0x001ea20000300800 */
[----:B------:R-:W4:Y:S01]  /*58630*/  LDL.LU R11, [R1+0x6f0] ;  /* 0x0006f000010b7983 */ /* 0x000f220000300800 */
[----:B------:R-:W-:Y:S01]  /*58640*/  ISETP.LT.AND P5, PT, R24, c[0x0][0x178], !P2 ;  /* 0x00005e0018007a0c */ /* 0x000fe200057a1270 */
[----:B------:R-:W-:Y:S01]  /*58650*/  IMAD.WIDE R16, R0, 0x2, R14 ;  /* 0x0000000200107825 */ /* 0x000fe200078e020e */
[----:B------:R-:W-:-:S03]  /*58660*/  ISETP.LT.AND P6, PT, R22, c[0x0][0x178], !P2 ;  /* 0x00005e0016007a0c */ /* 0x000fc600057c1270 */
[----:B------:R-:W-:Y:S02]  /*58670*/  ISETP.LT.AND P2, PT, R27, c[0x0][0x178], !P2 ;  /* 0x00005e001b007a0c */ /* 0x000fe40005741270 */
[----:B---3--:R-:W0:Y:S01]  /*58680*/  LDS.128 R24, [R25+0x800] ;  /* 0x0008000019187984 */ /* 0x008e220000000c00 */
[----:B------:R-:W-:-:S05]  /*58690*/  IADD3 R19, R3, 0xcb, RZ ;  /* 0x000000cb03137810 */ /* 0x000fca0007ffe0ff */
[----:B----4-:R1:W-:Y:S04]  /*586a0*/  @P5 STG.E.U16 [R16.64], R11 ;  /* 0x0000000b10005986 */ /* 0x0103e8000c10150a */
[----:B-1----:R-:W3:Y:S01]  /*586b0*/  LDL R16, [R1+0x10] ;  /* 0x0000100001107983 */ /* 0x002ee20000100800 */
[----:B------:R-:W4:Y:S01]  /*586c0*/  LDL.LU R17, [R1+0x6d0] ;  /* 0x0006d00001117983 */ /* 0x000f220000300800 */
[----:B------:R-:W-:Y:S01]  /*586d0*/  ISETP.GE.AND P1, PT, R19, c[0x0][0x17c], PT ;  /* 0x00005f0013007a0c */ /* 0x000fe20003f26270 */
[C---:B------:R-:W-:Y:S01]  /*586e0*/  IMAD.WIDE R18, R0.reuse, 0x2, R12 ;  /* 0x0000000200127825 */ /* 0x040fe200078e020c */
[----:B------:R-:W2:Y:S03]  /*586f0*/  LDL.LU R23, [R1+0x740] ;  /* 0x0007400001177983 */ /* 0x000ea60000300800 */
[----:B------:R-:W2:Y:S02]  /*58700*/  LDL.LU R21, [R1+0x720] ;  /* 0x0007200001157983 */ /* 0x000ea40000300800 */
[----:B0-----:R0:W-:Y:S02]  /*58710*/  STL [R1+0x1864], R27 ;  /* 0x0018641b01007387 */ /* 0x0011e40000100800 */
[----:B------:R-:W-:Y:S01]  /*58720*/  IMAD.WIDE R8, R0, 0x2, R6 ;  /* 0x0000000200087825 */ /* 0x000fe200078e0206 */
[----:B------:R-:W-:Y:S01]  /*58730*/  ISETP.LT.AND P5, PT, R28, c[0x0][0x178], !P1 ;  /* 0x00005e001c007a0c */ /* 0x000fe20004fa1270 */
[----:B0-----:R-:W2:Y:S04]  /*58740*/  LDL R27, [R1+0x10d8] ;  /* 0x0010d800011b7983 */ /* 0x001ea80000100800 */
[----:B----4-:R0:W-:Y:S01]  /*58750*/  @P6 STG.E.U16 [R18.64], R17 ;  /* 0x0000001112006986 */ /* 0x0101e2000c10150a */
[----:B---3--:R1:W-:Y:S01]  /*58760*/  @P2 STG.E.U16 [R8.64], R16 ;  /* 0x0000001008002986 */ /* 0x0083e2000c10150a */
[----:B0-----:R-:W-:-:S02]  /*58770*/  IADD3 R19, R3, 0xcd, RZ ;  /* 0x000000cd03137810 */ /* 0x001fc40007ffe0ff */
[----:B------:R-:W-:Y:S01]  /*58780*/  IADD3 R18, R0, c[0x0][0x198], RZ ;  /* 0x0000660000127a10 */ /* 0x000fe20007ffe0ff */
[----:B--2---:R-:W-:Y:S01]  /*58790*/  PRMT R0, R10, 0x7632, R0 ;  /* 0x000076320a007816 */ /* 0x004fe20000000000 */
[----:B------:R-:W-:Y:S02]  /*587a0*/  ISETP.GE.AND P2, PT, R19, c[0x0][0x17c], PT ;  /* 0x00005f0013007a0c */ /* 0x000fe40003f46270 */
[----:B------:R-:W2:Y:S01]  /*587b0*/  LDL R19, [R1+0x10e0] ;  /* 0x0010e00001137983 */ /* 0x000ea20000100800 */
[----:B-1----:R-:W-:-:S05]  /*587c0*/  IMAD.WIDE R8, R18, 0x2, R4 ;  /* 0x0000000212087825 */ /* 0x002fca00078e0204 */
[----:B------:R0:W-:Y:S04]  /*587d0*/  @P5 STG.E.U16 [R8.64], R0 ;  /* 0x0000000008005986 */ /* 0x0001e8000c10150a */
[----:B0-----:R-:W3:Y:S01]  /*587e0*/  LDL.LU R9, [R1+0x10] ;  /* 0x0000100001097983 */ /* 0x001ee20000300800 */
[----:B------:R-:W-:Y:S02]  /*587f0*/  ISETP.LT.AND P6, PT, R27, c[0x0][0x178], !P1 ;  /* 0x00005e001b007a0c */ /* 0x000fe40004fc1270 */
[----:B------:R-:W-:Y:S02]  /*58800*/  ISETP.LT.AND P4, PT, R22, c[0x0][0x178], !P1 ;  /* 0x00005e0016007a0c */ /* 0x000fe40004f81270 */
[----:B------:R-:W-:Y:S02]  /*58810*/  IADD3 R20, R3, 0xcc, RZ ;  /* 0x000000cc03147810 */ /* 0x000fe40007ffe0ff */
[----:B------:R-:W-:Y:S01]  /*58820*/  PRMT R2, R11, 0x7632, R2 ;  /* 0x000076320b027816 */ /* 0x000fe20000000002 */
[----:B------:R-:W-:Y:S01]  /*58830*/  IMAD.WIDE R10, R18, 0x2, R14 ;  /* 0x00000002120a7825 */ /* 0x000fe200078e020e */
[----:B------:R-:W-:-:S03]  /*58840*/  ISETP.GE.AND P3, PT, R20, c[0x0][0x17c], PT ;  /* 0x00005f0014007a0c */ /* 0x000fc60003f66270 */
[----:B------:R-:W-:Y:S02]  /*58850*/  PRMT R20, R17, 0x7632, R20 ;  /* 0x0000763211147816 */ /* 0x000fe40000000014 */
[----:B------:R-:W-:Y:S01]  /*58860*/  IMAD.WIDE R16, R18, 0x2, R12 ;  /* 0x0000000212107825 */ /* 0x000fe200078e020c */
[----:B------:R-:W-:Y:S04]  /*58870*/  @P6 STG.E.U16 [R10.64], R2 ;  /* 0x000000020a006986 */ /* 0x000fe8000c10150a */
[----:B------:R0:W-:Y:S02]  /*58880*/  @P4 STG.E.U16 [R16.64], R20 ;  /* 0x0000001410004986 */ /* 0x0001e4000c10150a */
[----:B0-----:R-:W-:Y:S02]  /*58890*/  IADD3 R20, R3, 0xce, RZ ;  /* 0x000000ce03147810 */ /* 0x001fe40007ffe0ff */
[----:B--2---:R-:W-:-:S02]  /*588a0*/  ISETP.LT.AND P1, PT, R19, c[0x0][0x178], !P1 ;  /* 0x00005e0013007a0c */ /* 0x004fc40004f21270 */
[----:B---3--:R-:W-:Y:S01]  /*588b0*/  PRMT R2, R9, 0x7632, R2 ;  /* 0x0000763209027816 */ /* 0x008fe20000000002 */
[----:B------:R-:W-:-:S10]  /*588c0*/  IMAD.WIDE R8, R18, 0x2, R6 ;  /* 0x0000000212087825 */ /* 0x000fd400078e0206 */
[----:B------:R0:W-:Y:S01]  /*588d0*/  @P1 STG.E.U16 [R8.64], R2 ;  /* 0x0000000208001986 */ /* 0x0001e2000c10150a */
[----:B------:R-:W-:Y:S02]  /*588e0*/  ISETP.GE.AND P1, PT, R20, c[0x0][0x17c], PT ;  /* 0x00005f0014007a0c */ /* 0x000fe40003f26270 */
[----:B------:R-:W2:Y:S01]  /*588f0*/  LDL.LU R20, [R1+0x750] ;  /* 0x0007500001147983 */ /* 0x000ea20000300800 */
[----:B0-----:R-:W0:Y:S01]  /*58900*/  S2R R9, SR_TID.X ;  /* 0x0000000000097919 */ /* 0x001e220000002100 */
[----:B------:R-:W-:Y:S02]  /*58910*/  ISETP.LT.AND P4, PT, R28, c[0x0][0x178], !P3 ;  /* 0x00005e001c007a0c */ /* 0x000fe40005f81270 */
[----:B------:R-:W-:-:S05]  /*58920*/  IADD3 R0, R18, c[0x0][0x198], RZ ;  /* 0x0000660012007a10 */ /* 0x000fca0007ffe0ff */
[----:B------:R-:W-:-:S04]  /*58930*/  IMAD.WIDE R10, R0, 0x2, R4 ;  /* 0x00000002000a7825 */ /* 0x000fc800078e0204 */
[C---:B0-----:R-:W-:Y:S01]  /*58940*/  IMAD.SHL.U32 R8, R9.reuse, 0x800, RZ ;  /* 0x0000080009087824 */ /* 0x041fe200078e00ff */
[----:B------:R-:W-:-:S04]  /*58950*/  LOP3.LUT R9, R9, 0x7f, RZ, 0xc0, !PT ;  /* 0x0000007f09097812 */ /* 0x000fc800078ec0ff */
[----:B------:R-:W-:-:S05]  /*58960*/  LOP3.LUT R8, R8, 0x3000, RZ, 0xc0, !PT ;  /* 0x0000300008087812 */ /* 0x000fca00078ec0ff */
[----:B------:R-:W-:-:S05]  /*58970*/  IMAD R9, R9, 0x10, R8 ;  /* 0x0000001009097824 */ /* 0x000fca00078e0208 */
[----:B------:R-:W-:Y:S02]  /*58980*/  LOP3.LUT R9, R9, 0x60, RZ, 0x3c, !PT ;  /* 0x0000006009097812 */ /* 0x000fe400078e3cff */
[----:B------:R-:W-:Y:S02]  /*58990*/  ISETP.LT.AND P5, PT, R27, c[0x0][0x178], !P3 ;  /* 0x00005e001b007a0c */ /* 0x000fe40005fa1270 */
[----:B------:R-:W-:Y:S01]  /*589a0*/  ISETP.LT.AND P6, PT, R22, c[0x0][0x178], !P3 ;  /* 0x00005e0016007a0c */ /* 0x000fe20005fc1270 */
[----:B------:R-:W-:Y:S02]  /*589b0*/  ISETP.LT.AND P3, PT, R19, c[0x0][0x178], !P3 ;  /* 0x00005e0013007a0c */ /* 0x000fe40005f61270 */
[----:B------:R-:W-:-:S04]  /*589c0*/  IMAD.WIDE R16, R0, 0x2, R14 ;  /* 0x0000000200107825 */ /* 0x000fc800078e020e */
[----:B------:R-:W-:Y:S01]  /*589d0*/  IMAD.WIDE R18, R0, 0x2, R12 ;  /* 0x0000000200127825 */ /* 0x000fe200078e020c */
[----:B------:R-:W-:Y:S01]  /*589e0*/  PRMT R2, R23, 0x7632, R2 ;  /* 0x0000763217027816 */ /* 0x000fe20000000002 */
[----:B--2---:R-:W-:Y:S02]  /*589f0*/  @P4 STG.E.U16 [R10.64], R20 ;  /* 0x000000140a004986 */ /* 0x004fe4000c10150a */
[----:B------:R-:W0:Y:S04]  /*58a00*/  LDS.128 R8, [R9+0x800] ;  /* 0x0008000009087984 */ /* 0x000e280000000c00 */
[----:B------:R1:W-:Y:S01]  /*58a10*/  @P5 STG.E.U16 [R16.64], R23 ;  /* 0x0000001710005986 */ /* 0x0003e2000c10150a */
[----:B------:R-:W-:Y:S02]  /*58a20*/  ISETP.LT.AND P5, PT, R28, c[0x0][0x178], !P2 ;  /* 0x00005e001c007a0c */ /* 0x000fe400057a1270 */
[----:B------:R-:W-:Y:S01]  /*58a30*/  ISETP.LT.AND P4, PT, R22, c[0x0][0x178], !P2 ;  /* 0x00005e0016007a0c */ /* 0x000fe20005781270 */
[C---:B------:R-:W-:Y:S01]  /*58a40*/  IADD3 R22, R0.reuse, c[0x0][0x198], RZ ;  /* 0x0000660000167a10 */ /* 0x040fe20007ffe0ff */
[----:B------:R-:W-:Y:S01]  /*58a50*/  @P6 STG.E.U16 [R18.64], R21 ;  /* 0x0000001512006986 */ /* 0x000fe2000c10150a */
[----:B-1----:R-:W-:Y:S01]  /*58a60*/  IMAD.WIDE R16, R0, 0x2, R6 ;  /* 0x0000000200107825 */ /* 0x002fe200078e0206 */
[----:B------:R-:W-:-:S02]  /*58a70*/  IADD3 R23, R3, 0xcf, RZ ;  /* 0x000000cf03177810 */ /* 0x000fc40007ffe0ff */
[----:B------:R-:W-:Y:S02]  /*58a80*/  PRMT R0, R20, 0x7632, R0 ;  /* 0x0000763214007816 */ /* 0x000fe40000000000 */
[----:B------:R1:W-:Y:S01]  /*58a90*/  @P3 STG.E.U16 [R16.64], R24 ;  /* 0x0000001810003986 */ /* 0x0003e2000c10150a */
[----:B------:R-:W-:Y:S01]  /*58aa0*/  ISETP.GE.AND P3, PT, R23, c[0x0][0x17c], PT ;  /* 0x00005f0017007a0c */ /* 0x000fe20003f66270 */
[C---:B-1----:R-:W-:Y:S02]  /*58ab0*/  IMAD.WIDE R16, R22.reuse, 0x2, R4 ;  /* 0x0000000216107825 */ /* 0x042fe400078e0204 */
[----:B0-----:R0:W-:Y:S04]  /*58ac0*/  STL [R1+0x1868], R11 ;  /* 0x0018680b01007387 */ /* 0x0011e80000100800 */
[----:B------:R1:W-:Y:S04]  /*58ad0*/  @P5 STG.E.U16 [R16.64], R0 ;  /* 0x0000000010005986 */ /* 0x0003e8000c10150a */
[----:B0-----:R-:W2:Y:S01]  /*58ae0*/  LDL.LU R11, [R1+0x700] ;  /* 0x00070000010b7983 */ /* 0x001ea20000300800 */
[----:B------:R-:W3:Y:S02]  /*58af0*/  LDL R23, [R1+0x10e0] ;  /* 0x0010e00001177983 */ /* 0x000ee40000100800 */
[----:B-1----:R-:W4:Y:S01]  /*58b00*/  LDL R17, [R1+0x10dc] ;  /* 0x0010dc0001117983 */ /* 0x002f220000100800 */
[----:B------:R-:W-:Y:S01]  /*58b10*/  ISETP.LT.AND P6, PT, R27, c[0x0][0x178], !P2 ;  /* 0x00005e001b007a0c */ /* 0x000fe200057c1270 */
[----:B------:R-:W-:Y:S01]  /*58b20*/  IMAD.WIDE R18, R22, 0x2, R14 ;  /* 0x0000000216127825 */ /* 0x000fe200078e020e */
[----:B------:R-:W-:-:S03]  /*58b30*/  PRMT R24, R21, 0x7632, R24 ;  /* 0x0000763215187816 */ /* 0x000fc60000000018 */
[----:B------:R-:W-:-:S08]  /*58b40*/  IMAD.WIDE R20, R22, 0x2, R12 ;  /* 0x0000000216147825 */ /* 0x000fd000078e020c */
[----:B------:R0:W-:Y:S01]  /*58b50*/  @P6 STG.E.U16 [R18.64], R2 ;  /* 0x0000000212006986 */ /* 0x0001e2000c10150a */
[----:B------:R-:W-:Y:S01]  /*58b60*/  @P4 STG.E.U16 [R20.64], R24 ;  /* 0x0000001814004986 */ /* 0x000fe2000c10150a */
[----:B0-----:R-:W-:Y:S02]  /*58b70*/  PRMT R2, R24, 0x7632, R2 ;  /* 0x0000763218027816 */ /* 0x001fe40000000002 */
[----:B---3--:R-:W-:Y:S02]  /*58b80*/  ISETP.LT.AND P2, PT, R23, c[0x0][0x178], !P2 ;  /* 0x00005e0017007a0c */ /* 0x008fe40005741270 */
[----:B----4-:R-:W-:Y:S01]  /*58b90*/  ISETP.LT.AND P6, PT, R17, c[0x0][0x178], !P1 ;  /* 0x00005e0011007a0c */ /* 0x010fe20004fc1270 */
[----:B------:R-:W-:-:S10]  /*58ba0*/  IMAD.WIDE R16, R22, 0x2, R6 ;  /* 0x0000000216107825 */ /* 0x000fd400078e0206 */
[----:B------:R0:W-:Y:S04]  /*58bb0*/  @P2 STG.E.U16 [R16.64], R2 ;  /* 0x0000000210002986 */ /* 0x0001e8000c10150a */
[----:B0-----:R-:W3:Y:S01]  /*58bc0*/  LDL R17, [R1+0x760] ;  /* 0x0007600001117983 */ /* 0x001ee20000100800 */
[----:B------:R-:W-:Y:S02]  /*58bd0*/  ISETP.LT.AND P4, PT, R28, c[0x0][0x178], !P1 ;  /* 0x00005e001c007a0c */ /* 0x000fe40004f81270 */
[----:B------:R-:W-:Y:S02]  /*58be0*/  IADD3 R0, R22, c[0x0][0x198], RZ ;  /* 0x0000660016007a10 */ /* 0x000fe40007ffe0ff */
[----:B------:R-:W-:-:S03]  /*58bf0*/  IADD3 R24, R3, 0xd0, RZ ;  /* 0x000000d003187810 */ /* 0x000fc60007ffe0ff */
[----:B------:R-:W-:Y:S01]  /*58c00*/  IMAD.WIDE R18, R0, 0x2, R4 ;  /* 0x0000000200127825 */ /* 0x000fe200078e0204 */
[----:B------:R-:W-:Y:S02]  /*58c10*/  ISETP.GE.AND P2, PT, R24, c[0x0][0x17c], PT ;  /* 0x00005f0018007a0c */ /* 0x000fe40003f46270 */
[----:B------:R-:W4:Y:S01]  /*58c20*/  LDL R24, [R1+0x10e0] ;  /* 0x0010e00001187983 */ /* 0x000f220000100800 */
[----:B------:R-:W-:-:S03]  /*58c30*/  ISETP.LT.AND P5, PT, R27, c[0x0][0x178], !P1 ;  /* 0x00005e001b007a0c */ /* 0x000fc60004fa1270 */
[----:B---3--:R0:W-:Y:S04]  /*58c40*/  @P4 STG.E.U16 [R18.64], R17 ;  /* 0x0000001112004986 */ /* 0x0081e8000c10150a */
[----:B0-----:R-:W3:Y:S01]  /*58c50*/  LDL.LU R18, [R1+0x760] ;  /* 0x0007600001127983 */ /* 0x001ee20000300800 */
[----:B------:R-:W2:Y:S02]  /*58c60*/  LDL.LU R19, [R1+0x730] ;  /* 0x0007300001137983 */ /* 0x000ea40000300800 */
[----:B------:R-:W-:Y:S01]  /*58c70*/  IMAD.WIDE R20, R0, 0x2, R14 ;  /* 0x0000000200147825 */ /* 0x000fe200078e020e */
[----:B------:R-:W-:-:S03]  /*58c80*/  ISETP.LT.AND P1, PT, R23, c[0x0][0x178], !P1 ;  /* 0x00005e0017007a0c */ /* 0x000fc60004f21270 */
[----:B------:R-:W-:Y:S01]  /*58c90*/  IMAD.WIDE R22, R0, 0x2, R12 ;  /* 0x0000000200167825 */ /* 0x000fe200078e020c */
[----:B--2---:R0:W-:Y:S04]  /*58ca0*/  @P5 STG.E.U16 [R20.64], R19 ;  /* 0x0000001314005986 */ /* 0x0041e8000c10150a */
[----:B0-----:R-:W2:Y:S01]  /*58cb0*/  LDL R21, [R1+0x10dc] ;  /* 0x0010dc0001157983 */ /* 0x001ea20000100800 */
[----:B------:R0:W-:Y:S01]  /*58cc0*/  @P6 STG.E.U16 [R22.64], R11 ;  /* 0x0000000b16006986 */ /* 0x0001e2000c10150a */
[----:B------:R-:W-:Y:S02]  /*58cd0*/  ISETP.LT.AND P5, PT, R28, c[0x0][0x178], !P3 ;  /* 0x00005e001c007a0c */ /* 0x000fe40005fa1270 */
[----:B------:R-:W-:Y:S01]  /*58ce0*/  ISETP.LT.AND P6, PT, R27, c[0x0][0x178], !P3 ;  /* 0x00005e001b007a0c */ /* 0x000fe20005fc1270 */
[----:B------:R-:W-:Y:S01]  /*58cf0*/  IMAD.WIDE R16, R0, 0x2, R6 ;  /* 0x0000000200107825 */ /* 0x000fe200078e0206 */
[----:B---3--:R-:W-:-:S04]  /*58d00*/  PRMT R2, R18, 0x7632, R2 ;  /* 0x0000763212027816 */ /* 0x008fc80000000002 */
[----:B------:R1:W-:Y:S01]  /*58d10*/  @P1 STG.E.U16 [R16.64], R8 ;  /* 0x0000000810001986 */ /* 0x0003e2000c10150a */
[----:B0-----:R-:W-:Y:S01]  /*58d20*/  IADD3 R22, R0, c[0x0][0x198], RZ ;  /* 0x0000660000167a10 */ /* 0x001fe20007ffe0ff */
[----:B------:R-:W-:Y:S01]  /*58d30*/  IADD3 R0, R3, 0xd1, RZ ;  /* 0x000000d103007810 */ /* 0x000fe20007ffe0ff */
[----:B------:R-:W-:Y:S02]  /*58d40*/  PRMT R23, R11, 0x7632, R23 ;  /* 0x000076320b177816 */ /* 0x000fe40000000017 */
[----:B------:R-:W3:Y:S01]  /*58d50*/  LDL.LU R11, [R1+0x634] ;  /* 0x00063400010b7983 */ /* 0x000ee20000300800 */
[----:B------:R-:W-:Y:S02]  /*58d60*/  ISETP.GE.AND P1, PT, R0, c[0x0][0x17c], PT ;  /* 0x00005f0000007a0c */ /* 0x000fe40003f26270 */
[----:B------:R-:W3:Y:S01]  /*58d70*/  LDL R0, [R1+0x10dc] ;  /* 0x0010dc0001007983 */ /* 0x000ee20000100800 */
[----:B-1----:R-:W-:Y:S01]  /*58d80*/  PRMT R8, R19, 0x7632, R8 ;  /* 0x0000763213087816 */ /* 0x002fe20000000008 */
[----:B------:R-:W-:-:S04]  /*58d90*/  IMAD.WIDE R16, R22, 0x2, R4 ;  /* 0x0000000216107825 */ /* 0x000fc800078e0204 */
[C---:B------:R-:W-:Y:S01]  /*58da0*/  IMAD.WIDE R18, R22.reuse, 0x2, R14 ;  /* 0x0000000216127825 */ /* 0x040fe200078e020e */
[----:B------:R0:W-:Y:S04]  /*58db0*/  @P5 STG.E.U16 [R16.64], R2 ;  /* 0x0000000210005986 */ /* 0x0001e8000c10150a */
[----:B------:R1:W-:Y:S02]  /*58dc0*/  @P6 STG.E.U16 [R18.64], R8 ;  /* 0x0000000812006986 */ /* 0x0003e4000c10150a */
[----:B0-----:R-:W-:Y:S01]  /*58dd0*/  IMAD.WIDE R16, R22, 0x2, R6 ;  /* 0x0000000216107825 */ /* 0x001fe200078e0206 */
[----:B-1----:R-:W-:Y:S02]  /*58de0*/  PRMT R8, R8, 0x7632, R8 ;  /* 0x0000763208087816 */ /* 0x002fe40000000008 */
[----:B--2---:R-:W-:Y:S01]  /*58df0*/  ISETP.LT.AND P4, PT, R21, c[0x0][0x178], !P3 ;  /* 0x00005e0015007a0c */ /* 0x004fe20005f81270 */
[----:B----4-:R-:W-:-:S02]  /*58e00*/  ISETP.LT.AND P3, PT, R24, c[0x0][0x178], !P3 ;  /* 0x00005e0018007a0c */ /* 0x010fc40005f61270 */
[----:B------:R-:W-:-:S10]  /*58e10*/  IMAD.WIDE R20, R22, 0x2, R12 ;  /* 0x0000000216147825 */ /* 0x000fd400078e020c */
[----:B------:R-:W-:Y:S01]  /*58e20*/  @P4 STG.E.U16 [R20.64], R23 ;  /* 0x0000001714004986 */ /* 0x000fe2000c10150a */
[----:B------:R0:W-:Y:S03]  /*58e30*/  @P3 STG.E.U16 [R16.64], R8 ;  /* 0x0000000810003986 */ /* 0x0001e6000c10150a */
[----:B0-----:R-:W2:Y:S01]  /*58e40*/  LDL R17, [R1+0x614] ;  /* 0x0006140001117983 */ /* 0x001ea20000100800 */
[----:B------:R-:W4:Y:S01]  /*58e50*/  LDL.LU R8, [R1+0x604] ;  /* 0x0006040001087983 */ /* 0x000f220000300800 */
[----:B------:R-:W-:Y:S02]  /*58e60*/  ISETP.LT.AND P4, PT, R28, c[0x0][0x178], !P2 ;  /* 0x00005e001c007a0c */ /* 0x000fe40005781270 */
[----:B------:R-:W-:Y:S02]  /*58e70*/  ISETP.LT.AND P5, PT, R27, c[0x0][0x178], !P2 ;  /* 0x00005e001b007a0c */ /* 0x000fe400057a1270 */
[----:B---3--:R-:W-:Y:S01]  /*58e80*/  ISETP.LT.AND P6, PT, R0, c[0x0][0x178], !P2 ;  /* 0x00005e0000007a0c */ /* 0x008fe200057c1270 */
[----:B------:R-:W-:-:S05]  /*58e90*/  IADD3 R0, R22, c[0x0][0x198], RZ ;  /* 0x0000660016007a10 */ /* 0x000fca0007ffe0ff */
[----:B------:R-:W-:-:S04]  /*58ea0*/  IMAD.WIDE R18, R0, 0x2, R4 ;  /* 0x0000000200127825 */ /* 0x000fc800078e0204 */
[----:B------:R-:W-:Y:S01]  /*58eb0*/  IMAD.WIDE R20, R0, 0x2, R14 ;  /* 0x0000000200147825 */ /* 0x000fe200078e020e */
[----:B--2---:R0:W-:Y:S04]  /*58ec0*/  @P4 STG.E.U16 [R18.64], R17 ;  /* 0x0000001112004986 */ /* 0x0041e8000c10150a */
[----:B----4-:R1:W-:Y:S01]  /*58ed0*/  @P5 STG.E.U16 [R20.64], R8 ;  /* 0x0000000814005986 */ /* 0x0103e2000c10150a */
[----:B0-----:R-:W2:Y:S01]  /*58ee0*/  LDL R18, [R1+0x54] ;  /* 0x0000540001127983 */ /* 0x001ea20000100800 */
[----:B------:R-:W3:Y:S02]  /*58ef0*/  LDL.LU R19, [R1+0x614] ;  /* 0x0006140001137983 */ /* 0x000ee40000300800 */
[----:B-1----:R-:W4:Y:S02]  /*58f00*/  LDL R20, [R1+0x10dc] ;  /* 0x0010dc0001147983 */ /* 0x002f240000100800 */
[----:B------:R-:W2:Y:S01]  /*58f10*/  LDL.LU R21, [R1+0x5f4] ;  /* 0x0005f40001157983 */ /* 0x000ea20000300800 */
[----:B------:R-:W-:Y:S01]  /*58f20*/  ISETP.LT.AND P2, PT, R24, c[0x0][0x178], !P2 ;  /* 0x00005e0018007a0c */ /* 0x000fe20005741270 */
[----:B------:R-:W-:Y:S01]  /*58f30*/  IMAD.WIDE R22, R0, 0x2, R12 ;  /* 0x0000000200167825 */ /* 0x000fe200078e020c */
[----:B------:R-:W-:-:S02]  /*58f40*/  ISETP.LT.AND P5, PT, R28, c[0x0][0x178], !P1 ;  /* 0x00005e001c007a0c */ /* 0x000fc40004fa1270 */
[----:B------:R-:W-:Y:S01]  /*58f50*/  IADD3 R2, R3, 0xd2, RZ ;  /* 0x000000d203027810 */ /* 0x000fe20007ffe0ff */
[----:B------:R-:W-:-:S03]  /*58f60*/  IMAD.WIDE R16, R0, 0x2, R6 ;  /* 0x0000000200107825 */ /* 0x000fc600078e0206 */
[----:B------:R-:W-:Y:S01]  /*58f70*/  ISETP.GE.AND P3, PT, R2, c[0x0][0x17c], PT ;  /* 0x00005f0002007a0c */ /* 0x000fe20003f66270 */
[----:B------:R-:W-:Y:S01]  /*58f80*/  PRMT R2, R8, 0x7632, R2 ;  /* 0x0000763208027816 */ /* 0x000fe20000000002 */
[----:B------:R-:W-:Y:S01]  /*58f90*/  IADD3 R8, R3, 0xd3, RZ ;  /* 0x000000d303087810 */ /* 0x000fe20007ffe0ff */
[----:B--2---:R0:W-:Y:S02]  /*58fa0*/  @P6 STG.E.U16 [R22.64], R21 ;  /* 0x0000001516006986 */ /* 0x0041e4000c10150a */
[----:B------:R1:W-:Y:S01]  /*58fb0*/  @P2 STG.E.U16 [R16.64], R18 ;  /* 0x0000001210002986 */ /* 0x0003e2000c10150a */
[----:B------:R-:W-:Y:S02]  /*58fc0*/  ISETP.GE.AND P2, PT, R8, c[0x0][0x17c], PT ;  /* 0x00005f0008007a0c */ /* 0x000fe40003f46270 */
[----:B------:R-:W2:Y:S01]  /*58fd0*/  LDL.LU R8, [R1+0x54] ;  /* 0x0000540001087983 */ /* 0x000ea20000300800 */
[----:B0-----:R-:W-:Y:S01]  /*58fe0*/  IADD3 R22, R0, c[0x0][0x198], RZ ;  /* 0x0000660000167a10 */ /* 0x001fe20007ffe0ff */
[----:B---3--:R-:W-:-:S04]  /*58ff0*/  PRMT R0, R19, 0x7632, R0 ;  /* 0x0000763213007816 */ /* 0x008fc80000000000 */
[----:B-1----:R-:W-:-:S05]  /*59000*/  IMAD.WIDE R16, R22, 0x2, R4 ;  /* 0x0000000216107825 */ /* 0x002fca00078e0204 */
[----:B------:R0:W-:Y:S04]  /*59010*/  @P5 STG.E.U16 [R16.64], R0 ;  /* 0x0000000010005986 */ /* 0x0001e8000c10150a */
[----:B0-----:R-:W3:Y:S01]  /*59020*/  LDL R17, [R1+0x10dc] ;  /* 0x0010dc0001117983 */ /* 0x001ee20000100800 */
[----:B------:R-:W-:Y:S02]  /*59030*/  ISETP.LT.AND P6, PT, R27, c[0x0][0x178], !P1 ;  /* 0x00005e001b007a0c */ /* 0x000fe40004fc1270 */
[----:B----4-:R-:W-:Y:S01]  /*59040*/  ISETP.LT.AND P4, PT, R20, c[0x0][0x178], !P1 ;  /* 0x00005e0014007a0c */ /* 0x010fe20004f81270 */
[----:B------:R-:W-:Y:S02]  /*59050*/  ISETP.LT.AND P1, PT, R24, c[0x0][0x178], !P1 ;  /* 0x00005e0018007a0c */ /* 0x000fe40004f21270 */
[----:B------:R-:W-:Y:S01]  /*59060*/  IMAD.WIDE R18, R22, 0x2, R14 ;  /* 0x0000000216127825 */ /* 0x000fe200078e020e */
[----:B------:R-:W-:-:S03]  /*59070*/  PRMT R23, R21, 0x7632, R23 ;  /* 0x0000763215177816 */ /* 0x000fc60000000017 */
[----:B------:R-:W-:-:S04]  /*59080*/  IMAD.WIDE R20, R22, 0x2, R12 ;  /* 0x0000000216147825 */ /* 0x000fc800078e020c */
[----:B------:R2:W-:Y:S02]  /*59090*/  @P6 STG.E.U16 [R18.64], R2 ;  /* 0x0000000212006986 */ /* 0x0005e4000c10150a */
[----:B------:R0:W-:Y:S01]  /*590a0*/  @P4 STG.E.U16 [R20.64], R23 ;  /* 0x0000001714004986 */ /* 0x0001e2000c10150a */
[----:B--2---:R-:W-:Y:S01]  /*590b0*/  PRMT R2, R8, 0x7632, R2 ;  /* 0x0000763208027816 */ /* 0x004fe20000000002 */
[----:B------:R-:W-:Y:S01]  /*590c0*/  IADD3 R8, R3, 0xd4, RZ ;  /* 0x000000d403087810 */ /* 0x000fe20007ffe0ff */
[----:B---3--:R-:W-:Y:S01]  /*590d0*/  ISETP.LT.AND P6, PT, R17, c[0x0][0x178], !P3 ;  /* 0x00005e0011007a0c */ /* 0x008fe20005fc1270 */
[----:B------:R-:W-:-:S05]  /*590e0*/  IMAD.WIDE R16, R22, 0x2, R6 ;  /* 0x0000000216107825 */ /* 0x000fca00078e0206 */
[----:B------:R-:W-:Y:S01]  /*590f0*/  @P1 STG.E.U16 [R16.64], R2 ;  /* 0x0000000210001986 */ /* 0x000fe2000c10150a */
[----:B------:R-:W-:Y:S02]  /*59100*/  ISETP.GE.AND P1, PT, R8, c[0x0][0x17c], PT ;  /* 0x00005f0008007a0c */ /* 0x000fe40003f26270 */
[----:B------:R-:W2:Y:S01]  /*59110*/  LDL.LU R8, [R1+0x654] ;  /* 0x0006540001087983 */ /* 0x000ea20000300800 */
[----:B------:R-:W-:Y:S02]  /*59120*/  ISETP.LT.AND P4, PT, R28, c[0x0][0x178], !P3 ;  /* 0x00005e001c007a0c */ /* 0x000fe40005f81270 */
[----:B------:R-:W-:Y:S02]  /*59130*/  ISETP.LT.AND P5, PT, R27, c[0x0][0x178], !P3 ;  /* 0x00005e001b007a0c */ /* 0x000fe40005fa1270 */
[----:B------:R-:W-:-:S05]  /*59140*/  IADD3 R0, R22, c[0x0][0x198], RZ ;  /* 0x0000660016007a10 */ /* 0x000fca0007ffe0ff */
[----:B------:R-:W-:-:S04]  /*59150*/  IMAD.WIDE R18, R0, 0x2, R4 ;  /* 0x0000000200127825 */ /* 0x000fc800078e0204 */
[----:B0-----:R-:W-:Y:S01]  /*59160*/  IMAD.WIDE R20, R0, 0x2, R14 ;  /* 0x0000000200147825 */ /* 0x001fe200078e020e */
[----:B--2---:R0:W-:Y:S04]  /*59170*/  @P4 STG.E.U16 [R18.64], R8 ;  /* 0x0000000812004986 */ /* 0x0041e8000c10150a */
[----:B------:R1:W-:Y:S01]  /*59180*/  @P5 STG.E.U16 [R20.64], R11 ;  /* 0x0000000b14005986 */ /* 0x0003e2000c10150a */
[----:B0-----:R-:W2:Y:S04]  /*59190*/  LDL R18, [R1+0x10dc] ;  /* 0x0010dc0001127983 */ /* 0x001ea80000100800 */
[----:B------:R-:W3:Y:S01]  /*591a0*/  LDL R19, [R1+0x4] ;  /* 0x0000040001137983 */ /* 0x000ee20000100800 */
[----:B-1----:R-:W4:Y:S01]  /*591b0*/  LDL.LU R21, [R1+0x624] ;  /* 0x0006240001157983 */ /* 0x002f220000300800 */
[----:B------:R-:W-:Y:S01]  /*591c0*/  ISETP.LT.AND P3, PT, R24, c[0x0][0x178], !P3 ;  /* 0x00005e0018007a0c */ /* 0x000fe20005f61270 */
[----:B------:R-:W-:Y:S01]  /*591d0*/  IMAD.WIDE R22, R0, 0x2, R12 ;  /* 0x0000000200167825 */ /* 0x000fe200078e020c */
[----:B------:R-:W-:-:S03]  /*591e0*/  ISETP.LT.AND P5, PT, R28, c[0x0][0x178], !P2 ;  /* 0x00005e001c007a0c */ /* 0x000fc600057a1270 */
[C---:B------:R-:W-:Y:S01]  /*591f0*/  IMAD.WIDE R16, R0.reuse, 0x2, R6 ;  /* 0x0000000200107825 */ /* 0x040fe200078e0206 */
[----:B------:R-:W-:Y:S02]  /*59200*/  PRMT R2, R11, 0x7632, R2 ;  /* 0x000076320b027816 */ /* 0x000fe40000000002 */
[----:B------:R-:W2:Y:S04]  /*59210*/  LDL.LU R11, [R1+0x44] ;  /* 0x00004400010b7983 */ /* 0x000ea80000300800 */
[----:B----4-:R0:W-:Y:S01]  /*59220*/  @P6 STG.E.U16 [R22.64], R21 ;  /* 0x0000001516006986 */ /* 0x0101e2000c10150a */
[----:B---3--:R1:W-:Y:S01]  /*59230*/  @P3 STG.E.U16 [R16.64], R19 ;  /* 0x0000001310003986 */ /* 0x0083e2000c10150a */
[----:B0-----:R-:W-:Y:S01]  /*59240*/  IADD3 R22, R0, c[0x0][0x198], RZ ;  /* 0x0000660000167a10 */ /* 0x001fe20007ffe0ff */
[----:B------:R-:W-:Y:S01]  /*59250*/  PRMT R0, R8, 0x7632, R0 ;  /* 0x0000763208007816 */ /* 0x000fe20000000000 */
[----:B------:R-:W-:-:S03]  /*59260*/  IADD3 R8, R3, 0xd5, RZ ;  /* 0x000000d503087810 */ /* 0x000fc60007ffe0ff */
[----:B-1----:R-:W-:Y:S01]  /*59270*/  IMAD.WIDE R16, R22, 0x2, R4 ;  /* 0x0000000216107825 */ /* 0x002fe200078e0204 */
[----:B------:R-:W-:Y:S02]  /*59280*/  ISETP.GE.AND P3, PT, R8, c[0x0][0x17c], PT ;  /* 0x00005f0008007a0c */ /* 0x000fe40003f66270 */
[----:B------:R-:W3:Y:S04]  /*59290*/  LDL.LU R8, [R1+0x4] ;  /* 0x0000040001087983 */ /* 0x000ee80000300800 */
[----:B------:R0:W-:Y:S04]  /*592a0*/  @P5 STG.E.U16 [R16.64], R0 ;  /* 0x0000000010005986 */ /* 0x0001e8000c10150a */
[----:B0-----:R-:W4:Y:S01]  /*592b0*/  LDL R17, [R1+0x10dc] ;  /* 0x0010dc0001117983 */ /* 0x001f220000100800 */
[----:B------:R-:W-:-:S02]  /*592c0*/  ISETP.LT.AND P6, PT, R27, c[0x0][0x178], !P2 ;  /* 0x00005e001b007a0c */ /* 0x000fc400057c1270 */
[----:B--2---:R-:W-:Y:S01]  /*592d0*/  ISETP.LT.AND P4, PT, R18, c[0x0][0x178], !P2 ;  /* 0x00005e0012007a0c */ /* 0x004fe20005781270 */
[----:B------:R-:W-:Y:S02]  /*592e0*/  ISETP.LT.AND P2, PT, R24, c[0x0][0x178], !P2 ;  /* 0x00005e0018007a0c */ /* 0x000fe40005741270 */
[----:B------:R-:W-:Y:S01]  /*592f0*/  IMAD.WIDE R18, R22, 0x2, R14 ;  /* 0x0000000216127825 */ /* 0x000fe200078e020e */
[----:B------:R-:W-:-:S03]  /*59300*/  PRMT R23, R21, 0x7632, R23 ;  /* 0x0000763215177816 */ /* 0x000fc60000000017 */
[----:B------:R-:W-:-:S04]  /*59310*/  IMAD.WIDE R20, R22, 0x2, R12 ;  /* 0x0000000216147825 */ /* 0x000fc800078e020c */
[----:B------:R3:W-:Y:S02]  /*59320*/  @P6 STG.E.U16 [R18.64], R2 ;  /* 0x0000000212006986 */ /* 0x0007e4000c10150a */
[----:B------:R-:W-:Y:S01]  /*59330*/  @P4 STG.E.U16 [R20.64], R23 ;  /* 0x0000001714004986 */ /* 0x000fe2000c10150a */
[----:B---3--:R-:W-:Y:S01]  /*59340*/  PRMT R2, R8, 0x7632, R2 ;  /* 0x0000763208027816 */ /* 0x008fe20000000002 */
[----:B------:R-:W-:Y:S01]  /*59350*/  IADD3 R8, R3, 0xd6, RZ ;  /* 0x000000d603087810 */ /* 0x000fe20007ffe0ff */
[----:B----4-:R-:W-:Y:S01]  /*59360*/  ISETP.LT.AND P6, PT, R17, c[0x0][0x178], !P1 ;  /* 0x00005e0011007a0c */ /* 0x010fe20004fc1270 */
[----:B------:R-:W-:-:S05]  /*59370*/  IMAD.WIDE R16, R22, 0x2, R6 ;  /* 0x0000000216107825 */ /* 0x000fca00078e0206 */
[----:B------:R0:W-:Y:S01]  /*59380*/  @P2 STG.E.U16 [R16.64], R2 ;  /* 0x0000000210002986 */ /* 0x0001e2000c10150a */
[----:B------:R-:W-:-:S03]  /*59390*/  ISETP.GE.AND P2, PT, R8, c[0x0][0x17c], PT ;  /* 0x00005f0008007a0c */ /* 0x000fc60003f46270 */
[----:B0-----:R-:W2:Y:S01]  /*593a0*/  LDL R17, [R1+0x684] ;  /* 0x0006840001117983 */ /* 0x001ea20000100800 */
[----:B------:R-:W3:Y:S01]  /*593b0*/  LDL.LU R8, [R1+0x664] ;  /* 0x0006640001087983 */ /* 0x000ee20000300800 */
[----:B------:R-:W-:Y:S02]  /*593c0*/  ISETP.LT.AND P4, PT, R28, c[0x0][0x178], !P1 ;  /* 0x00005e001c007a0c */ /* 0x000fe40004f81270 */
[----:B------:R-:W-:Y:S02]  /*593d0*/  ISETP.LT.AND P5, PT, R27, c[0x0][0x178], !P1 ;  /* 0x00005e001b007a0c */ /* 0x000fe40004fa1270 */
[----:B------:R-:W-:-:S05]  /*593e0*/  IADD3 R0, R22, c[0x0][0x198], RZ ;  /* 0x0000660016007a10 */ /* 0x000fca0007ffe0ff */
[----:B------:R-:W-:-:S04]  /*593f0*/  IMAD.WIDE R18, R0, 0x2, R4 ;  /* 0x0000000200127825 */ /* 0x000fc800078e0204 */
[----:B------:R-:W-:Y:S01]  /*59400*/  IMAD.WIDE R20, R0, 0x2, R14 ;  /* 0x0000000200147825 */ /* 0x000fe200078e020e */
[----:B--2---:R0:W-:Y:S04]  /*59410*/  @P4 STG.E.U16 [R18.64], R17 ;  /* 0x0000001112004986 */ /* 0x0041e8000c10150a */
[----:B---3--:R1:W-:Y:S01]  /*59420*/  @P5 STG.E.U16 [R20.64], R8 ;  /* 0x0000000814005986 */ /* 0x0083e2000c10150a */
[----:B0-----:R-:W2:Y:S01]  /*59430*/  LDL R18, [R1+0x10dc] ;  /* 0x0010dc0001127983 */ /* 0x001ea20000100800 */
[----:B------:R-:W3:Y:S02]  /*59440*/  LDL.LU R19, [R1+0x684] ;  /* 0x0006840001137983 */ /* 0x000ee40000300800 */
[----:B-1----:R-:W4:Y:S01]  /*59450*/  LDL.LU R21, [R1+0x644] ;  /* 0x0006440001157983 */ /* 0x002f220000300800 */
[----:B------:R-:W-:Y:S01]  /*59460*/  ISETP.LT.AND P1, PT, R24, c[0x0][0x178], !P1 ;  /* 0x00005e0018007a0c */ /* 0x000fe20004f21270 */
[----:B------:R-:W-:-:S04]  /*59470*/  IMAD.WIDE R22, R0, 0x2, R12 ;  /* 0x0000000200167825 */ /* 0x000fc800078e020c */
[----:B------:R-:W-:Y:S01]  /*59480*/  IMAD.WIDE R16, R0, 0x2, R6 ;  /* 0x0000000200107825 */ /* 0x000fe200078e0206 */
[----:B------:R-:W-:-:S03]  /*59490*/  PRMT R2, R8, 0x7632, R2 ;  /* 0x0000763208027816 */ /* 0x000fc60000000002 */
[----:B------:R-:W-:Y:S01]  /*594a0*/  IADD3 R8, R3, 0xd7, RZ ;  /* 0x000000d703087810 */ /* 0x000fe20007ffe0ff */
[----:B------:R-:W-:Y:S01]  /*594b0*/  ISETP.LT.AND P5, PT, R28, c[0x0][0x178], !P3 ;  /* 0x00005e001c007a0c */ /* 0x000fe20005fa1270 */
[----:B----4-:R0:W-:Y:S02]  /*594c0*/  @P6 STG.E.U16 [R22.64], R21 ;  /* 0x0000001516006986 */ /* 0x0101e4000c10150a */
[----:B------:R1:W-:Y:S01]  /*594d0*/  @P1 STG.E.U16 [R16.64], R11 ;  /* 0x0000000b10001986 */ /* 0x0003e2000c10150a */
[----:B------:R-:W-:Y:S02]  /*594e0*/  ISETP.GE.AND P1, PT, R8, c[0x0][0x17c], PT ;  /* 0x00005f0008007a0c */ /* 0x000fe40003f26270 */
[----:B------:R-:W4:Y:S01]  /*594f0*/  LDL R8, [R1+0x10dc] ;  /* 0x0010dc0001087983 */ /* 0x000f220000100800 */
[----:B------:R-:W-:Y:S02]  /*59500*/  ISETP.LT.AND P6, PT, R27, c[0x0][0x178], !P3 ;  /* 0x00005e001b007a0c */ /* 0x000fe40005fc1270 */
[----:B--2---:R-:W-:Y:S01]  /*59510*/  ISETP.LT.AND P4, PT, R18, c[0x0][0x178], !P3 ;  /* 0x00005e0012007a0c */ /* 0x004fe20005f81270 */
[----:B------:R-:W-:Y:S01]  /*59520*/  ISETP.LT.AND P3, PT, R24, c[0x0][0x178], !P3 ;  /* 0x00005e0018007a0c */ /* 0x000fe20005f61270 */
[----:B0-----:R-:W-:Y:S01]  /*59530*/  IADD3 R22, R0, c[0x0][0x198], RZ ;  /* 0x0000660000167a10 */ /* 0x001fe20007ffe0ff */
[----:B---3--:R-:W-:-:S04]  /*59540*/  PRMT R0, R19, 0x7632, R0 ;  /* 0x0000763213007816 */ /* 0x008fc80000000000 */
[----:B-1----:R-:W-:-:S04]  /*59550*/  IMAD.WIDE R16, R22, 0x2, R4 ;  /* 0x0000000216107825 */ /* 0x002fc800078e0204 */
[----:B------:R-:W-:Y:S01]  /*59560*/  IMAD.WIDE R18, R22, 0x2, R14 ;  /* 0x0000000216127825 */ /* 0x000fe200078e020e */
[----:B------:R-:W-:-:S03]  /*59570*/  PRMT R23, R21, 0x7632, R23 ;  /* 0x0000763215177816 */ /* 0x000fc60000000017 */
[C---:B------:R-:W-:Y:S01]  /*59580*/  IMAD.WIDE R20, R22.reuse, 0x2, R12 ;  /* 0x0000000216147825 */ /* 0x040fe200078e020c */
[----:B------:R0:W-:Y:S03]  /*59590*/  @P5 STG.E.U16 [R16.64], R0 ;  /* 0x0000000010005986 */ /* 0x0001e6000c10150a */
[----:B------:R1:W-:Y:S02]  /*595a0*/  @P6 STG.E.U16 [R18.64], R2 ;  /* 0x0000000212006986 */ /* 0x0003e4000c10150a */
[----:B------:R-:W-:Y:S02]  /*595b0*/  @P4 STG.E.U16 [R20.64], R23 ;  /* 0x0000001714004986 */ /* 0x000fe4000c10150a */
[----:B0-----:R-:W-:Y:S01]  /*595c0*/  IMAD.WIDE R16, R22, 0x2, R6 ;  /* 0x0000000216107825 */ /* 0x001fe200078e0206 */
[----:B-1----:R-:W-:Y:S02]  /*595d0*/  PRMT R2, R11, 0x7632, R2 ;  /* 0x000076320b027816 */ /* 0x002fe40000000002 */
[----:B------:R-:W2:Y:S04]  /*595e0*/  LDL.LU R11, [R1+0x6c4] ;  /* 0x0006c400010b7983 */ /* 0x000ea80000300800 */
[----:B------:R0:W-:Y:S04]  /*595f0*/  @P3 STG.E.U16 [R16.64], R2 ;  /* 0x0000000210003986 */ /* 0x0001e8000c10150a */
[----:B0-----:R-:W3:Y:S01]  /*59600*/  LDL R17, [R1+0x6b4] ;  /* 0x0006b40001117983 */ /* 0x001ee20000100800 */
[----:B----4-:R-:W-:Y:S01]  /*59610*/  ISETP.LT.AND P6, PT, R8, c[0x0][0x178], !P2 ;  /* 0x00005e0008007a0c */ /* 0x010fe200057c1270 */
[----:B------:R-:W-:-:S04]  /*59620*/  IADD3 R8, R3, 0xd8, RZ ;  /* 0x000000d803087810 */ /* 0x000fc80007ffe0ff */
[----:B------:R-:W-:Y:S02]  /*59630*/  ISETP.GE.AND P3, PT, R8, c[0x0][0x17c], PT ;  /* 0x00005f0008007a0c */ /* 0x000fe40003f66270 */
[----:B------:R-:W4:Y:S01]  /*59640*/  LDL.LU R8, [R1+0x694] ;  /* 0x0006940001087983 */ /* 0x000f220000300800 */
[----:B------:R-:W-:Y:S02]  /*59650*/  ISETP.LT.AND P4, PT, R28, c[0x0][0x178], !P2 ;  /* 0x00005e001c007a0c */ /* 0x000fe40005781270 */
[----:B------:R-:W-:Y:S02]  /*59660*/  ISETP.LT.AND P5, PT, R27, c[0x0][0x178], !P2 ;  /* 0x00005e001b007a0c */ /* 0x000fe400057a1270 */
[----:B------:R-:W-:-:S05]  /*59670*/  IADD3 R0, R22, c[0x0][0x198], RZ ;  /* 0x0000660016007a10 */ /* 0x000fca0007ffe0ff */
[----:B------:R-:W-:-:S04]  /*59680*/  IMAD.WIDE R18, R0, 0x2, R4 ;  /* 0x0000000200127825 */ /* 0x000fc800078e0204 */
[----:B------:R-:W-:Y:S01]  /*59690*/  IMAD.WIDE R20, R0, 0x2, R14 ;  /* 0x0000000200147825 */ /* 0x000fe200078e020e */
[----:B---3--:R0:W-:Y:S04]  /*596a0*/  @P4 STG.E.U16 [R18.64], R17 ;  /* 0x0000001112004986 */ /* 0x0081e8000c10150a */
[----:B0-----:R-:W3:Y:S01]  /*596b0*/  LDL R18, [R1+0x34] ;  /* 0x0000340001127983 */ /* 0x001ee20000100800 */
[----:B------:R-:W2:Y:S03]  /*596c0*/  LDL.LU R19, [R1+0x6b4] ;  /* 0x0006b40001137983 */ /* 0x000ea60000300800 */
[----:B----4-:R0:W-:Y:S04]  /*596d0*/  @P5 STG.E.U16 [R20.64], R8 ;  /* 0x0000000814005986 */ /* 0x0101e8000c10150a */
[----:B0-----:R-:W4:Y:S01]  /*596e0*/  LDL R20, [R1+0x10dc] ;  /* 0x0010dc0001147983 */ /* 0x001f220000100800 */
[----:B------:R-:W2:Y:S01]  /*596f0*/  LDL.LU R21, [R1+0x674] ;  /* 0x0006740001157983 */ /* 0x000ea20000300800 */
[----:B------:R-:W-:Y:S01]  /*59700*/  ISETP.LT.AND P2, PT, R24, c[0x0][0x178], !P2 ;  /* 0x00005e0018007a0c */ /* 0x000fe20005741270 */
[----:B------:R-:W-:-:S04]  /*59710*/  IMAD.WIDE R22, R0, 0x2, R12 ;  /* 0x0000000200167825 */ /* 0x000fc800078e020c */
[----:B------:R-:W-:Y:S01]  /*59720*/  IMAD.WIDE R16, R0, 0x2, R6 ;  /* 0x0000000200107825 */ /* 0x000fe200078e0206 */
[----:B------:R-:W-:-:S03]  /*59730*/  PRMT R2, R8, 0x7632, R2 ;  /* 0x0000763208027816 */ /* 0x000fc60000000002 */
[----:B------:R-:W-:Y:S01]  /*59740*/  IADD3 R8, R3, 0xd9, RZ ;  /* 0x000000d903087810 */ /* 0x000fe20007ffe0ff */
[----:B--2---:R0:W-:Y:S01]  /*59750*/  @P6 STG.E.U16 [R22.64], R21 ;  /* 0x0000001516006986 */ /* 0x0041e2000c10150a */
[----:B------:R-:W-:Y:S02]  /*59760*/  ISETP.LT.AND P6, PT, R28, c[0x0][0x178], !P1 ;  /* 0x00005e001c007a0c */ /* 0x000fe40004fc1270 */
[----:B---3--:R1:W-:Y:S01]  /*59770*/  @P2 STG.E.U16 [R16.64], R18 ;  /* 0x0000001210002986 */ /* 0x0083e2000c10150a */
[----:B------:R-:W-:Y:S02]  /*59780*/  ISETP.GE.AND P2, PT, R8, c[0x0][0x17c], PT ;  /* 0x00005f0008007a0c */ /* 0x000fe40003f46270 */
[----:B------:R-:W2:Y:S01]  /*59790*/  LDL.LU R8, [R1+0x34] ;  /* 0x0000340001087983 */ /* 0x000ea20000300800 */
[----:B0-----:R-:W-:Y:S01]  /*597a0*/  IADD3 R22, R0, c[0x0][0x198], RZ ;  /* 0x0000660000167a10 */ /* 0x001fe20007ffe0ff */
[----:B------:R-:W-:-:S04]  /*597b0*/  PRMT R0, R19, 0x7632, R0 ;  /* 0x0000763213007816 */ /* 0x000fc80000000000 */
        /* <DEDUP_REMOVED lines=71> */
[----:B------:R-:W-:Y:S01]  /*59c30*/  IMAD.WIDE R22, R0, 0x2, R12 ;  /* 0x0000000200167825 */ /* 0x000fe200078e020c */
[----:B------:R-:W-:-:S03]  /*59c40*/  ISETP.LT.AND P6, PT, R28, c[0x0][0x178], !P3 ;  /* 0x00005e001c007a0c */ /* 0x000fc60005fc1270 */
[----:B------:R-:W-:Y:S01]  /*59c50*/  IMAD.WIDE R16, R0, 0x2, R6 ;  /* 0x0000000200107825 */ /* 0x000fe200078e0206 */
[----:B------:R-:W-:-:S03]  /*59c60*/  PRMT R2, R8, 0x7632, R2 ;  /* 0x0000763208027816 */ /* 0x000fc60000000002 */
[----:B------:R-:W-:Y:S01]  /*59c70*/  IADD3 R8, R3, 0xdd, RZ ;  /* 0x000000dd03087810 */ /* 0x000fe20007ffe0ff */
[----:B----4-:R0:W-:Y:S01]  /*59c80*/  @P5 STG.E.U16 [R22.64], R21 ;  /* 0x0000001516005986 */ /* 0x0101e2000c10150a */
[----:B------:R-:W-:Y:S02]  /*59c90*/  ISETP.LT.AND P5, PT, R27, c[0x0][0x178], !P3 ;  /* 0x00005e001b007a0c */ /* 0x000fe40005fa1270 */
[----:B--2---:R-:W-:Y:S01]  /*59ca0*/  ISETP.LT.AND P4, PT, R18, c[0x0][0x178], !P3 ;  /* 0x00005e0012007a0c */ /* 0x004fe20005f81270 */
[----:B------:R1:W-:Y:S01]  /*59cb0*/  @P1 STG.E.U16 [R16.64], R11 ;  /* 0x0000000b10001986 */ /* 0x0003e2000c10150a */
[----:B------:R-:W-:Y:S02]  /*59cc0*/  ISETP.LT.AND P3, PT, R24, c[0x0][0x178], !P3 ;  /* 0x00005e0018007a0c */ /* 0x000fe40005f61270 */
[----:B0-----:R-:W-:Y:S01]  /*59cd0*/  IADD3 R22, R0, c[0x0][0x198], RZ ;  /* 0x0000660000167a10 */ /* 0x001fe20007ffe0ff */
[----:B---3--:R-:W-:-:S04]  /*59ce0*/  PRMT R0, R19, 0x7632, R0 ;  /* 0x0000763213007816 */ /* 0x008fc80000000000 */
[----:B-1----:R-:W-:-:S04]  /*59cf0*/  IMAD.WIDE R16, R22, 0x2, R4 ;  /* 0x0000000216107825 */ /* 0x002fc800078e0204 */
[----:B------:R-:W-:Y:S01]  /*59d00*/  IMAD.WIDE R18, R22, 0x2, R14 ;  /* 0x0000000216127825 */ /* 0x000fe200078e020e */
[----:B------:R-:W-:-:S03]  /*59d10*/  PRMT R23, R21, 0x7632, R23 ;  /* 0x0000763215177816 */ /* 0x000fc60000000017 */
[----:B------:R-:W-:Y:S01]  /*59d20*/  IMAD.WIDE R20, R22, 0x2, R12 ;  /* 0x0000000216147825 */ /* 0x000fe200078e020c */
[----:B------:R0:W-:Y:S03]  /*59d30*/  @P6 STG.E.U16 [R16.64], R0 ;  /* 0x0000000010006986 */ /* 0x0001e6000c10150a */
[----:B------:R1:W-:Y:S01]  /*59d40*/  @P5 STG.E.U16 [R18.64], R2 ;  /* 0x0000000212005986 */ /* 0x0003e2000c10150a */
[----:B------:R-:W-:Y:S01]  /*59d50*/  ISETP.GE.AND P1, PT, R8, c[0x0][0x17c], PT ;  /* 0x00005f0008007a0c */ /* 0x000fe20003f26270 */
[----:B------:R-:W-:Y:S01]  /*59d60*/  @P4 STG.E.U16 [R20.64], R23 ;  /* 0x0000001714004986 */ /* 0x000fe2000c10150a */
[----:B------:R-:W2:Y:S01]  /*59d70*/  LDL R8, [R1+0x10dc] ;  /* 0x0010dc0001087983 */ /* 0x000ea20000100800 */
[----:B0-----:R-:W-:Y:S01]  /*59d80*/  IMAD.WIDE R16, R22, 0x2, R6 ;  /* 0x0000000216107825 */ /* 0x001fe200078e0206 */
[----:B-1----:R-:W-:Y:S02]  /*59d90*/  PRMT R2, R11, 0x7632, R2 ;  /* 0x000076320b027816 */ /* 0x002fe40000000002 */
[----:B------:R-:W3:Y:S04]  /*59da0*/  LDL.LU R11, [R1+0x734] ;  /* 0x00073400010b7983 */ /* 0x000ee80000300800 */
[----:B------:R0:W-:Y:S04]  /*59db0*/  @P3 STG.E.U16 [R16.64], R2 ;  /* 0x0000000210003986 */ /* 0x0001e8000c10150a */
[----:B0-----:R-:W4:Y:S01]  /*59dc0*/  LDL R17, [R1+0x754] ;  /* 0x0007540001117983 */ /* 0x001f220000100800 */
[----:B------:R-:W-:-:S02]  /*59dd0*/  ISETP.LT.AND P4, PT, R28, c[0x0][0x178], !P2 ;  /* 0x00005e001c007a0c */ /* 0x000fc40005781270 */
[----:B------:R-:W-:-:S05]  /*59de0*/  IADD3 R0, R22, c[0x0][0x198], RZ ;  /* 0x0000660016007a10 */ /* 0x000fca0007ffe0ff */
[----:B------:R-:W-:Y:S01]  /*59df0*/  IMAD.WIDE R18, R0, 0x2, R4 ;  /* 0x0000000200127825 */ /* 0x000fe200078e0204 */
[----:B------:R-:W-:-:S05]  /*59e00*/  ISETP.LT.AND P6, PT, R27, c[0x0][0x178], !P2 ;  /* 0x00005e001b007a0c */ /* 0x000fca00057c1270 */
[----:B----4-:R0:W-:Y:S04]  /*59e10*/  @P4 STG.E.U16 [R18.64], R17 ;  /* 0x0000001112004986 */ /* 0x0101e8000c10150a */
[----:B0-----:R-:W4:Y:S01]  /*59e20*/  LDL.LU R18, [R1+0x754] ;  /* 0x0007540001127983 */ /* 0x001f220000300800 */
[----:B------:R-:W3:Y:S02]  /*59e30*/  LDL.LU R19, [R1+0x744] ;  /* 0x0007440001137983 */ /* 0x000ee40000300800 */
[----:B------:R-:W-:Y:S01]  /*59e40*/  IMAD.WIDE R20, R0, 0x2, R14 ;  /* 0x0000000200147825 */ /* 0x000fe200078e020e */
[----:B--2---:R-:W-:-:S03]  /*59e50*/  ISETP.LT.AND P5, PT, R8, c[0x0][0x178], !P2 ;  /* 0x00005e0008007a0c */ /* 0x004fc600057a1270 */
[----:B------:R-:W-:Y:S01]  /*59e60*/  ISETP.LT.AND P2, PT, R24, c[0x0][0x178], !P2 ;  /* 0x00005e0018007a0c */ /* 0x000fe20005741270 */
[----:B---3--:R0:W-:Y:S04]  /*59e70*/  @P6 STG.E.U16 [R20.64], R19 ;  /* 0x0000001314006986 */ /* 0x0081e8000c10150a */
[----:B0-----:R-:W2:Y:S01]  /*59e80*/  LDL R20, [R1+0x10dc] ;  /* 0x0010dc0001147983 */ /* 0x001ea20000100800 */
[----:B------:R-:W3:Y:S02]  /*59e90*/  LDL.LU R21, [R1+0x724] ;  /* 0x0007240001157983 */ /* 0x000ee40000300800 */
[----:B------:R-:W-:Y:S01]  /*59ea0*/  IMAD.WIDE R22, R0, 0x2, R12 ;  /* 0x0000000200167825 */ /* 0x000fe200078e020c */
[----:B------:R-:W-:-:S03]  /*59eb0*/  ISETP.LT.AND P6, PT, R28, c[0x0][0x178], !P1 ;  /* 0x00005e001c007a0c */ /* 0x000fc60004fc1270 */
[----:B------:R-:W-:Y:S01]  /*59ec0*/  IMAD.WIDE R16, R0, 0x2, R6 ;  /* 0x0000000200107825 */ /* 0x000fe200078e0206 */
[----:B------:R-:W-:Y:S02]  /*59ed0*/  IADD3 R8, R3, 0xde, RZ ;  /* 0x000000de03087810 */ /* 0x000fe40007ffe0ff */
[----:B----4-:R-:W-:Y:S02]  /*59ee0*/  PRMT R2, R18, 0x7632, R2 ;  /* 0x0000763212027816 */ /* 0x010fe40000000002 */
[----:B------:R-:W-:Y:S01]  /*59ef0*/  ISETP.GE.AND P3, PT, R8, c[0x0][0x17c], PT ;  /* 0x00005f0008007a0c */ /* 0x000fe20003f66270 */
[----:B------:R-:W-:Y:S01]  /*59f00*/  PRMT R8, R19, 0x7632, R8 ;  /* 0x0000763213087816 */ /* 0x000fe20000000008 */
[----:B---3--:R0:W-:Y:S01]  /*59f10*/  @P5 STG.E.U16 [R22.64], R21 ;  /* 0x0000001516005986 */ /* 0x0081e2000c10150a */
[----:B------:R-:W-:Y:S02]  /*59f20*/  ISETP.LT.AND P5, PT, R27, c[0x0][0x178], !P1 ;  /* 0x00005e001b007a0c */ /* 0x000fe40004fa1270 */
[----:B--2---:R-:W-:Y:S01]  /*59f30*/  ISETP.LT.AND P4, PT, R20, c[0x0][0x178], !P1 ;  /* 0x00005e0014007a0c */ /* 0x004fe20004f81270 */
[----:B------:R-:W-:Y:S01]  /*59f40*/  ISETP.LT.AND P1, PT, R24, c[0x0][0x178], !P1 ;  /* 0x00005e0018007a0c */ /* 0x000fe20004f21270 */
[----:B------:R1:W-:Y:S01]  /*59f50*/  @P2 STG.E.U16 [R16.64], R25 ;  /* 0x0000001910002986 */ /* 0x0003e2000c10150a */
[----:B0-----:R-:W-:Y:S01]  /*59f60*/  IADD3 R22, R0, c[0x0][0x198], RZ ;  /* 0x0000660000167a10 */ /* 0x001fe20007ffe0ff */
[----:B------:R-:W-:-:S04]  /*59f70*/  IADD3 R0, R3, 0xdf, RZ ;  /* 0x000000df03007810 */ /* 0x000fc80007ffe0ff */
[----:B-1----:R-:W-:Y:S01]  /*59f80*/  IMAD.WIDE R16, R22, 0x2, R4 ;  /* 0x0000000216107825 */ /* 0x002fe200078e0204 */
[----:B------:R-:W-:Y:S02]  /*59f90*/  ISETP.GE.AND P2, PT, R0, c[0x0][0x17c], PT ;  /* 0x00005f0000007a0c */ /* 0x000fe40003f46270 */
[----:B------:R-:W2:Y:S01]  /*59fa0*/  LDL R0, [R1+0x10dc] ;  /* 0x0010dc0001007983 */ /* 0x000ea20000100800 */
[----:B------:R-:W-:Y:S01]  /*59fb0*/  IMAD.WIDE R18, R22, 0x2, R14 ;  /* 0x0000000216127825 */ /* 0x000fe200078e020e */
[----:B------:R-:W-:-:S03]  /*59fc0*/  PRMT R23, R21, 0x7632, R23 ;  /* 0x0000763215177816 */ /* 0x000fc60000000017 */
[C---:B------:R-:W-:Y:S01]  /*59fd0*/  IMAD.WIDE R20, R22.reuse, 0x2, R12 ;  /* 0x0000000216147825 */ /* 0x040fe200078e020c */
[----:B------:R0:W-:Y:S03]  /*59fe0*/  @P6 STG.E.U16 [R16.64], R2 ;  /* 0x0000000210006986 */ /* 0x0001e6000c10150a */
[----:B------:R-:W-:Y:S01]  /*59ff0*/  @P5 STG.E.U16 [R18.64], R8 ;  /* 0x0000000812005986 */ /* 0x000fe2000c10150a */
[----:B------:R-:W-:Y:S01]  /*5a000*/  @P4 STG.E.U16 [R20.64], R23 ;  /* 0x0000001714004986 */ /* 0x000fe2000c10150a */
[----:B0-----:R-:W-:Y:S01]  /*5a010*/  PRMT R2, R25, 0x7632, R2 ;  /* 0x0000763219027816 */ /* 0x001fe20000000002 */
[----:B------:R-:W-:Y:S02]  /*5a020*/  IMAD.WIDE R16, R22, 0x2, R6 ;  /* 0x0000000216107825 */ /* 0x000fe400078e0206 */
[----:B------:R-:W3:Y:S04]  /*5a030*/  LDL.LU R25, [R1+0x10dc] ;  /* 0x0010dc0001197983 */ /* 0x000ee80000300800 */
[----:B------:R0:W-:Y:S04]  /*5a040*/  @P1 STG.E.U16 [R16.64], R2 ;  /* 0x0000000210001986 */ /* 0x0001e8000c10150a */
[----:B0-----:R-:W4:Y:S01]  /*5a050*/  LDL R17, [R1+0x764] ;  /* 0x0007640001117983 */ /* 0x001f220000100800 */
[----:B------:R-:W-:-:S02]  /*5a060*/  ISETP.LT.AND P4, PT, R28, c[0x0][0x178], !P3 ;  /* 0x00005e001c007a0c */ /* 0x000fc40005f81270 */
[----:B------:R-:W-:Y:S02]  /*5a070*/  ISETP.LT.AND P6, PT, R27, c[0x0][0x178], !P3 ;  /* 0x00005e001b007a0c */ /* 0x000fe40005fc1270 */
[----:B--2---:R-:W-:Y:S01]  /*5a080*/  ISETP.LT.AND P5, PT, R0, c[0x0][0x178], !P3 ;  /* 0x00005e0000007a0c */ /* 0x004fe20005fa1270 */
[----:B------:R-:W-:-:S05]  /*5a090*/  IADD3 R0, R22, c[0x0][0x198], RZ ;  /* 0x0000660016007a10 */ /* 0x000fca0007ffe0ff */
[----:B------:R-:W-:-:S04]  /*5a0a0*/  IMAD.WIDE R18, R0, 0x2, R4 ;  /* 0x0000000200127825 */ /* 0x000fc800078e0204 */
[----:B------:R-:W-:Y:S01]  /*5a0b0*/  IMAD.WIDE R20, R0, 0x2, R14 ;  /* 0x0000000200147825 */ /* 0x000fe200078e020e */
[----:B----4-:R0:W-:Y:S04]  /*5a0c0*/  @P4 STG.E.U16 [R18.64], R17 ;  /* 0x0000001112004986 */ /* 0x0101e8000c10150a */
[----:B------:R1:W-:Y:S01]  /*5a0d0*/  @P6 STG.E.U16 [R20.64], R11 ;  /* 0x0000000b14006986 */ /* 0x0003e2000c10150a */
[----:B0-----:R-:W2:Y:S01]  /*5a0e0*/  LDL.LU R19, [R1+0x764] ;  /* 0x0007640001137983 */ /* 0x001ea20000300800 */
[----:B-1----:R-:W4:Y:S01]  /*5a0f0*/  LDL.LU R21, [R1+0x704] ;  /* 0x0007040001157983 */ /* 0x002f220000300800 */
[----:B------:R-:W-:Y:S01]  /*5a100*/  ISETP.LT.AND P3, PT, R24, c[0x0][0x178], !P3 ;  /* 0x00005e0018007a0c */ /* 0x000fe20005f61270 */
[----:B------:R-:W-:Y:S01]  /*5a110*/  IMAD.WIDE R22, R0, 0x2, R12 ;  /* 0x0000000200167825 */ /* 0x000fe200078e020c */
[----:B------:R-:W-:-:S02]  /*5a120*/  IADD3 R8, R3, 0xe0, RZ ;  /* 0x000000e003087810 */ /* 0x000fc40007ffe0ff */
[----:B------:R-:W-:Y:S01]  /*5a130*/  ISETP.LT.AND P6, PT, R28, c[0x0][0x178], !P2 ;  /* 0x00005e001c007a0c */ /* 0x000fe200057c1270 */
[----:B------:R-:W-:Y:S01]  /*5a140*/  IMAD.WIDE R16, R0, 0x2, R6 ;  /* 0x0000000200107825 */ /* 0x000fe200078e0206 */
[----:B------:R-:W-:-:S03]  /*5a150*/  ISETP.GE.AND P1, PT, R8, c[0x0][0x17c], PT ;  /* 0x00005f0008007a0c */ /* 0x000fc60003f26270 */
[----:B------:R-:W-:Y:S01]  /*5a160*/  IADD3 R8, R0, c[0x0][0x198], RZ ;  /* 0x0000660000087a10 */ /* 0x000fe20007ffe0ff */
[----:B---3--:R-:W-:Y:S02]  /*5a170*/  ISETP.LT.AND P4, PT, R25, c[0x0][0x178], !P2 ;  /* 0x00005e0019007a0c */ /* 0x008fe40005781270 */
[----:B------:R-:W-:Y:S01]  /*5a180*/  IADD3 R0, R3, 0xe1, RZ ;  /* 0x000000e103007810 */ /* 0x000fe20007ffe0ff */
[----:B----4-:R-:W-:Y:S01]  /*5a190*/  @P5 STG.E.U16 [R22.64], R21 ;  /* 0x0000001516005986 */ /* 0x010fe2000c10150a */
[----:B------:R-:W-:Y:S01]  /*5a1a0*/  ISETP.LT.AND P5, PT, R27, c[0x0][0x178], !P2 ;  /* 0x00005e001b007a0c */ /* 0x000fe200057a1270 */
[----:B------:R0:W-:Y:S01]  /*5a1b0*/  @P3 STG.E.U16 [R16.64], R9 ;  /* 0x0000000910003986 */ /* 0x0001e2000c10150a */
[----:B------:R-:W-:Y:S02]  /*5a1c0*/  ISETP.LT.AND P2, PT, R24, c[0x0][0x178], !P2 ;  /* 0x00005e0018007a0c */ /* 0x000fe40005741270 */
[----:B--2---:R-:W-:Y:S01]  /*5a1d0*/  PRMT R2, R19, 0x7632, R2 ;  /* 0x0000763213027816 */ /* 0x004fe20000000002 */
[----:B------:R-:W-:Y:S01]  /*5a1e0*/  IMAD.WIDE R18, R8, 0x2, R14 ;  /* 0x0000000208127825 */ /* 0x000fe200078e020e */
[----:B------:R-:W-:-:S03]  /*5a1f0*/  ISETP.GE.AND P3, PT, R0, c[0x0][0x17c], PT ;  /* 0x00005f0000007a0c */ /* 0x000fc60003f66270 */
[C---:B------:R-:W-:Y:S02]  /*5a200*/  IADD3 R0, R8.reuse, c[0x0][0x198], RZ ;  /* 0x0000660008007a10 */ /* 0x040fe40007ffe0ff */
[C---:B0-----:R-:W-:Y:S01]  /*5a210*/  IMAD.WIDE R16, R8.reuse, 0x2, R4 ;  /* 0x0000000208107825 */ /* 0x041fe200078e0204 */
[----:B------:R-:W-:Y:S02]  /*5a220*/  PRMT R9, R11, 0x7632, R9 ;  /* 0x000076320b097816 */ /* 0x000fe40000000009 */
[----:B------:R-:W-:Y:S01]  /*5a230*/  PRMT R22, R21, 0x7632, R22 ;  /* 0x0000763215167816 */ /* 0x000fe20000000016 */
[C---:B------:R-:W-:Y:S01]  /*5a240*/  IMAD.WIDE R20, R8.reuse, 0x2, R12 ;  /* 0x0000000208147825 */ /* 0x040fe200078e020c */
[----:B------:R-:W2:Y:S04]  /*5a250*/  LDL.LU R11, [R1+0x58] ;  /* 0x00005800010b7983 */ /* 0x000ea80000300800 */
[----:B------:R0:W-:Y:S01]  /*5a260*/  @P6 STG.E.U16 [R16.64], R2 ;  /* 0x0000000210006986 */ /* 0x0001e2000c10150a */
[----:B------:R1:W-:Y:S02]  /*5a270*/  @P5 STG.E.U16 [R18.64], R9 ;  /* 0x0000000912005986 */ /* 0x0003e4000c10150a */
[----:B------:R-:W-:Y:S01]  /*5a280*/  @P4 STG.E.U16 [R20.64], R22 ;  /* 0x0000001614004986 */ /* 0x000fe2000c10150a */
[----:B0-----:R-:W-:Y:S01]  /*5a290*/  PRMT R2, R9, 0x7632, R2 ;  /* 0x0000763209027816 */ /* 0x001fe20000000002 */
[----:B-1----:R-:W-:-:S05]  /*5a2a0*/  IMAD.WIDE R8, R8, 0x2, R6 ;  /* 0x0000000208087825 */ /* 0x002fca00078e0206 */
[----:B------:R0:W-:Y:S04]  /*5a2b0*/  @P2 STG.E.U16 [R8.64], R2 ;  /* 0x0000000208002986 */ /* 0x0001e8000c10150a */
[----:B0-----:R-:W3:Y:S01]  /*5a2c0*/  LDL R9, [R1+0x618] ;  /* 0x0006180001097983 */ /* 0x001ee20000100800 */
[----:B------:R-:W-:Y:S01]  /*5a2d0*/  ISETP.LT.AND P4, PT, R28, c[0x0][0x178], !P1 ;  /* 0x00005e001c007a0c */ /* 0x000fe20004f81270 */
[----:B------:R-:W-:Y:S01]  /*5a2e0*/  IMAD.WIDE R16, R0, 0x2, R4 ;  /* 0x0000000200107825 */ /* 0x000fe200078e0204 */
[----:B------:R-:W-:-:S11]  /*5a2f0*/  ISETP.LT.AND P6, PT, R27, c[0x0][0x178], !P1 ;  /* 0x00005e001b007a0c */ /* 0x000fd60004fc1270 */
[----:B---3--:R0:W-:Y:S04]  /*5a300*/  @P4 STG.E.U16 [R16.64], R9 ;  /* 0x0000000910004986 */ /* 0x0081e8000c10150a */
[----:B0-----:R-:W3:Y:S01]  /*5a310*/  LDL.LU R16, [R1+0x618] ;  /* 0x0006180001107983 */ /* 0x001ee20000300800 */
[----:B------:R-:W4:Y:S02]  /*5a320*/  LDL.LU R17, [R1+0x608] ;  /* 0x0006080001117983 */ /* 0x000f240000300800 */
[----:B------:R-:W-:Y:S01]  /*5a330*/  IMAD.WIDE R18, R0, 0x2, R14 ;  /* 0x0000000200127825 */ /* 0x000fe200078e020e */
[----:B------:R-:W-:-:S03]  /*5a340*/  ISETP.LT.AND P5, PT, R25, c[0x0][0x178], !P1 ;  /* 0x00005e0019007a0c */ /* 0x000fc60004fa1270 */
[----:B------:R-:W-:Y:S02]  /*5a350*/  ISETP.LT.AND P1, PT, R24, c[0x0][0x178], !P1 ;  /* 0x00005e0018007a0c */ /* 0x000fe40004f21270 */
[----:B------:R-:W-:Y:S01]  /*5a360*/  IMAD.WIDE R20, R0, 0x2, R12 ;  /* 0x0000000200147825 */ /* 0x000fe200078e020c */
[----:B----4-:R0:W-:Y:S04]  /*5a370*/  @P6 STG.E.U16 [R18.64], R17 ;  /* 0x0000001112006986 */ /* 0x0101e8000c10150a */
[----:B0-----:R-:W4:Y:S01]  /*5a380*/  LDL.LU R19, [R1+0x5f8] ;  /* 0x0005f80001137983 */ /* 0x001f220000300800 */
[----:B------:R-:W-:Y:S01]  /*5a390*/  ISETP.LT.AND P6, PT, R28, c[0x0][0x178], !P3 ;  /* 0x00005e001c007a0c */ /* 0x000fe20005fc1270 */
[----:B------:R-:W-:Y:S01]  /*5a3a0*/  IMAD.WIDE R8, R0, 0x2, R6 ;  /* 0x0000000200087825 */ /* 0x000fe200078e0206 */
[----:B------:R-:W-:-:S02]  /*5a3b0*/  ISETP.LT.AND P4, PT, R25, c[0x0][0x178], !P3 ;  /* 0x00005e0019007a0c */ /* 0x000fc40005f81270 */
[----:B------:R-:W-:Y:S02]  /*5a3c0*/  IADD3 R22, R3, 0xe2, RZ ;  /* 0x000000e203167810 */ /* 0x000fe40007ffe0ff */
[----:B------:R-:W-:Y:S02]  /*5a3d0*/  PRMT R2, R17, 0x7632, R2 ;  /* 0x0000763211027816 */ /* 0x000fe40000000002 */
[----:B------:R-:W-:Y:S01]  /*5a3e0*/  ISETP.GE.AND P2, PT, R22, c[0x0][0x17c], PT ;  /* 0x00005f0016007a0c */ /* 0x000fe20003f46270 */
[----:B----4-:R0:W-:Y:S01]  /*5a3f0*/  @P5 STG.E.U16 [R20.64], R19 ;  /* 0x0000001314005986 */ /* 0x0101e2000c10150a */
[----:B------:R-:W-:Y:S01]  /*5a400*/  ISETP.LT.AND P5, PT, R27, c[0x0][0x178], !P3 ;  /* 0x00005e001b007a0c */ /* 0x000fe20005fa1270 */
[----:B--2---:R1:W-:Y:S01]  /*5a410*/  @P1 STG.E.U16 [R8.64], R11 ;  /* 0x0000000b08001986 */ /* 0x0043e2000c10150a */
[----:B------:R-:W-:Y:S02]  /*5a420*/  ISETP.LT.AND P3, PT, R24, c[0x0][0x178], !P3 ;  /* 0x00005e0018007a0c */ /* 0x000fe40005f61270 */
        /* <DEDUP_REMOVED lines=14> */
[----:B------:R-:W-:-:S02]  /*5a510*/  ISETP.LT.AND P4, PT, R28, c[0x0][0x178], !P2 ;  /* 0x00005e001c007a0c */ /* 0x000fc40005781270 */
[----:B------:R-:W-:-:S05]  /*5a520*/  IADD3 R0, R20, c[0x0][0x198], RZ ;  /* 0x0000660014007a10 */ /* 0x000fca0007ffe0ff */
[----:B------:R-:W-:Y:S01]  /*5a530*/  IMAD.WIDE R16, R0, 0x2, R4 ;  /* 0x0000000200107825 */ /* 0x000fe200078e0204 */
[----:B------:R-:W-:-:S05]  /*5a540*/  ISETP.LT.AND P6, PT, R27, c[0x0][0x178], !P2 ;  /* 0x00005e001b007a0c */ /* 0x000fca00057c1270 */
[----:B---3--:R0:W-:Y:S04]  /*5a550*/  @P4 STG.E.U16 [R16.64], R9 ;  /* 0x0000000910004986 */ /* 0x0081e8000c10150a */
[----:B0-----:R-:W3:Y:S01]  /*5a560*/  LDL.LU R16, [R1+0x658] ;  /* 0x0006580001107983 */ /* 0x001ee20000300800 */
[----:B------:R-:W4:Y:S02]  /*5a570*/  LDL.LU R17, [R1+0x638] ;  /* 0x0006380001117983 */ /* 0x000f240000300800 */
[----:B------:R-:W-:Y:S01]  /*5a580*/  IMAD.WIDE R18, R0, 0x2, R14 ;  /* 0x0000000200127825 */ /* 0x000fe200078e020e */
[----:B------:R-:W-:Y:S02]  /*5a590*/  ISETP.LT.AND P5, PT, R25, c[0x0][0x178], !P2 ;  /* 0x00005e0019007a0c */ /* 0x000fe400057a1270 */
[----:B------:R-:W-:Y:S01]  /*5a5a0*/  IADD3 R21, R3, 0xe3, RZ ;  /* 0x000000e303157810 */ /* 0x000fe20007ffe0ff */
[----:B------:R-:W-:Y:S01]  /*5a5b0*/  ISETP.LT.AND P2, PT, R24, c[0x0][0x178], !P2 ;  /* 0x00005e0018007a0c */ /* 0x000fe20005741270 */
[----:B----4-:R0:W-:Y:S04]  /*5a5c0*/  @P6 STG.E.U16 [R18.64], R17 ;  /* 0x0000001112006986 */ /* 0x0101e8000c10150a */
[----:B0-----:R-:W4:Y:S01]  /*5a5d0*/  LDL R18, [R1+0x8] ;  /* 0x0000080001127983 */ /* 0x001f220000100800 */
[----:B------:R-:W2:Y:S01]  /*5a5e0*/  LDL.LU R19, [R1+0x628] ;  /* 0x0006280001137983 */ /* 0x000ea20000300800 */
[----:B------:R-:W-:Y:S01]  /*5a5f0*/  ISETP.GE.AND P1, PT, R21, c[0x0][0x17c], PT ;  /* 0x00005f0015007a0c */ /* 0x000fe20003f26270 */
[----:B------:R-:W-:-:S04]  /*5a600*/  IMAD.WIDE R20, R0, 0x2, R12 ;  /* 0x0000000200147825 */ /* 0x000fc800078e020c */
[----:B------:R-:W-:Y:S01]  /*5a610*/  IMAD.WIDE R8, R0, 0x2, R6 ;  /* 0x0000000200087825 */ /* 0x000fe200078e0206 */
[----:B------:R-:W-:Y:S02]  /*5a620*/  ISETP.LT.AND P6, PT, R28, c[0x0][0x178], !P1 ;  /* 0x00005e001c007a0c */ /* 0x000fe40004fc1270 */
[----:B---3--:R-:W-:Y:S01]  /*5a630*/  PRMT R2, R16, 0x7632, R2 ;  /* 0x0000763210027816 */ /* 0x008fe20000000002 */
[----:B--2---:R0:W-:Y:S01]  /*5a640*/  @P5 STG.E.U16 [R20.64], R19 ;  /* 0x0000001314005986 */ /* 0x0041e2000c10150a */
[----:B----4-:R1:W-:Y:S01]  /*5a650*/  @P2 STG.E.U16 [R8.64], R18 ;  /* 0x0000001208002986 */ /* 0x0103e2000c10150a */
[----:B0-----:R-:W-:-:S05]  /*5a660*/  IADD3 R20, R0, c[0x0][0x198], RZ ;  /* 0x0000660000147a10 */ /* 0x001fca0007ffe0ff */
[----:B-1----:R-:W-:-:S05]  /*5a670*/  IMAD.WIDE R8, R20, 0x2, R4 ;  /* 0x0000000214087825 */ /* 0x002fca00078e0204 */
[----:B------:R0:W-:Y:S04]  /*5a680*/  @P6 STG.E.U16 [R8.64], R2 ;  /* 0x0000000208006986 */ /* 0x0001e8000c10150a */
[----:B0-----:R-:W2:Y:S01]  /*5a690*/  LDL.LU R9, [R1+0x8] ;  /* 0x0000080001097983 */ /* 0x001ea20000300800 */
[----:B------:R-:W-:Y:S02]  /*5a6a0*/  ISETP.LT.AND P5, PT, R27, c[0x0][0x178], !P1 ;  /* 0x00005e001b007a0c */ /* 0x000fe40004fa1270 */
[----:B------:R-:W-:Y:S01]  /*5a6b0*/  ISETP.LT.AND P4, PT, R25, c[0x0][0x178], !P1 ;  /* 0x00005e0019007a0c */ /* 0x000fe20004f81270 */
[----:B------:R-:W-:Y:S01]  /*5a6c0*/  ISETP.LT.AND P1, PT, R24, c[0x0][0x178], !P1 ;  /* 0x00005e0018007a0c */ /* 0x000fe20004f21270 */
[----:B------:R-:W-:Y:S02]  /*5a6d0*/  IADD3 R22, R3, 0xe4, RZ ;  /* 0x000000e403167810 */ /* 0x000fe40007ffe0ff */
[----:B------:R-:W-:Y:S01]  /*5a6e0*/  PRMT R21, R17, 0x7632, R21 ;  /* 0x0000763211157816 */ /* 0x000fe20000000015 */
[----:B------:R-:W-:Y:S01]  /*5a6f0*/  IMAD.WIDE R16, R20, 0x2, R14 ;  /* 0x0000000214107825 */ /* 0x000fe200078e020e */
[----:B------:R-:W-:-:S03]  /*5a700*/  ISETP.GE.AND P3, PT, R22, c[0x0][0x17c], PT ;  /* 0x00005f0016007a0c */ /* 0x000fc60003f66270 */
[----:B------:R-:W-:Y:S02]  /*5a710*/  PRMT R22, R19, 0x7632, R22 ;  /* 0x0000763213167816 */ /* 0x000fe40000000016 */
[C---:B------:R-:W-:Y:S01]  /*5a720*/  IMAD.WIDE R18, R20.reuse, 0x2, R12 ;  /* 0x0000000214127825 */ /* 0x040fe200078e020c */
[----:B------:R-:W-:Y:S04]  /*5a730*/  @P5 STG.E.U16 [R16.64], R21 ;  /* 0x0000001510005986 */ /* 0x000fe8000c10150a */
[----:B------:R-:W-:Y:S01]  /*5a740*/  @P4 STG.E.U16 [R18.64], R22 ;  /* 0x0000001612004986 */ /* 0x000fe2000c10150a */
[----:B--2---:R-:W-:Y:S01]  /*5a750*/  PRMT R2, R9, 0x7632, R2 ;  /* 0x0000763209027816 */ /* 0x004fe20000000002 */
[----:B------:R-:W-:-:S05]  /*5a760*/  IMAD.WIDE R8, R20, 0x2, R6 ;  /* 0x0000000214087825 */ /* 0x000fca00078e0206 */
[----:B------:R0:W-:Y:S04]  /*5a770*/  @P1 STG.E.U16 [R8.64], R2 ;  /* 0x0000000208001986 */ /* 0x0001e8000c10150a */
[----:B0-----:R-:W2:Y:S01]  /*5a780*/  LDL R9, [R1+0x688] ;  /* 0x0006880001097983 */ /* 0x001ea20000100800 */
[----:B------:R-:W-:Y:S02]  /*5a790*/  IADD3 R0, R3, 0xe5, RZ ;  /* 0x000000e503007810 */ /* 0x000fe40007ffe0ff */
[----:B------:R-:W-:Y:S02]  /*5a7a0*/  ISETP.LT.AND P4, PT, R28, c[0x0][0x178], !P3 ;  /* 0x00005e001c007a0c */ /* 0x000fe40005f81270 */
[----:B------:R-:W-:Y:S02]  /*5a7b0*/  ISETP.LT.AND P6, PT, R27, c[0x0][0x178], !P3 ;  /* 0x00005e001b007a0c */ /* 0x000fe40005fc1270 */
[----:B------:R-:W-:Y:S01]  /*5a7c0*/  ISETP.GE.AND P2, PT, R0, c[0x0][0x17c], PT ;  /* 0x00005f0000007a0c */ /* 0x000fe20003f46270 */
[----:B------:R-:W-:-:S05]  /*5a7d0*/  IADD3 R0, R20, c[0x0][0x198], RZ ;  /* 0x0000660014007a10 */ /* 0x000fca0007ffe0ff */
[----:B------:R-:W-:-:S04]  /*5a7e0*/  IMAD.WIDE R16, R0, 0x2, R4 ;  /* 0x0000000200107825 */ /* 0x000fc800078e0204 */
[----:B------:R-:W-:Y:S01]  /*5a7f0*/  IMAD.WIDE R18, R0, 0x2, R14 ;  /* 0x0000000200127825 */ /* 0x000fe200078e020e */
[----:B--2---:R0:W-:Y:S04]  /*5a800*/  @P4 STG.E.U16 [R16.64], R9 ;  /* 0x0000000910004986 */ /* 0x0041e8000c10150a */
[----:B------:R1:W-:Y:S01]  /*5a810*/  @P6 STG.E.U16 [R18.64], R11 ;  /* 0x0000000b12006986 */ /* 0x0003e2000c10150a */
[----:B0-----:R-:W2:Y:S01]  /*5a820*/  LDL R16, [R1+0x48] ;  /* 0x0000480001107983 */ /* 0x001ea20000100800 */
[----:B------:R-:W3:Y:S02]  /*5a830*/  LDL.LU R17, [R1+0x688] ;  /* 0x0006880001117983 */ /* 0x000ee40000300800 */
[----:B-1----:R-:W4:Y:S01]  /*5a840*/  LDL.LU R19, [R1+0x648] ;  /* 0x0006480001137983 */ /* 0x002f220000300800 */
[----:B------:R-:W-:Y:S01]  /*5a850*/  ISETP.LT.AND P5, PT, R25, c[0x0][0x178], !P3 ;  /* 0x00005e0019007a0c */ /* 0x000fe20005fa1270 */
[----:B------:R-:W-:-:S02]  /*5a860*/  ISETP.LT.AND P3, PT, R24, c[0x0][0x178], !P3 ;  /* 0x00005e0018007a0c */ /* 0x000fc40005f61270 */
[----:B------:R-:W-:-:S04]  /*5a870*/  IMAD.WIDE R20, R0, 0x2, R12 ;  /* 0x0000000200147825 */ /* 0x000fc800078e020c */
[----:B------:R-:W-:Y:S01]  /*5a880*/  IMAD.WIDE R8, R0, 0x2, R6 ;  /* 0x0000000200087825 */ /* 0x000fe200078e0206 */
[----:B------:R-:W-:Y:S02]  /*5a890*/  PRMT R2, R11, 0x7632, R2 ;  /* 0x000076320b027816 */ /* 0x000fe40000000002 */
[----:B------:R-:W3:Y:S01]  /*5a8a0*/  LDL.LU R11, [R1+0x38] ;  /* 0x00003800010b7983 */ /* 0x000ee20000300800 */
[----:B------:R-:W-:-:S03]  /*5a8b0*/  ISETP.LT.AND P6, PT, R28, c[0x0][0x178], !P2 ;  /* 0x00005e001c007a0c */ /* 0x000fc600057c1270 */
[----:B----4-:R0:W-:Y:S01]  /*5a8c0*/  @P5 STG.E.U16 [R20.64], R19 ;  /* 0x0000001314005986 */ /* 0x0101e2000c10150a */
[----:B--2---:R1:W-:Y:S01]  /*5a8d0*/  @P3 STG.E.U16 [R8.64], R16 ;  /* 0x0000001008003986 */ /* 0x0043e2000c10150a */
[----:B0-----:R-:W-:-:S04]  /*5a8e0*/  IADD3 R21, R3, 0xe7, RZ ;  /* 0x000000e703157810 */ /* 0x001fc80007ffe0ff */
[----:B------:R-:W-:Y:S02]  /*5a8f0*/  ISETP.GE.AND P3, PT, R21, c[0x0][0x17c], PT ;  /* 0x00005f0015007a0c */ /* 0x000fe40003f66270 */
[----:B------:R-:W2:Y:S01]  /*5a900*/  LDL.LU R21, [R1+0x48] ;  /* 0x0000480001157983 */ /* 0x000ea20000300800 */
[----:B------:R-:W-:Y:S02]  /*5a910*/  ISETP.LT.AND P5, PT, R27, c[0x0][0x178], !P2 ;  /* 0x00005e001b007a0c */ /* 0x000fe400057a1270 */
[----:B------:R-:W-:Y:S02]  /*5a920*/  IADD3 R20, R0, c[0x0][0x198], RZ ;  /* 0x0000660000147a10 */ /* 0x000fe40007ffe0ff */
[----:B------:R-:W-:Y:S01]  /*5a930*/  ISETP.LT.AND P4, PT, R25, c[0x0][0x178], !P2 ;  /* 0x00005e0019007a0c */ /* 0x000fe20005781270 */
[----:B------:R-:W-:Y:S01]  /*5a940*/  ISETP.LT.AND P2, PT, R24, c[0x0][0x178], !P2 ;  /* 0x00005e0018007a0c */ /* 0x000fe20005741270 */
[----:B------:R-:W-:Y:S02]  /*5a950*/  IADD3 R22, R3, 0xe6, RZ ;  /* 0x000000e603167810 */ /* 0x000fe40007ffe0ff */
[----:B---3--:R-:W-:Y:S01]  /*5a960*/  PRMT R0, R17, 0x7632, R0 ;  /* 0x0000763211007816 */ /* 0x008fe20000000000 */
[----:B-1----:R-:W-:-:S04]  /*5a970*/  IMAD.WIDE R8, R20, 0x2, R4 ;  /* 0x0000000214087825 */ /* 0x002fc800078e0204 */
[----:B------:R-:W-:Y:S01]  /*5a980*/  IMAD.WIDE R16, R20, 0x2, R14 ;  /* 0x0000000214107825 */ /* 0x000fe200078e020e */
[----:B------:R-:W-:-:S03]  /*5a990*/  ISETP.GE.AND P1, PT, R22, c[0x0][0x17c], PT ;  /* 0x00005f0016007a0c */ /* 0x000fc60003f26270 */
[----:B------:R-:W-:Y:S02]  /*5a9a0*/  PRMT R22, R19, 0x7632, R22 ;  /* 0x0000763213167816 */ /* 0x000fe40000000016 */
[C---:B------:R-:W-:Y:S01]  /*5a9b0*/  IMAD.WIDE R18, R20.reuse, 0x2, R12 ;  /* 0x0000000214127825 */ /* 0x040fe200078e020c */
[----:B------:R0:W-:Y:S03]  /*5a9c0*/  @P6 STG.E.U16 [R8.64], R0 ;  /* 0x0000000008006986 */ /* 0x0001e6000c10150a */
[----:B------:R2:W-:Y:S01]  /*5a9d0*/  @P5 STG.E.U16 [R16.64], R2 ;  /* 0x0000000210005986 */ /* 0x0005e2000c10150a */
[----:B------:R-:W-:Y:S01]  /*5a9e0*/  @P4 STG.E.U16 [R18.64], R22 ;  /* 0x0000001612004986 */ /* 0x000fe2000c10150a */
[----:B0-----:R-:W-:Y:S01]  /*5a9f0*/  IMAD.WIDE R8, R20, 0x2, R6 ;  /* 0x0000000214087825 */ /* 0x001fe200078e0206 */
[----:B--2---:R-:W-:-:S05]  /*5aa00*/  PRMT R2, R21, 0x7632, R2 ;  /* 0x0000763215027816 */ /* 0x004fca0000000002 */
[----:B------:R0:W-:Y:S04]  /*5aa10*/  @P2 STG.E.U16 [R8.64], R2 ;  /* 0x0000000208002986 */ /* 0x0001e8000c10150a */
[----:B0-----:R-:W2:Y:S01]  /*5aa20*/  LDL R9, [R1+0x6b8] ;  /* 0x0006b80001097983 */ /* 0x001ea20000100800 */
[----:B------:R-:W-:Y:S02]  /*5aa30*/  ISETP.LT.AND P4, PT, R28, c[0x0][0x178], !P1 ;  /* 0x00005e001c007a0c */ /* 0x000fe40004f81270 */
[----:B------:R-:W-:-:S05]  /*5aa40*/  IADD3 R0, R20, c[0x0][0x198], RZ ;  /* 0x0000660014007a10 */ /* 0x000fca0007ffe0ff */
[----:B------:R-:W-:Y:S01]  /*5aa50*/  IMAD.WIDE R16, R0, 0x2, R4 ;  /* 0x0000000200107825 */ /* 0x000fe200078e0204 */
[----:B------:R-:W-:-:S05]  /*5aa60*/  ISETP.LT.AND P6, PT, R27, c[0x0][0x178], !P1 ;  /* 0x00005e001b007a0c */ /* 0x000fca0004fc1270 */
[----:B--2---:R0:W-:Y:S04]  /*5aa70*/  @P4 STG.E.U16 [R16.64], R9 ;  /* 0x0000000910004986 */ /* 0x0041e8000c10150a */
[----:B0-----:R-:W2:Y:S01]  /*5aa80*/  LDL.LU R16, [R1+0x6b8] ;  /* 0x0006b80001107983 */ /* 0x001ea20000300800 */
[----:B------:R-:W3:Y:S02]  /*5aa90*/  LDL.LU R17, [R1+0x698] ;  /* 0x0006980001117983 */ /* 0x000ee40000300800 */
[----:B------:R-:W-:Y:S01]  /*5aaa0*/  IMAD.WIDE R18, R0, 0x2, R14 ;  /* 0x0000000200127825 */ /* 0x000fe200078e020e */
[----:B------:R-:W-:-:S03]  /*5aab0*/  ISETP.LT.AND P5, PT, R25, c[0x0][0x178], !P1 ;  /* 0x00005e0019007a0c */ /* 0x000fc60004fa1270 */
[----:B------:R-:W-:Y:S02]  /*5aac0*/  ISETP.LT.AND P1, PT, R24, c[0x0][0x178], !P1 ;  /* 0x00005e0018007a0c */ /* 0x000fe40004f21270 */
[----:B------:R-:W-:Y:S01]  /*5aad0*/  IMAD.WIDE R20, R0, 0x2, R12 ;  /* 0x0000000200147825 */ /* 0x000fe200078e020c */
[----:B---3--:R0:W-:Y:S04]  /*5aae0*/  @P6 STG.E.U16 [R18.64], R17 ;  /* 0x0000001112006986 */ /* 0x0081e8000c10150a */
[----:B0-----:R-:W3:Y:S01]  /*5aaf0*/  LDL.LU R19, [R1+0x678] ;  /* 0x0006780001137983 */ /* 0x001ee20000300800 */
[----:B------:R-:W-:Y:S01]  /*5ab00*/  ISETP.LT.AND P6, PT, R28, c[0x0][0x178], !P3 ;  /* 0x00005e001c007a0c */ /* 0x000fe20005fc1270 */
[----:B------:R-:W-:Y:S01]  /*5ab10*/  IMAD.WIDE R8, R0, 0x2, R6 ;  /* 0x0000000200087825 */ /* 0x000fe200078e0206 */
[----:B------:R-:W-:-:S02]  /*5ab20*/  ISETP.LT.AND P4, PT, R25, c[0x0][0x178], !P3 ;  /* 0x00005e0019007a0c */ /* 0x000fc40005f81270 */
[----:B------:R-:W-:Y:S02]  /*5ab30*/  IADD3 R22, R3, 0xe8, RZ ;  /* 0x000000e803167810 */ /* 0x000fe40007ffe0ff */
[----:B------:R-:W-:Y:S02]  /*5ab40*/  PRMT R2, R17, 0x7632, R2 ;  /* 0x0000763211027816 */ /* 0x000fe40000000002 */
[----:B------:R-:W-:Y:S01]  /*5ab50*/  ISETP.GE.AND P2, PT, R22, c[0x0][0x17c], PT ;  /* 0x00005f0016007a0c */ /* 0x000fe20003f46270 */
[----:B---3--:R0:W-:Y:S01]  /*5ab60*/  @P5 STG.E.U16 [R20.64], R19 ;  /* 0x0000001314005986 */ /* 0x0081e2000c10150a */
[----:B------:R-:W-:Y:S01]  /*5ab70*/  ISETP.LT.AND P5, PT, R27, c[0x0][0x178], !P3 ;  /* 0x00005e001b007a0c */ /* 0x000fe20005fa1270 */
[----:B------:R1:W-:Y:S01]  /*5ab80*/  @P1 STG.E.U16 [R8.64], R11 ;  /* 0x0000000b08001986 */ /* 0x0003e2000c10150a */
[----:B------:R-:W-:Y:S02]  /*5ab90*/  ISETP.LT.AND P3, PT, R24, c[0x0][0x178], !P3 ;  /* 0x00005e0018007a0c */ /* 0x000fe40005f61270 */
[----:B0-----:R-:W-:Y:S01]  /*5aba0*/  IADD3 R20, R0, c[0x0][0x198], RZ ;  /* 0x0000660000147a10 */ /* 0x001fe20007ffe0ff */
[----:B--2---:R-:W-:-:S04]  /*5abb0*/  PRMT R0, R16, 0x7632, R0 ;  /* 0x0000763210007816 */ /* 0x004fc80000000000 */
        /* <DEDUP_REMOVED lines=29> */
[----:B------:R-:W-:Y:S01]  /*5ad90*/  ISETP.LT.AND P6, PT, R28, c[0x0][0x178], !P1 ;  /* 0x00005e001c007a0c */ /* 0x000fe20004fc1270 */
[----:B--2---:R0:W-:Y:S03]  /*5ada0*/  @P5 STG.E.U16 [R20.64], R19 ;  /* 0x0000001314005986 */ /* 0x0041e6000c10150a */
[----:B----4-:R1:W-:Y:S01]  /*5adb0*/  @P2 STG.E.U16 [R8.64], R18 ;  /* 0x0000001208002986 */ /* 0x0103e2000c10150a */
        /* <DEDUP_REMOVED lines=8> */
[----:B---3--:R-:W-:-:S02]  /*5ae40*/  PRMT R0, R16, 0x7632, R0 ;  /* 0x0000763210007816 */ /* 0x008fc40000000000 */
[----:B------:R-:W-:Y:S01]  /*5ae50*/  PRMT R2, R17, 0x7632, R2 ;  /* 0x0000763211027816 */ /* 0x000fe20000000002 */
        /* <DEDUP_REMOVED lines=15> */
[----:B------:R-:W-:Y:S02]  /*5af50*/  ISETP.LT.AND P6, PT, R27, c[0x0][0x178], !P3 ;  /* 0x00005e001b007a0c */ /* 0x000fe40005fc1270 */
[----:B------:R-:W-:-:S03]  /*5af60*/  ISETP.LT.AND P5, PT, R25, c[0x0][0x178], !P3 ;  /* 0x00005e0019007a0c */ /* 0x000fc60005fa1270 */
[----:B--2---:R0:W-:Y:S04]  /*5af70*/  @P4 STG.E.U16 [R16.64], R9 ;  /* 0x0000000910004986 */ /* 0x0041e8000c10150a */
[----:B0-----:R-:W2:Y:S01]  /*5af80*/  LDL.LU R16, [R1+0x718] ;  /* 0x0007180001107983 */ /* 0x001ea20000300800 */
[----:B------:R-:W3:Y:S01]  /*5af90*/  LDL.LU R17, [R1+0x6f8] ;  /* 0x0006f80001117983 */ /* 0x000ee20000300800 */
[----:B------:R-:W-:Y:S01]  /*5afa0*/  ISETP.LT.AND P3, PT, R24, c[0x0][0x178], !P3 ;  /* 0x00005e0018007a0c */ /* 0x000fe20005f61270 */
[----:B------:R-:W-:-:S04]  /*5afb0*/  IMAD.WIDE R18, R0, 0x2, R14 ;  /* 0x0000000200127825 */ /* 0x000fc800078e020e */
[----:B------:R-:W-:-:S04]  /*5afc0*/  IMAD.WIDE R20, R0, 0x2, R12 ;  /* 0x0000000200147825 */ /* 0x000fc800078e020c */
[----:B------:R-:W-:Y:S01]  /*5afd0*/  IMAD.WIDE R8, R0, 0x2, R6 ;  /* 0x0000000200087825 */ /* 0x000fe200078e0206 */
[----:B------:R-:W-:Y:S02]  /*5afe0*/  ISETP.LT.AND P4, PT, R25, c[0x0][0x178], !P2 ;  /* 0x00005e0019007a0c */ /* 0x000fe40005781270 */
[----:B------:R-:W-:-:S04]  /*5aff0*/  IADD3 R22, R3, 0xec, RZ ;  /* 0x000000ec03167810 */ /* 0x000fc80007ffe0ff */
[----:B------:R-:W-:Y:S01]  /*5b000*/  ISETP.GE.AND P1, PT, R22, c[0x0][0x17c], PT ;  /* 0x00005f0016007a0c */ /* 0x000fe20003f26270 */
[----:B------:R-:W-:Y:S01]  /*5b010*/  PRMT R22, R11, 0x7632, R22 ;  /* 0x000076320b167816 */ /* 0x000fe20000000016 */
[----:B---3--:R-:W-:Y:S01]  /*5b020*/  @P6 STG.E.U16 [R18.64], R17 ;  /* 0x0000001112006986 */ /* 0x008fe2000c10150a */
[----:B------:R0:W-:Y:S01]  /*5b030*/  @P5 STG.E.U16 [R20.64], R11 ;  /* 0x0000000b14005986 */ /* 0x0001e2000c10150a */
[----:B------:R-:W-:Y:S02]  /*5b040*/  ISETP.LT.AND P6, PT, R28, c[0x0][0x178], !P2 ;  /* 0x00005e001c007a0c */ /* 0x000fe400057c1270 */
[----:B------:R-:W-:Y:S01]  /*5b050*/  ISETP.LT.AND P5, PT, R27, c[0x0][0x178], !P2 ;  /* 0x00005e001b007a0c */ /* 0x000fe200057a1270 */
[----:B------:R1:W-:Y:S01]  /*5b060*/  @P3 STG.E.U16 [R8.64], R29 ;  /* 0x0000001d08003986 */ /* 0x0003e2000c10150a */
[----:B------:R-:W-:Y:S02]  /*5b070*/  ISETP.LT.AND P2, PT, R24, c[0x0][0x178], !P2 ;  /* 0x00005e0018007a0c */ /* 0x000fe40005741270 */
[----:B------:R-:W-:-:S02]  /*5b080*/  PRMT R2, R17, 0x7632, R2 ;  /* 0x0000763211027816 */ /* 0x000fc40000000002 */
[----:B0-----:R-:W-:Y:S01]  /*5b090*/  IADD3 R20, R0, c[0x0][0x198], RZ ;  /* 0x0000660000147a10 */ /* 0x001fe20007ffe0ff */
[----:B--2---:R-:W-:Y:S01]  /*5b0a0*/  PRMT R0, R16, 0x7632, R0 ;  /* 0x0000763210007816 */ /* 0x004fe20000000000 */
[----:B------:R-:W2:Y:S03]  /*5b0b0*/  LDL.LU R11, [R1+0x768] ;  /* 0x00076800010b7983 */ /* 0x000ea60000300800 */
[----:B-1----:R-:W-:-:S04]  /*5b0c0*/  IMAD.WIDE R8, R20, 0x2, R4 ;  /* 0x0000000214087825 */ /* 0x002fc800078e0204 */
[----:B------:R-:W-:-:S04]  /*5b0d0*/  IMAD.WIDE R16, R20, 0x2, R14 ;  /* 0x0000000214107825 */ /* 0x000fc800078e020e */
[C---:B------:R-:W-:Y:S01]  /*5b0e0*/  IMAD.WIDE R18, R20.reuse, 0x2, R12 ;  /* 0x0000000214127825 */ /* 0x040fe200078e020c */
[----:B------:R0:W-:Y:S03]  /*5b0f0*/  @P6 STG.E.U16 [R8.64], R0 ;  /* 0x0000000008006986 */ /* 0x0001e6000c10150a */
[----:B------:R1:W-:Y:S02]  /*5b100*/  @P5 STG.E.U16 [R16.64], R2 ;  /* 0x0000000210005986 */ /* 0x0003e4000c10150a */
[----:B------:R-:W-:Y:S02]  /*5b110*/  @P4 STG.E.U16 [R18.64], R22 ;  /* 0x0000001612004986 */ /* 0x000fe4000c10150a */
        /* <DEDUP_REMOVED lines=11> */
[----:B------:R-:W2:Y:S02]  /*5b1d0*/  LDL.LU R17, [R1+0x728] ;  /* 0x0007280001117983 */ /* 0x000ea40000300800 */
[----:B------:R-:W-:Y:S01]  /*5b1e0*/  IMAD.WIDE R18, R0, 0x2, R14 ;  /* 0x0000000200127825 */ /* 0x000fe200078e020e */
[----:B------:R-:W-:Y:S02]  /*5b1f0*/  ISETP.LT.AND P5, PT, R25, c[0x0][0x178], !P1 ;  /* 0x00005e0019007a0c */ /* 0x000fe40004fa1270 */
[----:B------:R-:W-:Y:S01]  /*5b200*/  IADD3 R21, R3, 0xed, RZ ;  /* 0x000000ed03157810 */ /* 0x000fe20007ffe0ff */
[----:B------:R-:W-:-:S03]  /*5b210*/  ISETP.LT.AND P1, PT, R24, c[0x0][0x178], !P1 ;  /* 0x00005e0018007a0c */ /* 0x000fc60004f21270 */
[----:B------:R-:W-:Y:S01]  /*5b220*/  ISETP.GE.AND P3, PT, R21, c[0x0][0x17c], PT ;  /* 0x00005f0015007a0c */ /* 0x000fe20003f66270 */
[----:B------:R-:W-:Y:S01]  /*5b230*/  IMAD.WIDE R20, R0, 0x2, R12 ;  /* 0x0000000200147825 */ /* 0x000fe200078e020c */
[----:B----4-:R0:W-:Y:S04]  /*5b240*/  @P6 STG.E.U16 [R18.64], R16 ;  /* 0x0000001012006986 */ /* 0x0101e8000c10150a */
[----:B0-----:R-:W4:Y:S01]  /*5b250*/  LDL.LU R19, [R1+0x758] ;  /* 0x0007580001137983 */ /* 0x001f220000300800 */
[----:B------:R-:W-:Y:S01]  /*5b260*/  ISETP.LT.AND P6, PT, R28, c[0x0][0x178], !P3 ;  /* 0x00005e001c007a0c */ /* 0x000fe20005fc1270 */
[----:B--2---:R0:W-:Y:S01]  /*5b270*/  @P5 STG.E.U16 [R20.64], R17 ;  /* 0x0000001114005986 */ /* 0x0041e2000c10150a */
[----:B------:R-:W-:Y:S01]  /*5b280*/  ISETP.LT.AND P4, PT, R27, c[0x0][0x178], !P3 ;  /* 0x00005e001b007a0c */ /* 0x000fe20005f81270 */
[----:B------:R-:W-:Y:S01]  /*5b290*/  IMAD.WIDE R8, R0, 0x2, R6 ;  /* 0x0000000200087825 */ /* 0x000fe200078e0206 */
[----:B------:R-:W-:-:S02]  /*5b2a0*/  ISETP.LT.AND P5, PT, R25, c[0x0][0x178], !P3 ;  /* 0x00005e0019007a0c */ /* 0x000fc40005fa1270 */
[----:B------:R-:W-:Y:S02]  /*5b2b0*/  IADD3 R22, R3, 0xee, RZ ;  /* 0x000000ee03167810 */ /* 0x000fe40007ffe0ff */
[----:B------:R-:W-:Y:S01]  /*5b2c0*/  IADD3 R2, R0, c[0x0][0x198], RZ ;  /* 0x0000660000027a10 */ /* 0x000fe20007ffe0ff */
[----:B------:R1:W-:Y:S01]  /*5b2d0*/  @P1 STG.E.U16 [R8.64], R26 ;  /* 0x0000001a08001986 */ /* 0x0003e2000c10150a */
[----:B------:R-:W-:Y:S01]  /*5b2e0*/  ISETP.GE.AND P2, PT, R22, c[0x0][0x17c], PT ;  /* 0x00005f0016007a0c */ /* 0x000fe20003f46270 */
[----:B------:R-:W-:Y:S01]  /*5b2f0*/  PRMT R22, R17, 0x7632, R22 ;  /* 0x0000763211167816 */ /* 0x000fe20000000016 */
[----:B0-----:R-:W-:Y:S01]  /*5b300*/  PRMT R21, R16, 0x7632, R21 ;  /* 0x0000763210157816 */ /* 0x001fe20000000015 */
[----:B------:R-:W-:-:S04]  /*5b310*/  IMAD.WIDE R16, R2, 0x2, R14 ;  /* 0x0000000202107825 */ /* 0x000fc800078e020e */
[----:B-1----:R-:W-:Y:S01]  /*5b320*/  IMAD.WIDE R8, R2, 0x2, R4 ;  /* 0x0000000202087825 */ /* 0x002fe200078e0204 */
[----:B------:R-:W-:Y:S02]  /*5b330*/  IADD3 R0, R3, 0xef, RZ ;  /* 0x000000ef03007810 */ /* 0x000fe40007ffe0ff */
[----:B------:R-:W-:Y:S02]  /*5b340*/  ISETP.LT.AND P3, PT, R24, c[0x0][0x178], !P3 ;  /* 0x00005e0018007a0c */ /* 0x000fe40005f61270 */
[----:B------:R-:W-:Y:S01]  /*5b350*/  ISETP.GE.AND P1, PT, R0, c[0x0][0x17c], PT ;  /* 0x00005f0000007a0c */ /* 0x000fe20003f26270 */
[----:B------:R-:W-:Y:S01]  /*5b360*/  IADD3 R0, R2, c[0x0][0x198], RZ ;  /* 0x0000660002007a10 */ /* 0x000fe20007ffe0ff */
[----:B------:R-:W-:Y:S02]  /*5b370*/  PRMT R26, R26, 0x7632, R26 ;  /* 0x000076321a1a7816 */ /* 0x000fe4000000001a */
[----:B----4-:R-:W-:Y:S01]  /*5b380*/  PRMT R20, R19, 0x7632, R20 ;  /* 0x0000763213147816 */ /* 0x010fe20000000014 */
[----:B------:R-:W-:-:S04]  /*5b390*/  IMAD.WIDE R18, R2, 0x2, R12 ;  /* 0x0000000202127825 */ /* 0x000fc800078e020c */
[----:B------:R-:W-:Y:S01]  /*5b3a0*/  @P6 STG.E.U16 [R8.64], R20 ;  /* 0x0000001408006986 */ /* 0x000fe2000c10150a */
[----:B------:R0:W-:Y:S02]  /*5b3b0*/  @P4 STG.E.U16 [R16.64], R21 ;  /* 0x0000001510004986 */ /* 0x0001e4000c10150a */
[----:B------:R1:W-:Y:S01]  /*5b3c0*/  @P5 STG.E.U16 [R18.64], R22 ;  /* 0x0000001612005986 */ /* 0x0003e2000c10150a */
[----:B------:R-:W-:Y:S01]  /*5b3d0*/  ISETP.LT.AND P5, PT, R28, c[0x0][0x178], !P2 ;  /* 0x00005e001c007a0c */ /* 0x000fe200057a1270 */
[----:B0-----:R-:W-:-:S04]  /*5b3e0*/  IMAD.WIDE R16, R0, 0x2, R4 ;  /* 0x0000000200107825 */ /* 0x001fc800078e0204 */
[----:B-1----:R-:W-:-:S05]  /*5b3f0*/  IMAD.WIDE R18, R2, 0x2, R6 ;  /* 0x0000000202127825 */ /* 0x002fca00078e0206 */
[----:B------:R0:W-:Y:S03]  /*5b400*/  @P3 STG.E.U16 [R18.64], R26 ;  /* 0x0000001a12003986 */ /* 0x0001e6000c10150a */
[----:B------:R1:W-:Y:S01]  /*5b410*/  @P5 STG.E.U16 [R16.64], R11 ;  /* 0x0000000b10005986 */ /* 0x0003e2000c10150a */
[----:B0-----:R-:W2:Y:S01]  /*5b420*/  LDL.LU R26, [R1+0x60c] ;  /* 0x00060c00011a7983 */ /* 0x001ea20000300800 */
[----:B-1----:R-:W4:Y:S01]  /*5b430*/  LDL R17, [R1+0x708] ;  /* 0x0007080001117983 */ /* 0x002f220000100800 */
[----:B------:R-:W-:Y:S02]  /*5b440*/  ISETP.LT.AND P6, PT, R27, c[0x0][0x178], !P2 ;  /* 0x00005e001b007a0c */ /* 0x000fe400057c1270 */
[----:B------:R-:W-:Y:S01]  /*5b450*/  ISETP.LT.AND P4, PT, R25, c[0x0][0x178], !P2 ;  /* 0x00005e0019007a0c */ /* 0x000fe20005781270 */
[----:B------:R-:W-:Y:S02]  /*5b460*/  ISETP.LT.AND P2, PT, R24, c[0x0][0x178], !P2 ;  /* 0x00005e0018007a0c */ /* 0x000fe40005741270 */
[----:B------:R-:W-:Y:S01]  /*5b470*/  IMAD.WIDE R8, R0, 0x2, R14 ;  /* 0x0000000200087825 */ /* 0x000fe200078e020e */
[----:B------:R-:W-:-:S03]  /*5b480*/  ISETP.LT.AND P5, PT, R28, c[0x0][0x178], !P1 ;  /* 0x00005e001c007a0c */ /* 0x000fc60004fa1270 */
[----:B------:R-:W-:Y:S01]  /*5b490*/  IMAD.WIDE R18, R0, 0x2, R12 ;  /* 0x0000000200127825 */ /* 0x000fe200078e020c */
[----:B------:R-:W-:-:S03]  /*5b4a0*/  IADD3 R2, R3, 0xf0, RZ ;  /* 0x000000f003027810 */ /* 0x000fc60007ffe0ff */
[----:B---3--:R0:W-:Y:S01]  /*5b4b0*/  @P6 STG.E.U16 [R8.64], R29 ;  /* 0x0000001d08006986 */ /* 0x0081e2000c10150a */
[----:B------:R-:W-:Y:S01]  /*5b4c0*/  ISETP.GE.AND P3, PT, R2, c[0x0][0x17c], PT ;  /* 0x00005f0002007a0c */ /* 0x000fe20003f66270 */
[----:B------:R-:W-:Y:S01]  /*5b4d0*/  PRMT R2, R29, 0x7632, R2 ;  /* 0x000076321d027816 */ /* 0x000fe20000000002 */
[----:B------:R-:W-:Y:S01]  /*5b4e0*/  ISETP.LT.AND P6, PT, R24, c[0x0][0x178], !P1 ;  /* 0x00005e0018007a0c */ /* 0x000fe20004fc1270 */
[C---:B0-----:R-:W-:Y:S01]  /*5b4f0*/  IMAD.WIDE R8, R0.reuse, 0x2, R6 ;  /* 0x0000000200087825 */ /* 0x041fe200078e0206 */
[----:B------:R-:W-:Y:S01]  /*5b500*/  IADD3 R0, R0, c[0x0][0x198], RZ ;  /* 0x0000660000007a10 */ /* 0x000fe20007ffe0ff */
[----:B----4-:R0:W-:Y:S03]  /*5b510*/  @P4 STG.E.U16 [R18.64], R17 ;  /* 0x0000001112004986 */ /* 0x0101e6000c10150a */
[----:B------:R1:W-:Y:S01]  /*5b520*/  @P2 STG.E.U16 [R8.64], R10 ;  /* 0x0000000a08002986 */ /* 0x0003e2000c10150a */
[----:B------:R-:W-:-:S02]  /*5b530*/  ISETP.LT.AND P4, PT, R27, c[0x0][0x178], !P1 ;  /* 0x00005e001b007a0c */ /* 0x000fc40004f81270 */
[----:B------:R-:W-:Y:S02]  /*5b540*/  ISETP.LT.AND P2, PT, R25, c[0x0][0x178], !P1 ;  /* 0x00005e0019007a0c */ /* 0x000fe40004f41270 */
[----:B0-----:R-:W-:Y:S02]  /*5b550*/  IADD3 R18, R3, 0xf1, RZ ;  /* 0x000000f103127810 */ /* 0x001fe40007ffe0ff */
[----:B-1----:R-:W-:Y:S01]  /*5b560*/  PRMT R10, R11, 0x7632, R10 ;  /* 0x000076320b0a7816 */ /* 0x002fe2000000000a */
[----:B------:R-:W-:Y:S01]  /*5b570*/  IMAD.WIDE R16, R0, 0x2, R4 ;  /* 0x0000000200107825 */ /* 0x000fe200078e0204 */
[----:B------:R-:W3:Y:S03]  /*5b580*/  LDL R11, [R1+0x5c] ;  /* 0x00005c00010b7983 */ /* 0x000ee60000100800 */
[----:B------:R-:W4:Y:S01]  /*5b590*/  LDL.LU R29, [R1+0x5fc] ;  /* 0x0005fc00011d7983 */ /* 0x000f220000300800 */
[----:B------:R-:W-:-:S02]  /*5b5a0*/  ISETP.GE.AND P1, PT, R18, c[0x0][0x17c], PT ;  /* 0x00005f0012007a0c */ /* 0x000fc40003f26270 */
[----:B------:R-:W2:Y:S04]  /*5b5b0*/  LDL.LU R18, [R1+0x61c] ;  /* 0x00061c0001127983 */ /* 0x000ea80000300800 */
[----:B------:R0:W-:Y:S04]  /*5b5c0*/  @P5 STG.E.U16 [R16.64], R10 ;  /* 0x0000000a10005986 */ /* 0x0001e8000c10150a */
[----:B0-----:R-:W2:Y:S01]  /*5b5d0*/  LDL.LU R17, [R1+0x708] ;  /* 0x0007080001117983 */ /* 0x001ea20000300800 */
[----:B------:R-:W-:Y:S01]  /*5b5e0*/  IMAD.WIDE R8, R0, 0x2, R14 ;  /* 0x0000000200087825 */ /* 0x000fe200078e020e */
[----:B------:R-:W-:-:S04]  /*5b5f0*/  ISETP.LT.AND P5, PT, R27, c[0x0][0x178], !P3 ;  /* 0x00005e001b007a0c */ /* 0x000fc80005fa1270 */
[----:B------:R0:W-:Y:S01]  /*5b600*/  @P4 STG.E.U16 [R8.64], R2 ;  /* 0x0000000208004986 */ /* 0x0001e2000c10150a */
[----:B------:R-:W-:Y:S01]  /*5b610*/  ISETP.LT.AND P4, PT, R28, c[0x0][0x178], !P3 ;  /* 0x00005e001c007a0c */ /* 0x000fe20005f81270 */
[----:B0-----:R-:W-:Y:S01]  /*5b620*/  IMAD.WIDE R8, R0, 0x2, R6 ;  /* 0x0000000200087825 */ /* 0x001fe200078e0206 */
[----:B--2---:R-:W-:-:S03]  /*5b630*/  PRMT R10, R17, 0x7632, R10 ;  /* 0x00007632110a7816 */ /* 0x004fc6000000000a */
[----:B------:R-:W-:Y:S01]  /*5b640*/  IMAD.WIDE R16, R0, 0x2, R12 ;  /* 0x0000000200107825 */ /* 0x000fe200078e020c */
[----:B------:R-:W-:-:S04]  /*5b650*/  PRMT R2, R10, 0x7632, R2 ;  /* 0x000076320a027816 */ /* 0x000fc80000000002 */
[----:B------:R0:W-:Y:S01]  /*5b660*/  @P2 STG.E.U16 [R16.64], R10 ;  /* 0x0000000a10002986 */ /* 0x0001e2000c10150a */
[----:B------:R1:W-:Y:S01]  /*5b670*/  @P6 STG.E.U16 [R8.64], R2 ;  /* 0x0000000208006986 */ /* 0x0003e2000c10150a */
[----:B------:R-:W-:Y:S01]  /*5b680*/  ISETP.LT.AND P6, PT, R25, c[0x0][0x178], !P3 ;  /* 0x00005e0019007a0c */ /* 0x000fe20005fc1270 */
[----:B------:R-:W-:Y:S01]  /*5b690*/  ISETP.LT.AND P3, PT, R24, c[0x0][0x178], !P3 ;  /* 0x00005e0018007a0c */ /* 0x000fe20005f61270 */
[----:B0-----:R-:W-:Y:S01]  /*5b6a0*/  IADD3 R10, R0, c[0x0][0x198], RZ ;  /* 0x00006600000a7a10 */ /* 0x001fe20007ffe0ff */
[----:B------:R-:W-:-:S04]  /*5b6b0*/  IADD3 R0, R3, 0xf2, RZ ;  /* 0x000000f203007810 */ /* 0x000fc80007ffe0ff */
[----:B-1----:R-:W-:-:S04]  /*5b6c0*/  IMAD.WIDE R8, R10, 0x2, R4 ;  /* 0x000000020a087825 */ /* 0x002fc800078e0204 */
[----:B------:R-:W-:Y:S01]  /*5b6d0*/  IMAD.WIDE R16, R10, 0x2, R14 ;  /* 0x000000020a107825 */ /* 0x000fe200078e020e */
[----:B------:R-:W-:-:S03]  /*5b6e0*/  ISETP.GE.AND P2, PT, R0, c[0x0][0x17c], PT ;  /* 0x00005f0000007a0c */ /* 0x000fc60003f46270 */
[----:B------:R-:W-:Y:S01]  /*5b6f0*/  PRMT R0, R18, 0x7632, R0 ;  /* 0x0000763212007816 */ /* 0x000fe20000000000 */
[----:B------:R0:W-:Y:S01]  /*5b700*/  @P4 STG.E.U16 [R8.64], R18 ;  /* 0x0000001208004986 */ /* 0x0001e2000c10150a */
[----:B------:R1:W-:Y:S01]  /*5b710*/  @P5 STG.E.U16 [R16.64], R26 ;  /* 0x0000001a10005986 */ /* 0x0003e2000c10150a */
[----:B------:R-:W-:Y:S01]  /*5b720*/  PRMT R2, R26, 0x7632, R2 ;  /* 0x000076321a027816 */ /* 0x000fe20000000002 */
[C---:B0-----:R-:W-:Y:S01]  /*5b730*/  IMAD.WIDE R8, R10.reuse, 0x2, R12 ;  /* 0x000000020a087825 */ /* 0x041fe200078e020c */
[----:B------:R-:W-:-:S03]  /*5b740*/  IADD3 R18, R10, c[0x0][0x198], RZ ;  /* 0x000066000a127a10 */ /* 0x000fc60007ffe0ff */
[----:B-1----:R-:W-:Y:S01]  /*5b750*/  IMAD.WIDE R16, R10, 0x2, R6 ;  /* 0x000000020a107825 */ /* 0x002fe200078e0206 */
[----:B------:R-:W-:Y:S01]  /*5b760*/  IADD3 R10, R3, 0xf3, RZ ;  /* 0x000000f3030a7810 */ /* 0x000fe20007ffe0ff */
[----:B------:R-:W2:Y:S04]  /*5b770*/  LDL.LU R26, [R1+0x63c] ;  /* 0x00063c00011a7983 */ /* 0x000ea80000300800 */
[----:B----4-:R-:W-:Y:S01]  /*5b780*/  @P6 STG.E.U16 [R8.64], R29 ;  /* 0x0000001d08006986 */ /* 0x010fe2000c10150a */
[----:B---3--:R0:W-:Y:S01]  /*5b790*/  @P3 STG.E.U16 [R16.64], R11 ;  /* 0x0000000b10003986 */ /* 0x0081e2000c10150a */
[----:B------:R-:W-:Y:S02]  /*5b7a0*/  ISETP.GE.AND P3, PT, R10, c[0x0][0x17c], PT ;  /* 0x00005f000a007a0c */ /* 0x000fe40003f66270 */
[----:B0-----:R-:W3:Y:S01]  /*5b7b0*/  LDL.LU R11, [R1+0x1868] ;  /* 0x00186800010b7983 */ /* 0x001ee20000300800 */
[----:B------:R-:W4:Y:S01]  /*5b7c0*/  LDL.LU R10, [R1+0x5c] ;  /* 0x00005c00010a7983 */ /* 0x000f220000300800 */
[----:B------:R-:W-:-:S02]  /*5b7d0*/  ISETP.LT.AND P4, PT, R28, c[0x0][0x178], !P1 ;  /* 0x00005e001c007a0c */ /* 0x000fc40004f81270 */
[----:B------:R-:W-:Y:S02]  /*5b7e0*/  ISETP.LT.AND P5, PT, R27, c[0x0][0x178], !P1 ;  /* 0x00005e001b007a0c */ /* 0x000fe40004fa1270 */
[----:B------:R-:W-:Y:S01]  /*5b7f0*/  ISETP.LT.AND P6, PT, R25, c[0x0][0x178], !P1 ;  /* 0x00005e0019007a0c */ /* 0x000fe20004fc1270 */
[----:B------:R-:W-:Y:S01]  /*5b800*/  IMAD.WIDE R8, R18, 0x2, R4 ;  /* 0x0000000212087825 */ /* 0x000fe200078e0204 */
[----:B------:R-:W-:-:S03]  /*5b810*/  ISETP.LT.AND P1, PT, R24, c[0x0][0x178], !P1 ;  /* 0x00005e0018007a0c */ /* 0x000fc60004f21270 */
[C---:B------:R-:W-:Y:S01]  /*5b820*/  IMAD.WIDE R16, R18.reuse, 0x2, R14 ;  /* 0x0000000212107825 */ /* 0x040fe200078e020e */
[----:B------:R-:W-:Y:S02]  /*5b830*/  PRMT R19, R29, 0x7632, R19 ;  /* 0x000076321d137816 */ /* 0x000fe40000000013 */
[----:B------:R-:W2:Y:S04]  /*5b840*/  LDL.LU R29, [R1+0xc] ;  /* 0x00000c00011d7983 */ /* 0x000ea80000300800 */
[----:B------:R0:W-:Y:S01]  /*5b850*/  @P4 STG.E.U16 [R8.64], R0 ;  /* 0x0000000008004986 */ /* 0x0001e2000c10150a */
[----:B------:R-:W-:Y:S02]  /*5b860*/  @P5 STG.E.U16 [R16.64], R2 ;  /* 0x0000000210005986 */ /* 0x000fe4000c10150a */
[----:B0-----:R-:W-:-:S05]  /*5b870*/  IMAD.WIDE R8, R18, 0x2, R12 ;  /* 0x0000000212087825 */ /* 0x001fca00078e020c */
[----:B------:R0:W-:Y:S01]  /*5b880*/  @P6 STG.E.U16 [R8.64], R19 ;  /* 0x0000001308006986 */ /* 0x0001e2000c10150a */
[----:B----4-:R-:W-:Y:S01]  /*5b890*/  PRMT R0, R10, 0x7632, R0 ;  /* 0x000076320a007816 */ /* 0x010fe20000000000 */
[C---:B------:R-:W-:Y:S02]  /*5b8a0*/  IADD3 R10, R18.reuse, c[0x0][0x198], RZ ;  /* 0x00006600120a7a10 */ /* 0x040fe40007ffe0ff */
[----:B0-----:R-:W-:-:S05]  /*5b8b0*/  IMAD.WIDE R18, R18, 0x2, R6 ;  /* 0x0000000212127825 */ /* 0x001fca00078e0206 */
[----:B------:R0:W-:Y:S04]  /*5b8c0*/  @P1 STG.E.U16 [R18.64], R0 ;  /* 0x0000000012001986 */ /* 0x0001e8000c10150a */
[----:B0-----:R-:W4:Y:S01]  /*5b8d0*/  LDL.LU R18, [R1+0x65c] ;  /* 0x00065c0001127983 */ /* 0x001f220000300800 */
[----:B------:R-:W3:Y:S01]  /*5b8e0*/  LDL.LU R19, [R1+0x62c] ;  /* 0x00062c0001137983 */ /* 0x000ee20000300800 */
[----:B------:R-:W-:Y:S02]  /*5b8f0*/  ISETP.LT.AND P4, PT, R28, c[0x0][0x178], !P2 ;  /* 0x00005e001c007a0c */ /* 0x000fe40005781270 */
[----:B------:R-:W-:Y:S02]  /*5b900*/  ISETP.LT.AND P5, PT, R27, c[0x0][0x178], !P2 ;  /* 0x00005e001b007a0c */ /* 0x000fe400057a1270 */
[----:B------:R-:W-:Y:S01]  /*5b910*/  ISETP.LT.AND P6, PT, R25, c[0x0][0x178], !P2 ;  /* 0x00005e0019007a0c */ /* 0x000fe200057c1270 */
[----:B------:R-:W-:-:S04]  /*5b920*/  IMAD.WIDE R8, R10, 0x2, R4 ;  /* 0x000000020a087825 */ /* 0x000fc800078e0204 */
[----:B------:R-:W-:Y:S01]  /*5b930*/  IMAD.WIDE R16, R10, 0x2, R14 ;  /* 0x000000020a107825 */ /* 0x000fe200078e020e */
[----:B------:R-:W-:Y:S02]  /*5b940*/  ISETP.LT.AND P2, PT, R24, c[0x0][0x178], !P2 ;  /* 0x00005e0018007a0c */ /* 0x000fe40005741270 */
[----:B------:R-:W-:Y:S02]  /*5b950*/  IADD3 R2, R3, 0xf4, RZ ;  /* 0x000000f403027810 */ /* 0x000fe40007ffe0ff */
[----:B------:R-:W-:Y:S02]  /*5b960*/  IADD3 R0, R10, c[0x0][0x198], RZ ;  /* 0x000066000a007a10 */ /* 0x000fe40007ffe0ff */
[----:B--2---:R-:W-:Y:S02]  /*5b970*/  PRMT R21, R26, 0x7632, R21 ;  /* 0x000076321a157816 */ /* 0x004fe40000000015 */
[----:B------:R-:W-:Y:S01]  /*5b980*/  ISETP.GE.AND P1, PT, R2, c[0x0][0x17c], PT ;  /* 0x00005f0002007a0c */ /* 0x000fe20003f26270 */
[----:B----4-:R0:W-:Y:S01]  /*5b990*/  @P4 STG.E.U16 [R8.64], R18 ;  /* 0x0000001208004986 */ /* 0x0101e2000c10150a */
[----:B------:R1:W-:Y:S01]  /*5b9a0*/  @P5 STG.E.U16 [R16.64], R26 ;  /* 0x0000001a10005986 */ /* 0x0003e2000c10150a */
[----:B------:R-:W-:-:S02]  /*5b9b0*/  ISETP.LT.AND P5, PT, R28, c[0x0][0x178], !P3 ;  /* 0x00005e001c007a0c */ /* 0x000fc40005fa1270 */
[----:B------:R-:W-:Y:S01]  /*5b9c0*/  ISETP.LT.AND P4, PT, R27, c[0x0][0x178], !P3 ;  /* 0x00005e001b007a0c */ /* 0x000fe20005f81270 */
[----:B0-----:R-:W-:Y:S01]  /*5b9d0*/  IMAD.WIDE R8, R10, 0x2, R12 ;  /* 0x000000020a087825 */ /* 0x001fe200078e020c */
[----:B------:R-:W-:Y:S02]  /*5b9e0*/  PRMT R20, R18, 0x7632, R20 ;  /* 0x0000763212147816 */ /* 0x000fe40000000014 */
[----:B---3--:R-:W-:Y:S01]  /*5b9f0*/  PRMT R2, R19, 0x7632, R2 ;  /* 0x0000763213027816 */ /* 0x008fe20000000002 */
[----:B-1----:R-:W2:Y:S04]  /*5ba00*/  LDL.LU R26, [R1+0x64c] ;  /* 0x00064c00011a7983 */ /* 0x002ea80000300800 */
[----:B------:R0:W-:Y:S01]  /*5ba10*/  @P6 STG.E.U16 [R8.64], R19 ;  /* 0x0000001308006986 */ /* 0x0001e2000c10150a */
[----:B------:R-:W-:Y:S01]  /*5ba20*/  ISETP.LT.AND P6, PT, R25, c[0x0][0x178], !P3 ;  /* 0x00005e0019007a0c */ /* 0x000fe20005fc1270 */
[----:B------:R-:W-:-:S04]  /*5ba30*/  IMAD.WIDE R16, R0, 0x2, R4 ;  /* 0x0000000200107825 */ /* 0x000fc800078e0204 */
[----:B0-----:R-:W-:-:S04]  /*5ba40*/  IMAD.WIDE R8, R10, 0x2, R6 ;  /* 0x000000020a087825 */ /* 0x001fc800078e0206 */
[C---:B------:R-:W-:Y:S01]  /*5ba50*/  IMAD.WIDE R18, R0.reuse, 0x2, R14 ;  /* 0x0000000200127825 */ /* 0x040fe200078e020e */
[----:B------:R0:W-:Y:S01]  /*5ba60*/  @P2 STG.E.U16 [R8.64], R29 ;  /* 0x0000001d08002986 */ /* 0x0001e2000c10150a */
[----:B------:R-:W-:Y:S02]  /*5ba70*/  PRMT R10, R29, 0x7632, R10 ;  /* 0x000076321d0a7816 */ /* 0x000fe4000000000a */
[----:B------:R-:W-:Y:S02]  /*5ba80*/  @P5 STG.E.U16 [R16.64], R20 ;  /* 0x0000001410005986 */ /* 0x000fe4000c10150a */
[----:B------:R1:W-:Y:S02]  /*5ba90*/  @P4 STG.E.U16 [R18.64], R21 ;  /* 0x0000001512004986 */ /* 0x0003e4000c10150a */
[----:B0-----:R-:W-:Y:S01]  /*5baa0*/  IMAD.WIDE R8, R0, 0x2, R12 ;  /* 0x0000000200087825 */ /* 0x001fe200078e020c */
[----:B------:R-:W3:Y:S03]  /*5bab0*/  LDL.LU R29, [R1+0x4c] ;  /* 0x00004c00011d7983 */ /* 0x000ee60000300800 */
[----:B-1----:R-:W4:Y:S01]  /*5bac0*/  LDL.LU R21, [R1+0x66c] ;  /* 0x00066c0001157983 */ /* 0x002f220000300800 */
[----:B------:R0:W-:Y:S04]  /*5bad0*/  @P6 STG.E.U16 [R8.64], R2 ;  /* 0x0000000208006986 */ /* 0x0001e8000c10150a */
[----:B0-----:R-:W3:Y:S01]  /*5bae0*/  LDL.LU R2, [R1+0x68c] ;  /* 0x00068c0001027983 */ /* 0x001ee20000300800 */
[----:B------:R-:W-:-:S02]  /*5baf0*/  ISETP.LT.AND P3, PT, R24, c[0x0][0x178], !P3 ;  /* 0x00005e0018007a0c */ /* 0x000fc40005f61270 */
[----:B------:R-:W-:Y:S02]  /*5bb00*/  ISETP.LT.AND P2, PT, R28, c[0x0][0x178], !P1 ;  /* 0x00005e001c007a0c */ /* 0x000fe40004f41270 */
[----:B------:R-:W-:Y:S02]  /*5bb10*/  ISETP.LT.AND P5, PT, R27, c[0x0][0x178], !P1 ;  /* 0x00005e001b007a0c */ /* 0x000fe40004fa1270 */
[----:B------:R-:W-:Y:S01]  /*5bb20*/  ISETP.LT.AND P4, PT, R25, c[0x0][0x178], !P1 ;  /* 0x00005e0019007a0c */ /* 0x000fe20004f81270 */
[C---:B------:R-:W-:Y:S01]  /*5bb30*/  IMAD.WIDE R16, R0.reuse, 0x2, R6 ;  /* 0x0000000200107825 */ /* 0x040fe200078e0206 */
[----:B------:R-:W-:Y:S02]  /*5bb40*/  IADD3 R20, R0, c[0x0][0x198], RZ ;  /* 0x0000660000147a10 */ /* 0x000fe40007ffe0ff */
[----:B------:R-:W-:-:S03]  /*5bb50*/  IADD3 R18, R3, 0xf5, RZ ;  /* 0x000000f503127810 */ /* 0x000fc60007ffe0ff */
[----:B------:R-:W-:Y:S01]  /*5bb60*/  IMAD.WIDE R8, R20, 0x2, R4 ;  /* 0x0000000214087825 */ /* 0x000fe200078e0204 */
[----:B------:R-:W-:Y:S01]  /*5bb70*/  ISETP.GE.AND P6, PT, R18, c[0x0][0x17c], PT ;  /* 0x00005f0012007a0c */ /* 0x000fe20003fc6270 */
[----:B------:R0:W-:Y:S02]  /*5bb80*/  @P3 STG.E.U16 [R16.64], R10 ;  /* 0x0000000a10003986 */ /* 0x0001e4000c10150a */
[----:B------:R-:W-:Y:S01]  /*5bb90*/  IMAD.WIDE R18, R20, 0x2, R12 ;  /* 0x0000000214127825 */ /* 0x000fe200078e020c */
[----:B------:R-:W-:Y:S02]  /*5bba0*/  IADD3 R0, R3, 0xf6, RZ ;  /* 0x000000f603007810 */ /* 0x000fe40007ffe0ff */
[----:B------:R-:W-:Y:S01]  /*5bbb0*/  ISETP.LT.AND P1, PT, R24, c[0x0][0x178], !P1 ;  /* 0x00005e0018007a0c */ /* 0x000fe20004f21270 */
[----:B0-----:R-:W-:Y:S01]  /*5bbc0*/  IMAD.WIDE R16, R20, 0x2, R14 ;  /* 0x0000000214107825 */ /* 0x001fe200078e020e */
[----:B------:R-:W-:Y:S02]  /*5bbd0*/  ISETP.GE.AND P3, PT, R0, c[0x0][0x17c], PT ;  /* 0x00005f0000007a0c */ /* 0x000fe40003f66270 */
[----:B--2---:R-:W-:-:S02]  /*5bbe0*/  PRMT R22, R26, 0x7632, R22 ;  /* 0x000076321a167816 */ /* 0x004fc40000000016 */
[----:B----4-:R-:W-:Y:S01]  /*5bbf0*/  PRMT R10, R21, 0x7632, R10 ;  /* 0x00007632150a7816 */ /* 0x010fe2000000000a */
[----:B---3--:R0:W-:Y:S01]  /*5bc00*/  @P2 STG.E.U16 [R8.64], R2 ;  /* 0x0000000208002986 */ /* 0x0081e2000c10150a */
[----:B------:R1:W-:Y:S02]  /*5bc10*/  @P5 STG.E.U16 [R16.64], R21 ;  /* 0x0000001510005986 */ /* 0x0003e4000c10150a */
[----:B------:R2:W-:Y:S01]  /*5bc20*/  @P4 STG.E.U16 [R18.64], R26 ;  /* 0x0000001a12004986 */ /* 0x0005e2000c10150a */
[----:B------:R-:W-:Y:S02]  /*5bc30*/  ISETP.LT.AND P5, PT, R28, c[0x0][0x178], !P6 ;  /* 0x00005e001c007a0c */ /* 0x000fe400077a1270 */
[----:B------:R-:W-:Y:S02]  /*5bc40*/  ISETP.LT.AND P4, PT, R27, c[0x0][0x178], !P6 ;  /* 0x00005e001b007a0c */ /* 0x000fe40007781270 */
[----:B------:R-:W-:Y:S02]  /*5bc50*/  PRMT R0, R2, 0x7632, R0 ;  /* 0x0000763202007816 */ /* 0x000fe40000000000 */
[----:B------:R-:W-:-:S02]  /*5bc60*/  ISETP.LT.AND P2, PT, R25, c[0x0][0x178], !P6 ;  /* 0x00005e0019007a0c */ /* 0x000fc40007741270 */
[C---:B0-----:R-:W-:Y:S01]  /*5bc70*/  IADD3 R2, R20.reuse, c[0x0][0x198], RZ ;  /* 0x0000660014027a10 */ /* 0x041fe20007ffe0ff */
[----:B------:R-:W-:-:S04]  /*5bc80*/  IMAD.WIDE R8, R20, 0x2, R6 ;  /* 0x0000000214087825 */ /* 0x000fc800078e0206 */
[----:B-1----:R-:W-:-:S04]  /*5bc90*/  IMAD.WIDE R16, R2, 0x2, R4 ;  /* 0x0000000202107825 */ /* 0x002fc800078e0204 */
[----:B--2---:R-:W-:-:S04]  /*5bca0*/  IMAD.WIDE R18, R2, 0x2, R14 ;  /* 0x0000000202127825 */ /* 0x004fc800078e020e */
[----:B------:R-:W-:Y:S01]  /*5bcb0*/  IMAD.WIDE R20, R2, 0x2, R12 ;  /* 0x0000000202147825 */ /* 0x000fe200078e020c */
[----:B------:R-:W-:Y:S01]  /*5bcc0*/  ISETP.LT.AND P6, PT, R24, c[0x0][0x178], !P6 ;  /* 0x00005e0018007a0c */ /* 0x000fe200077c1270 */
[----:B------:R0:W-:Y:S04]  /*5bcd0*/  @P1 STG.E.U16 [R8.64], R29 ;  /* 0x0000001d08001986 */ /* 0x0001e8000c10150a */
[----:B------:R-:W2:Y:S01]  /*5bce0*/  LDL.LU R24, [R1+0x69c] ;  /* 0x00069c0001187983 */ /* 0x000ea20000300800 */
[----:B------:R-:W-:Y:S02]  /*5bcf0*/  @P5 STG.E.U16 [R16.64], R0 ;  /* 0x0000000010005986 */ /* 0x000fe4000c10150a */
[----:B------:R-:W3:Y:S01]  /*5bd00*/  LDL.LU R26, [R1+0x67c] ;  /* 0x00067c00011a7983 */ /* 0x000ee20000300800 */
[----:B------:R-:W-:Y:S01]  /*5bd10*/  PRMT R23, R29, 0x7632, R23 ;  /* 0x000076321d177816 */ /* 0x000fe20000000017 */
[----:B------:R-:W-:Y:S01]  /*5bd20*/  @P4 STG.E.U16 [R18.64], R10 ;  /* 0x0000000a12004986 */ /* 0x000fe2000c10150a */
[----:B------:R1:W-:Y:S03]  /*5bd30*/  @P2 STG.E.U16 [R20.64], R22 ;  /* 0x0000001614002986 */ /* 0x0003e6000c10150a */
[----:B0-----:R-:W4:Y:S04]  /*5bd40*/  LDL.LU R29, [R1+0x3c] ;  /* 0x00003c00011d7983 */ /* 0x001f280000300800 */
[----:B-1----:R-:W2:Y:S01]  /*5bd50*/  LDL.LU R21, [R1+0x6bc] ;  /* 0x0006bc0001157983 */ /* 0x002ea20000300800 */
[----:B------:R-:W2:Y:S02]  /*5bd60*/  LDL.LU R22, [R1+0x10e0] ;  /* 0x0010e00001167983 */ /* 0x000ea40000300800 */
[----:B------:R-:W-:Y:S01]  /*5bd70*/  IMAD.WIDE R8, R2, 0x2, R6 ;  /* 0x0000000202087825 */ /* 0x000fe200078e0206 */
[----:B------:R-:W-:-:S02]  /*5bd80*/  ISETP.LT.AND P2, PT, R27, c[0x0][0x178], !P3 ;  /* 0x00005e001b007a0c */ /* 0x000fc40005f41270 */
[----:B------:R-:W3:Y:S04]  /*5bd90*/  LDL.LU R27, [R1+0x6ec] ;  /* 0x0006ec00011b7983 */ /* 0x000ee80000300800 */
[----:B------:R0:W-:Y:S04]  /*5bda0*/  @P6 STG.E.U16 [R8.64], R23 ;  /* 0x0000001708006986 */ /* 0x0001e8000c10150a */
[----:B0-----:R-:W4:Y:S01]  /*5bdb0*/  LDL.LU R23, [R1+0x10d8] ;  /* 0x0010d80001177983 */ /* 0x001f220000300800 */
[----:B------:R-:W-:Y:S02]  /*5bdc0*/  ISETP.LT.AND P5, PT, R28, c[0x0][0x178], !P3 ;  /* 0x00005e001c007a0c */ /* 0x000fe40005fa1270 */
[----:B------:R-:W-:-:S02]  /*5bdd0*/  IADD3 R2, R2, c[0x0][0x198], RZ ;  /* 0x0000660002027a10 */ /* 0x000fc40007ffe0ff */
[----:B------:R-:W-:Y:S02]  /*5bde0*/  IADD3 R0, R3, 0xf7, RZ ;  /* 0x000000f703007810 */ /* 0x000fe40007ffe0ff */
[----:B------:R-:W-:Y:S01]  /*5bdf0*/  ISETP.LT.AND P4, PT, R25, c[0x0][0x178], !P3 ;  /* 0x00005e0019007a0c */ /* 0x000fe20005f81270 */
[----:B------:R-:W-:-:S04]  /*5be00*/  IMAD.WIDE R8, R2, 0x2, R4 ;  /* 0x0000000202087825 */ /* 0x000fc800078e0204 */
[----:B------:R-:W-:Y:S01]  /*5be10*/  IMAD.WIDE R16, R2, 0x2, R14 ;  /* 0x0000000202107825 */ /* 0x000fe200078e020e */
[----:B------:R-:W-:Y:S02]  /*5be20*/  ISETP.GE.AND P1, PT, R0, c[0x0][0x17c], PT ;  /* 0x00005f0000007a0c */ /* 0x000fe40003f26270 */
[C---:B------:R-:W-:Y:S01]  /*5be30*/  IADD3 R10, R3.reuse, 0xf9, RZ ;  /* 0x000000f9030a7810 */ /* 0x040fe20007ffe0ff */
[----:B------:R-:W-:Y:S01]  /*5be40*/  IMAD.WIDE R18, R2, 0x2, R12 ;  /* 0x0000000202127825 */ /* 0x000fe200078e020c */
[----:B------:R-:W-:Y:S02]  /*5be50*/  IADD3 R0, R3, 0xf8, RZ ;  /* 0x000000f803007810 */ /* 0x000fe40007ffe0ff */
[----:B--2---:R-:W-:Y:S01]  /*5be60*/  ISETP.LT.AND P6, PT, R22, c[0x0][0x178], !P3 ;  /* 0x00005e0016007a0c */ /* 0x004fe20005fc1270 */
[----:B------:R0:W-:Y:S01]  /*5be70*/  @P5 STG.E.U16 [R8.64], R21 ;  /* 0x0000001508005986 */ /* 0x0001e2000c10150a */
[----:B------:R1:W-:Y:S01]  /*5be80*/  @P2 STG.E.U16 [R16.64], R24 ;  /* 0x0000001810002986 */ /* 0x0003e2000c10150a */
[----:B------:R-:W-:-:S02]  /*5be90*/  ISETP.LT.AND P2, PT, R28, c[0x0][0x178], !P1 ;  /* 0x00005e001c007a0c */ /* 0x000fc40004f41270 */
[----:B------:R-:W-:Y:S01]  /*5bea0*/  ISETP.GE.AND P5, PT, R10, c[0x0][0x17c], PT ;  /* 0x00005f000a007a0c */ /* 0x000fe20003fa6270 */
[----:B------:R-:W-:Y:S01]  /*5beb0*/  IADD3 R10, R2, c[0x0][0x198], RZ ;  /* 0x00006600020a7a10 */ /* 0x000fe20007ffe0ff */
[----:B---3--:R2:W-:Y:S01]  /*5bec0*/  @P4 STG.E.U16 [R18.64], R26 ;  /* 0x0000001a12004986 */ /* 0x0085e2000c10150a */
[----:B------:R-:W-:Y:S01]  /*5bed0*/  ISETP.GE.AND P3, PT, R0, c[0x0][0x17c], PT ;  /* 0x00005f0000007a0c */ /* 0x000fe20003f66270 */
[----:B0-----:R-:W-:Y:S01]  /*5bee0*/  IMAD.WIDE R8, R2, 0x2, R6 ;  /* 0x0000000202087825 */ /* 0x001fe200078e0206 */
[----:B------:R-:W-:Y:S02]  /*5bef0*/  PRMT R0, R24, 0x7632, R0 ;  /* 0x0000763218007816 */ /* 0x000fe40000000000 */
[----:B-1----:R-:W3:Y:S04]  /*5bf00*/  LDL.LU R24, [R1+0x6ac] ;  /* 0x0006ac0001187983 */ /* 0x002ee80000300800 */
[----:B----4-:R0:W-:Y:S01]  /*5bf10*/  @P6 STG.E.U16 [R8.64], R29 ;  /* 0x0000001d08006986 */ /* 0x0101e2000c10150a */
[----:B--2---:R-:W-:-:S02]  /*5bf20*/  PRMT R19, R21, 0x7632, R19 ;  /* 0x0000763215137816 */ /* 0x004fc40000000013 */
[----:B------:R-:W-:Y:S01]  /*5bf30*/  PRMT R18, R26, 0x7632, R18 ;  /* 0x000076321a127816 */ /* 0x000fe20000000012 */
[----:B------:R-:W2:Y:S01]  /*5bf40*/  LDL.LU R21, [R1+0x2c] ;  /* 0x00002c0001157983 */ /* 0x000ea20000300800 */
[----:B------:R-:W-:Y:S01]  /*5bf50*/  PRMT R2, R29, 0x7632, R2 ;  /* 0x000076321d027816 */ /* 0x000fe20000000002 */
[----:B------:R-:W4:Y:S01]  /*5bf60*/  LDL.LU R26, [R1+0x71c] ;  /* 0x00071c00011a7983 */ /* 0x000f220000300800 */
[----:B0-----:R-:W-:-:S03]  /*5bf70*/  IMAD.WIDE R8, R10, 0x2, R4 ;  /* 0x000000020a087825 */ /* 0x001fc600078e0204 */
[----:B------:R-:W2:Y:S04]  /*5bf80*/  LDL.LU R29, [R1+0x6fc] ;  /* 0x0006fc00011d7983 */ /* 0x000ea80000300800 */
[----:B------:R0:W-:Y:S01]  /*5bf90*/  @P2 STG.E.U16 [R8.64], R19 ;  /* 0x0000001308002986 */ /* 0x0001e2000c10150a */
[----:B------:R-:W-:-:S03]  /*5bfa0*/  ISETP.LT.AND P4, PT, R23, c[0x0][0x178], !P1 ;  /* 0x00005e0017007a0c */ /* 0x000fc60004f81270 */
[----:B0-----:R-:W2:Y:S01]  /*5bfb0*/  LDL.LU R19, [R1+0x6cc] ;  /* 0x0006cc0001137983 */ /* 0x001ea20000300800 */
[----:B------:R-:W-:Y:S01]  /*5bfc0*/  ISETP.LT.AND P6, PT, R25, c[0x0][0x178], !P1 ;  /* 0x00005e0019007a0c */ /* 0x000fe20004fc1270 */
[----:B------:R-:W-:Y:S02]  /*5bfd0*/  ISETP.LT.AND P1, PT, R22, c[0x0][0x178], !P1 ;  /* 0x00005e0016007a0c */ /* 0x000fe40004f21270 */
[----:B------:R-:W-:Y:S01]  /*5bfe0*/  IMAD.WIDE R16, R10, 0x2, R14 ;  /* 0x000000020a107825 */ /* 0x000fe200078e020e */
[----:B------:R-:W-:-:S03]  /*5bff0*/  ISETP.LT.AND P2, PT, R28, c[0x0][0x178], !P3 ;  /* 0x00005e001c007a0c */ /* 0x000fc60005f41270 */
[C---:B------:R-:W-:Y:S02]  /*5c000*/  IMAD.WIDE R8, R10.reuse, 0x2, R12 ;  /* 0x000000020a087825 */ /* 0x040fe400078e020c */
[----:B------:R0:W-:Y:S04]  /*5c010*/  @P4 STG.E.U16 [R16.64], R0 ;  /* 0x0000000010004986 */ /* 0x0001e8000c10150a */
[----:B------:R1:W-:Y:S01]  /*5c020*/  @P6 STG.E.U16 [R8.64], R18 ;  /* 0x0000001208006986 */ /* 0x0003e2000c10150a */
[C---:B0-----:R-:W-:Y:S01]  /*5c030*/  IADD3 R0, R10.reuse, c[0x0][0x198], RZ ;  /* 0x000066000a007a10 */ /* 0x041fe20007ffe0ff */
[----:B------:R-:W-:-:S04]  /*5c040*/  IMAD.WIDE R16, R10, 0x2, R6 ;  /* 0x000000020a107825 */ /* 0x000fc800078e0206 */
[----:B-1----:R-:W-:Y:S01]  /*5c050*/  IMAD.WIDE R8, R0, 0x2, R4 ;  /* 0x0000000200087825 */ /* 0x002fe200078e0204 */
[----:B------:R0:W-:Y:S04]  /*5c060*/  @P1 STG.E.U16 [R16.64], R2 ;  /* 0x0000000210001986 */ /* 0x0001e8000c10150a */
[----:B------:R1:W-:Y:S01]  /*5c070*/  @P2 STG.E.U16 [R8.64], R27 ;  /* 0x0000001b08002986 */ /* 0x0003e2000c10150a */
[----:B0-----:R-:W-:-:S04]  /*5c080*/  IADD3 R2, R3, 0xfb, RZ ;  /* 0x000000fb03027810 */ /* 0x001fc80007ffe0ff */
[----:B------:R-:W-:Y:S01]  /*5c090*/  ISETP.GE.AND P2, PT, R2, c[0x0][0x17c], PT ;  /* 0x00005f0002007a0c */ /* 0x000fe20003f46270 */
[----:B------:R-:W-:Y:S02]  /*5c0a0*/  PRMT R2, R27, 0x7632, R2 ;  /* 0x000076321b027816 */ /* 0x000fe40000000002 */
[----:B-1----:R-:W4:Y:S01]  /*5c0b0*/  LDL.LU R27, [R1+0x6dc] ;  /* 0x0006dc00011b7983 */ /* 0x002f220000300800 */
[----:B------:R-:W-:Y:S02]  /*5c0c0*/  ISETP.LT.AND P4, PT, R23, c[0x0][0x178], !P3 ;  /* 0x00005e0017007a0c */ /* 0x000fe40005f81270 */
[----:B------:R-:W-:Y:S01]  /*5c0d0*/  ISETP.LT.AND P6, PT, R25, c[0x0][0x178], !P3 ;  /* 0x00005e0019007a0c */ /* 0x000fe20005fc1270 */
[----:B------:R-:W-:Y:S02]  /*5c0e0*/  ISETP.LT.AND P3, PT, R22, c[0x0][0x178], !P3 ;  /* 0x00005e0016007a0c */ /* 0x000fe40005f61270 */
[----:B------:R-:W-:-:S04]  /*5c0f0*/  IMAD.WIDE R16, R0, 0x2, R14 ;  /* 0x0000000200107825 */ /* 0x000fc800078e020e */
[----:B------:R-:W-:Y:S01]  /*5c100*/  IMAD.WIDE R8, R0, 0x2, R12 ;  /* 0x0000000200087825 */ /* 0x000fe200078e020c */
[----:B------:R-:W-:-:S04]  /*5c110*/  IADD3 R10, R3, 0xfa, RZ ;  /* 0x000000fa030a7810 */ /* 0x000fc80007ffe0ff */
[----:B------:R-:W-:Y:S02]  /*5c120*/  ISETP.GE.AND P1, PT, R10, c[0x0][0x17c], PT ;  /* 0x00005f000a007a0c */ /* 0x000fe40003f26270 */
[----:B---3--:R-:W-:Y:S01]  /*5c130*/  PRMT R10, R24, 0x7632, R10 ;  /* 0x00007632180a7816 */ /* 0x008fe2000000000a */
[----:B--2---:R0:W-:Y:S01]  /*5c140*/  @P4 STG.E.U16 [R16.64], R19 ;  /* 0x0000001310004986 */ /* 0x0041e2000c10150a */
[----:B------:R-:W-:Y:S01]  /*5c150*/  ISETP.LT.AND P4, PT, R28, c[0x0][0x178], !P5 ;  /* 0x00005e001c007a0c */ /* 0x000fe20006f81270 */
[----:B------:R1:W-:Y:S01]  /*5c160*/  @P6 STG.E.U16 [R8.64], R24 ;  /* 0x0000001808006986 */ /* 0x0003e2000c10150a */
[----:B------:R-:W-:Y:S01]  /*5c170*/  ISETP.LT.AND P6, PT, R23, c[0x0][0x178], !P5 ;  /* 0x00005e0017007a0c */ /* 0x000fe20006fc1270 */
[C---:B0-----:R-:W-:Y:S01]  /*5c180*/  IMAD.WIDE R16, R0.reuse, 0x2, R6 ;  /* 0x0000000200107825 */ /* 0x041fe200078e0206 */
[----:B------:R-:W-:Y:S02]  /*5c190*/  IADD3 R0, R0, c[0x0][0x198], RZ ;  /* 0x0000660000007a10 */ /* 0x000fe40007ffe0ff */
[----:B------:R-:W-:Y:S01]  /*5c1a0*/  PRMT R18, R19, 0x7632, R18 ;  /* 0x0000763213127816 */ /* 0x000fe20000000012 */
[----:B-1----:R-:W2:Y:S04]  /*5c1b0*/  LDL.LU R24, [R1+0x1c] ;  /* 0x00001c0001187983 */ /* 0x002ea80000300800 */
[----:B------:R0:W-:Y:S01]  /*5c1c0*/  @P3 STG.E.U16 [R16.64], R21 ;  /* 0x0000001510003986 */ /* 0x0001e2000c10150a */
[----:B------:R-:W-:Y:S01]  /*5c1d0*/  ISETP.LT.AND P3, PT, R25, c[0x0][0x178], !P5 ;  /* 0x00005e0019007a0c */ /* 0x000fe20006f61270 */
[----:B------:R-:W-:Y:S01]  /*5c1e0*/  IMAD.WIDE R8, R0, 0x2, R4 ;  /* 0x0000000200087825 */ /* 0x000fe200078e0204 */
[----:B------:R-:W-:-:S04]  /*5c1f0*/  ISETP.LT.AND P5, PT, R22, c[0x0][0x178], !P5 ;  /* 0x00005e0016007a0c */ /* 0x000fc80006fa1270 */
[----:B------:R1:W-:Y:S01]  /*5c200*/  @P4 STG.E.U16 [R8.64], R2 ;  /* 0x0000000208004986 */ /* 0x0003e2000c10150a */
[----:B------:R-:W-:Y:S01]  /*5c210*/  ISETP.LT.AND P4, PT, R28, c[0x0][0x178], !P1 ;  /* 0x00005e001c007a0c */ /* 0x000fe20004f81270 */
[C---:B0-----:R-:W-:Y:S01]  /*5c220*/  IMAD.WIDE R16, R0.reuse, 0x2, R14 ;  /* 0x0000000200107825 */ /* 0x041fe200078e020e */
[----:B------:R-:W-:-:S03]  /*5c230*/  IADD3 R19, R0, c[0x0][0x198], RZ ;  /* 0x0000660000137a10 */ /* 0x000fc60007ffe0ff */
[----:B-1----:R-:W-:Y:S01]  /*5c240*/  IMAD.WIDE R8, R0, 0x2, R12 ;  /* 0x0000000200087825 */ /* 0x002fe200078e020c */
[----:B------:R0:W-:Y:S01]  /*5c250*/  @P6 STG.E.U16 [R16.64], R18 ;  /* 0x0000001210006986 */ /* 0x0001e2000c10150a */
[----:B------:R-:W-:-:S03]  /*5c260*/  ISETP.LT.AND P6, PT, R25, c[0x0][0x178], !P1 ;  /* 0x00005e0019007a0c */ /* 0x000fc60004fc1270 */
[----:B------:R1:W-:Y:S01]  /*5c270*/  @P3 STG.E.U16 [R8.64], R10 ;  /* 0x0000000a08003986 */ /* 0x0003e2000c10150a */
[----:B------:R-:W-:Y:S02]  /*5c280*/  ISETP.LT.AND P3, PT, R23, c[0x0][0x178], !P1 ;  /* 0x00005e0017007a0c */ /* 0x000fe40004f61270 */
[----:B------:R-:W-:Y:S01]  /*5c290*/  PRMT R2, R21, 0x7632, R2 ;  /* 0x0000763215027816 */ /* 0x000fe20000000002 */
[----:B0-----:R-:W-:-:S04]  /*5c2a0*/  IMAD.WIDE R16, R0, 0x2, R6 ;  /* 0x0000000200107825 */ /* 0x001fc800078e0206 */
[----:B-1----:R-:W-:Y:S01]  /*5c2b0*/  IMAD.WIDE R8, R19, 0x2, R4 ;  /* 0x0000000213087825 */ /* 0x002fe200078e0204 */
[----:B------:R0:W-:Y:S01]  /*5c2c0*/  @P5 STG.E.U16 [R16.64], R2 ;  /* 0x0000000210005986 */ /* 0x0001e2000c10150a */
[----:B------:R-:W-:-:S03]  /*5c2d0*/  IADD3 R0, R3, 0xfc, RZ ;  /* 0x000000fc03007810 */ /* 0x000fc60007ffe0ff */
[----:B----4-:R1:W-:Y:S01]  /*5c2e0*/  @P4 STG.E.U16 [R8.64], R26 ;  /* 0x0000001a08004986 */ /* 0x0103e2000c10150a */
[----:B------:R-:W-:Y:S01]  /*5c2f0*/  ISETP.GE.AND P5, PT, R0, c[0x0][0x17c], PT ;  /* 0x00005f0000007a0c */ /* 0x000fe20003fa6270 */
[----:B------:R-:W-:Y:S02]  /*5c300*/  PRMT R0, R29, 0x7632, R0 ;  /* 0x000076321d007816 */ /* 0x000fe40000000000 */
[----:B0-----:R-:W-:-:S04]  /*5c310*/  IMAD.WIDE R16, R19, 0x2, R14 ;  /* 0x0000000213107825 */ /* 0x001fc800078e020e */
[----:B-1----:R-:W-:Y:S01]  /*5c320*/  IMAD.WIDE R8, R19, 0x2, R12 ;  /* 0x0000000213087825 */ /* 0x002fe200078e020c */
[----:B------:R0:W-:Y:S01]  /*5c330*/  @P3 STG.E.U16 [R16.64], R29 ;  /* 0x0000001d10003986 */ /* 0x0001e2000c10150a */
[----:B------:R-:W-:-:S03]  /*5c340*/  PRMT R10, R27, 0x7632, R10 ;  /* 0x000076321b0a7816 */ /* 0x000fc6000000000a */
[----:B------:R1:W-:Y:S04]  /*5c350*/  @P6 STG.E.U16 [R8.64], R27 ;  /* 0x0000001b08006986 */ /* 0x0003e8000c10150a */
[----:B0-----:R-:W3:Y:S04]  /*5c360*/  LDL.LU R29, [R1+0x75c] ;  /* 0x00075c00011d7983 */ /* 0x001ee80000300800 */
[----:B-1----:R-:W4:Y:S01]  /*5c370*/  LDL R27, [R1+0x74c] ;  /* 0x00074c00011b7983 */ /* 0x002f220000100800 */
[----:B------:R-:W-:Y:S02]  /*5c380*/  ISETP.LT.AND P1, PT, R22, c[0x0][0x178], !P1 ;  /* 0x00005e0016007a0c */ /* 0x000fe40004f21270 */
[----:B------:R-:W-:-:S02]  /*5c390*/  ISETP.LT.AND P4, PT, R28, c[0x0][0x178], !P2 ;  /* 0x00005e001c007a0c */ /* 0x000fc40005781270 */
[----:B------:R-:W-:Y:S02]  /*5c3a0*/  IADD3 R2, R19, c[0x0][0x198], RZ ;  /* 0x0000660013027a10 */ /* 0x000fe40007ffe0ff */
[----:B------:R-:W-:Y:S02]  /*5c3b0*/  ISETP.LT.AND P6, PT, R23, c[0x0][0x178], !P2 ;  /* 0x00005e0017007a0c */ /* 0x000fe400057c1270 */
[----:B------:R-:W-:Y:S01]  /*5c3c0*/  ISETP.LT.AND P3, PT, R25, c[0x0][0x178], !P2 ;  /* 0x00005e0019007a0c */ /* 0x000fe20005761270 */
[----:B------:R-:W-:Y:S01]  /*5c3d0*/  IMAD.WIDE R8, R19, 0x2, R6 ;  /* 0x0000000213087825 */ /* 0x000fe200078e0206 */
[----:B------:R-:W-:Y:S02]  /*5c3e0*/  ISETP.LT.AND P2, PT, R22, c[0x0][0x178], !P2 ;  /* 0x00005e0016007a0c */ /* 0x000fe40005741270 */
[----:B------:R-:W-:Y:S01]  /*5c3f0*/  PRMT R18, R26, 0x7632, R18 ;  /* 0x000076321a127816 */ /* 0x000fe20000000012 */
[----:B------:R-:W-:Y:S01]  /*5c400*/  IMAD.WIDE R16, R2, 0x2, R4 ;  /* 0x0000000202107825 */ /* 0x000fe200078e0204 */
[----:B------:R-:W-:Y:S01]  /*5c410*/  IADD3 R21, R3, 0xfd, RZ ;  /* 0x000000fd03157810 */ /* 0x000fe20007ffe0ff */
[----:B------:R-:W4:Y:S04]  /*5c420*/  LDL.LU R26, [R1+0x76c] ;  /* 0x00076c00011a7983 */ /* 0x000f280000300800 */
[----:B--2---:R0:W-:Y:S01]  /*5c430*/  @P1 STG.E.U16 [R8.64], R24 ;  /* 0x0000001808001986 */ /* 0x0041e2000c10150a */
[----:B------:R1:W-:Y:S01]  /*5c440*/  @P4 STG.E.U16 [R16.64], R18 ;  /* 0x0000001210004986 */ /* 0x0003e2000c10150a */
[----:B------:R-:W-:-:S02]  /*5c450*/  PRMT R20, R24, 0x7632, R20 ;  /* 0x0000763218147816 */ /* 0x000fc40000000014 */
[----:B------:R-:W-:Y:S01]  /*5c460*/  ISETP.LT.AND P4, PT, R28, c[0x0][0x178], !P5 ;  /* 0x00005e001c007a0c */ /* 0x000fe20006f81270 */
[----:B0-----:R-:W-:-:S04]  /*5c470*/  IMAD.WIDE R8, R2, 0x2, R14 ;  /* 0x0000000202087825 */ /* 0x001fc800078e020e */
[----:B-1----:R-:W-:-:S04]  /*5c480*/  IMAD.WIDE R16, R2, 0x2, R12 ;  /* 0x0000000202107825 */ /* 0x002fc800078e020c */
[C---:B------:R-:W-:Y:S01]  /*5c490*/  IMAD.WIDE R18, R2.reuse, 0x2, R6 ;  /* 0x0000000202127825 */ /* 0x040fe200078e0206 */
[----:B------:R0:W-:Y:S03]  /*5c4a0*/  @P6 STG.E.U16 [R8.64], R0 ;  /* 0x0000000008006986 */ /* 0x0001e6000c10150a */
[----:B------:R1:W-:Y:S02]  /*5c4b0*/  @P3 STG.E.U16 [R16.64], R10 ;  /* 0x0000000a10003986 */ /* 0x0003e4000c10150a */
[----:B------:R-:W-:Y:S01]  /*5c4c0*/  @P2 STG.E.U16 [R18.64], R20 ;  /* 0x0000001412002986 */ /* 0x000fe2000c10150a */
[----:B------:R-:W-:Y:S02]  /*5c4d0*/  ISETP.LT.AND P2, PT, R23, c[0x0][0x178], !P5 ;  /* 0x00005e0017007a0c */ /* 0x000fe40006f41270 */
[----:B------:R-:W-:Y:S02]  /*5c4e0*/  IADD3 R2, R2, c[0x0][0x198], RZ ;  /* 0x0000660002027a10 */ /* 0x000fe40007ffe0ff */
[----:B------:R-:W-:-:S02]  /*5c4f0*/  ISETP.GE.AND P1, PT, R21, c[0x0][0x17c], PT ;  /* 0x00005f0015007a0c */ /* 0x000fc40003f26270 */
[----:B------:R-:W2:Y:S01]  /*5c500*/  LDL.LU R21, [R1+0x72c] ;  /* 0x00072c0001157983 */ /* 0x000ea20000300800 */
[----:B------:R-:W2:Y:S02]  /*5c510*/  LDL.LU R24, [R1+0x73c] ;  /* 0x00073c0001187983 */ /* 0x000ea40000300800 */
[----:B0-----:R-:W-:-:S04]  /*5c520*/  IMAD.WIDE R8, R2, 0x2, R4 ;  /* 0x0000000202087825 */ /* 0x001fc800078e0204 */
[----:B-1----:R-:W-:Y:S01]  /*5c530*/  IMAD.WIDE R16, R2, 0x2, R14 ;  /* 0x0000000202107825 */ /* 0x002fe200078e020e */
[----:B---3--:R0:W-:Y:S01]  /*5c540*/  @P4 STG.E.U16 [R8.64], R29 ;  /* 0x0000001d08004986 */ /* 0x0081e2000c10150a */
[----:B------:R-:W-:-:S03]  /*5c550*/  PRMT R10, R29, 0x7632, R10 ;  /* 0x000076321d0a7816 */ /* 0x000fc6000000000a */
[----:B----4-:R1:W-:Y:S04]  /*5c560*/  @P2 STG.E.U16 [R16.64], R27 ;  /* 0x0000001b10002986 */ /* 0x0103e8000c10150a */
[----:B0-----:R-:W3:Y:S04]  /*5c570*/  LDL.LU R29, [R1+0x70c] ;  /* 0x00070c00011d7983 */ /* 0x001ee80000300800 */
[----:B-1----:R-:W4:Y:S01]  /*5c580*/  LDL.LU R27, [R1+0x1864] ;  /* 0x00186400011b7983 */ /* 0x002f220000300800 */
[----:B------:R-:W3:Y:S01]  /*5c590*/  LDL.LU R16, [R1+0x74c] ;  /* 0x00074c0001107983 */ /* 0x000ee20000300800 */
[----:B------:R-:W-:Y:S01]  /*5c5a0*/  ISETP.LT.AND P3, PT, R25, c[0x0][0x178], !P5 ;  /* 0x00005e0019007a0c */ /* 0x000fe20006f61270 */
[----:B------:R-:W-:Y:S01]  /*5c5b0*/  ISETP.LT.AND P5, PT, R22, c[0x0][0x178], !P5 ;  /* 0x00005e0016007a0c */ /* 0x000fe20006fa1270 */
[----:B------:R-:W-:-:S02]  /*5c5c0*/  ISETP.LT.AND P6, PT, R28, c[0x0][0x178], !P1 ;  /* 0x00005e001c007a0c */ /* 0x000fc40004fc1270 */
[----:B------:R-:W-:Y:S02]  /*5c5d0*/  IADD3 R3, R3, 0xfe, RZ ;  /* 0x000000fe03037810 */ /* 0x000fe40007ffe0ff */
[C---:B------:R-:W-:Y:S01]  /*5c5e0*/  IADD3 R0, R2.reuse, c[0x0][0x198], RZ ;  /* 0x0000660002007a10 */ /* 0x040fe20007ffe0ff */
[----:B------:R-:W-:Y:S01]  /*5c5f0*/  IMAD.WIDE R8, R2, 0x2, R12 ;  /* 0x0000000202087825 */ /* 0x000fe200078e020c */
[----:B------:R-:W-:-:S03]  /*5c600*/  ISETP.GE.AND P4, PT, R3, c[0x0][0x17c], PT ;  /* 0x00005f0003007a0c */ /* 0x000fc60003f86270 */
[----:B------:R-:W-:-:S04]  /*5c610*/  IMAD.WIDE R2, R2, 0x2, R6 ;  /* 0x0000000202027825 */ /* 0x000fc800078e0206 */
[----:B------:R-:W-:Y:S01]  /*5c620*/  IMAD.WIDE R18, R0, 0x2, R4 ;  /* 0x0000000200127825 */ /* 0x000fe200078e0204 */
[----:B------:R-:W-:Y:S01]  /*5c630*/  ISETP.LT.AND P2, PT, R23, c[0x0][0x178], !P1 ;  /* 0x00005e0017007a0c */ /* 0x000fe20004f41270 */
[----:B--2---:R0:W-:Y:S01]  /*5c640*/  @P3 STG.E.U16 [R8.64], R21 ;  /* 0x0000001508003986 */ /* 0x0041e2000c10150a */
[----:B------:R-:W-:Y:S02]  /*5c650*/  ISETP.LT.AND P3, PT, R28, c[0x0][0x178], !P4 ;  /* 0x00005e001c007a0c */ /* 0x000fe40006761270 */
[----:B------:R-:W-:Y:S02]  /*5c660*/  PRMT R20, R21, 0x7632, R20 ;  /* 0x0000763215147816 */ /* 0x000fe40000000014 */
[C---:B0-----:R-:W-:Y:S01]  /*5c670*/  IADD3 R21, R0.reuse, c[0x0][0x198], RZ ;  /* 0x0000660000157a10 */ /* 0x041fe20007ffe0ff */
[----:B------:R-:W-:Y:S01]  /*5c680*/  IMAD.WIDE R8, R0, 0x2, R12 ;  /* 0x0000000200087825 */ /* 0x000fe200078e020c */
[----:B----4-:R0:W-:Y:S03]  /*5c690*/  @P5 STG.E.U16 [R2.64], R27 ;  /* 0x0000001b02005986 */ /* 0x0101e6000c10150a */
[----:B------:R1:W-:Y:S01]  /*5c6a0*/  @P6 STG.E.U16 [R18.64], R10 ;  /* 0x0000000a12006986 */ /* 0x0003e2000c10150a */
[----:B------:R-:W-:Y:S01]  /*5c6b0*/  ISETP.LT.AND P6, PT, R25, c[0x0][0x178], !P1 ;  /* 0x00005e0019007a0c */ /* 0x000fe20004fc1270 */
[----:B------:R-:W-:Y:S01]  /*5c6c0*/  ISETP.LT.AND P1, PT, R22, c[0x0][0x178], !P1 ;  /* 0x00005e0016007a0c */ /* 0x000fe20004f21270 */
[----:B---3--:R-:W-:Y:S01]  /*5c6d0*/  PRMT R17, R16, 0x7632, R17 ;  /* 0x0000763210117816 */ /* 0x008fe20000000011 */
[----:B0-----:R-:W-:Y:S01]  /*5c6e0*/  IMAD.WIDE R2, R0, 0x2, R14 ;  /* 0x0000000200027825 */ /* 0x001fe200078e020e */
[----:B------:R-:W-:-:S03]  /*5c6f0*/  PRMT R27, R27, 0x7632, R27 ;  /* 0x000076321b1b7816 */ /* 0x000fc6000000001b */
[----:B-1----:R-:W-:Y:S01]  /*5c700*/  IMAD.WIDE R18, R21, 0x2, R4 ;  /* 0x0000000215127825 */ /* 0x002fe200078e0204 */
[----:B------:R0:W-:Y:S05]  /*5c710*/  @P2 STG.E.U16 [R2.64], R17 ;  /* 0x0000001102002986 */ /* 0x0001ea000c10150a */
[----:B------:R1:W-:Y:S01]  /*5c720*/  @P6 STG.E.U16 [R8.64], R20 ;  /* 0x0000001408006986 */ /* 0x0003e2000c10150a */
[----:B------:R-:W-:Y:S02]  /*5c730*/  ISETP.LT.AND P6, PT, R23, c[0x0][0x178], !P4 ;  /* 0x00005e0017007a0c */ /* 0x000fe400067c1270 */
[----:B------:R-:W-:Y:S01]  /*5c740*/  ISETP.LT.AND P5, PT, R28, c[0x0][0x178], !P0 ;  /* 0x00005e001c007a0c */ /* 0x000fe200047a1270 */
[----:B0-----:R-:W-:-:S05]  /*5c750*/  IMAD.WIDE R16, R0, 0x2, R6 ;  /* 0x0000000200107825 */ /* 0x001fca00078e0206 */
[----:B------:R0:W-:Y:S01]  /*5c760*/  @P1 STG.E.U16 [R16.64], R27 ;  /* 0x0000001b10001986 */ /* 0x0001e2000c10150a */
[----:B------:R2:W-:Y:S01]  /*5c770*/  @P3 STG.E.U16 [R18.64], R26 ;  /* 0x0000001a12003986 */ /* 0x0005e2000c10150a */
[----:B------:R-:W-:Y:S01]  /*5c780*/  ISETP.LT.AND P3, PT, R25, c[0x0][0x178], !P4 ;  /* 0x00005e0019007a0c */ /* 0x000fe20006761270 */
[C---:B------:R-:W-:Y:S01]  /*5c790*/  ISETP.LT.AND P4, PT, R22.reuse, c[0x0][0x178], !P4 ;  /* 0x00005e0016007a0c */ /* 0x040fe20006781270 */
[----:B------:R-:W-:Y:S02]  /*5c7a0*/  ISETP.LT.AND P2, PT, R23, c[0x0][0x178], !P0 ;  /* 0x00005e0017007a0c */ /* 0x000fe40004741270 */
[----:B------:R-:W-:Y:S01]  /*5c7b0*/  ISETP.LT.AND P1, PT, R25, c[0x0][0x178], !P0 ;  /* 0x00005e0019007a0c */ /* 0x000fe20004721270 */
[----:B------:R-:W-:Y:S01]  /*5c7c0*/  ISETP.LT.AND P0, PT, R22, c[0x0][0x178], !P0 ;  /* 0x00005e0016007a0c */ /* 0x000fe20004701270 */
[C---:B------:R-:W-:Y:S01]  /*5c7d0*/  IADD3 R25, R21.reuse, c[0x0][0x198], RZ ;  /* 0x0000660015197a10 */ /* 0x040fe20007ffe0ff */
[----:B------:R-:W-:-:S04]  /*5c7e0*/  IMAD.WIDE R22, R21, 0x2, R14 ;  /* 0x0000000215167825 */ /* 0x000fc800078e020e */
[----:B------:R-:W-:-:S04]  /*5c7f0*/  IMAD.WIDE R2, R21, 0x2, R12 ;  /* 0x0000000215027825 */ /* 0x000fc800078e020c */
[----:B-1----:R-:W-:-:S04]  /*5c800*/  IMAD.WIDE R8, R21, 0x2, R6 ;  /* 0x0000000215087825 */ /* 0x002fc800078e0206 */
[----:B------:R-:W-:Y:S01]  /*5c810*/  IMAD.WIDE R4, R25, 0x2, R4 ;  /* 0x0000000219047825 */ /* 0x000fe200078e0204 */
[----:B------:R-:W-:-:S03]  /*5c820*/  PRMT R0, R26, 0x7632, R0 ;  /* 0x000076321a007816 */ /* 0x000fc60000000000 */
[----:B------:R-:W-:Y:S01]  /*5c830*/  IMAD.WIDE R14, R25, 0x2, R14 ;  /* 0x00000002190e7825 */ /* 0x000fe200078e020e */
[----:B------:R-:W-:-:S03]  /*5c840*/  PRMT R10, R24, 0x7632, R10 ;  /* 0x00007632180a7816 */ /* 0x000fc6000000000a */
[----:B------:R-:W-:Y:S01]  /*5c850*/  IMAD.WIDE R12, R25, 0x2, R12 ;  /* 0x00000002190c7825 */ /* 0x000fe200078e020c */
[----:B------:R2:W-:Y:S01]  /*5c860*/  @P6 STG.E.U16 [R22.64], R24 ;  /* 0x0000001816006986 */ /* 0x0005e2000c10150a */
[----:B0-----:R-:W-:Y:S02]  /*5c870*/  PRMT R16, R29, 0x7632, R16 ;  /* 0x000076321d107816 */ /* 0x001fe40000000010 */
[----:B------:R2:W-:Y:S02]  /*5c880*/  @P3 STG.E.U16 [R2.64], R29 ;  /* 0x0000001d02003986 */ /* 0x0005e4000c10150a */
[----:B------:R2:W-:Y:S01]  /*5c890*/  @P4 STG.E.U16 [R8.64], R11 ;  /* 0x0000000b08004986 */ /* 0x0005e2000c10150a */
[----:B------:R2:W-:Y:S01]  /*5c8a0*/  @P5 STG.E.U16 [R4.64], R0 ;  /* 0x0000000004005986 */ /* 0x0005e2000c10150a */
[----:B------:R2:W-:Y:S02]  /*5c8b0*/  @P2 STG.E.U16 [R14.64], R10 ;  /* 0x0000000a0e002986 */ /* 0x0005e4000c10150a */
[----:B------:R2:W-:Y:S02]  /*5c8c0*/  @P1 STG.E.U16 [R12.64], R16 ;  /* 0x000000100c001986 */ /* 0x0005e4000c10150a */
[----:B------:R-:W-:Y:S01]  /*5c8d0*/  IMAD.WIDE R6, R25, 0x2, R6 ;  /* 0x0000000219067825 */ /* 0x000fe200078e0206 */
[----:B------:R-:W-:Y:S06]  /*5c8e0*/  @!P0 EXIT ;  /* 0x000000000000894d */ /* 0x000fec0003800000 */
[----:B--2---:R-:W-:-:S05]  /*5c8f0*/  PRMT R3, R11, 0x7632, R3 ;  /* 0x000076320b037816 */ /* 0x004fca0000000003 */
[----:B------:R-:W-:Y:S01]  /*5c900*/  STG.E.U16 [R6.64], R3 ;  /* 0x0000000306007986 */ /* 0x000fe2000c10150a */
[----:B------:R-:W-:Y:S05]  /*5c910*/  EXIT ;  /* 0x000000000000794d */ /* 0x000fea0003800000 */
.L_x_4:
[----:B------:R-:W-:-:S00]  /*5c920*/  BRA `(.L_x_4) ;  /* 0xfffffff000007947 */ /* 0x000fc0000383ffff */
[----:B------:R-:W-:-:S00]  /*5c930*/  NOP ;  /* 0x0000000000007918 */ /* 0x000fc00000000000 */
        /* <DEDUP_REMOVED lines=12> */
.L_x_5:


//--------------------- .nv.shared.matmul_kernel  --------------------------
	.section	.nv.shared.matmul_kernel,"aw",@nobits
	.sectionflags	@""
	.align	16
